def matmul_kernel(
    a_ptr,
    b_ptr,
    c_ptr,
    M,
    N,
    K,
    stride_am,
    stride_ak,
    stride_bk,
    stride_bn,
    stride_cm,
    stride_cn,
    BLOCK_M: tl.constexpr,
    BLOCK_N: tl.constexpr,
    BLOCK_K: tl.constexpr,
    GROUP_M: tl.constexpr,
):
    pid = tl.program_id(axis=0)
    num_pid_m = tl.cdiv(M, BLOCK_M)
    num_pid_n = tl.cdiv(N, BLOCK_N)
    num_pid_in_group = GROUP_M * num_pid_n
    group_id = pid // num_pid_in_group
    first_pid_m = group_id * GROUP_M
    group_size_m = min(num_pid_m - first_pid_m, GROUP_M)
    pid_m = first_pid_m + ((pid % num_pid_in_group) % group_size_m)
    pid_n = (pid % num_pid_in_group) // group_size_m

    offs_am = (pid_m * BLOCK_M + tl.arange(0, BLOCK_M)) % M
    offs_bn = (pid_n * BLOCK_N + tl.arange(0, BLOCK_N)) % N
    offs_k = tl.arange(0, BLOCK_K)
    a_ptrs = a_ptr + offs_am[:, None] * stride_am + offs_k[None, :] * stride_ak
    b_ptrs = b_ptr + offs_k[:, None] * stride_bk + offs_bn[None, :] * stride_bn

    acc = tl.zeros((BLOCK_M, BLOCK_N), dtype=tl.float32)
    for kk in range(0, tl.cdiv(K, BLOCK_K)):
        a = tl.load(a_ptrs, mask=offs_k[None, :] < K - kk * BLOCK_K, other=0.0)
        b = tl.load(b_ptrs, mask=offs_k[:, None] < K - kk * BLOCK_K, other=0.0)
        acc = tl.dot(a, b, acc)
        a_ptrs += BLOCK_K * stride_ak
        b_ptrs += BLOCK_K * stride_bk

    c = acc.to(c_ptr.dtype.element_ty)
    offs_cm = pid_m * BLOCK_M + tl.arange(0, BLOCK_M)
    offs_cn = pid_n * BLOCK_N + tl.arange(0, BLOCK_N)
    c_ptrs = c_ptr + offs_cm[:, None] * stride_cm + offs_cn[None, :] * stride_cn
    mask = (offs_cm[:, None] < M) & (offs_cn[None, :] < N)
    tl.store(c_ptrs, c, mask=mask)

# config = {"BLOCK_K": 128, "BLOCK_M": 128, "BLOCK_N": 64, "GROUP_M": 1, "arch": "sm_90", "dtype": "fp8e4m3", "num_ctas": 1, "num_stages": 3, "num_warps": 4}
# arch = sm_90


// ===== COMPILED SASS (sm_90a) =====

	.target	sm_90a

	.elftype	@"ET_EXEC"


//--------------------- .note.nv.tkinfo           --------------------------
	.section	.note.nv.tkinfo,"",@"SHT_NOTE"
	.sectionflags	@"SHF_NOTE_NV_TKINFO"
	.tkinfo
        /*0018*/ 	.word	0x00000002
        /*0030*/ 	.string	""
        /*0030*/ 	.string	"ptxas"
        /*0030*/ 	.string	"Cuda compilation tools, release 13.0, V13.0.88"
        /*0030*/ 	.string	"Build cuda_13.0.r13.0/compiler.36424714_0"
        /*0030*/ 	.string	"-v  -suppress-debug-info  -lineinfo  -arch sm_90a "



//--------------------- .note.nv.cuinfo           --------------------------
	.section	.note.nv.cuinfo,"",@"SHT_NOTE"
	.sectionflags	@"SHF_NOTE_NV_CUINFO"
        /*0018*/ 	.short	0x0002
        /*001a*/ 	.short	0x005a
        /*001c*/ 	.short	0x0082
	.zero		2


//--------------------- .nv.info                  --------------------------
	.section	.nv.info,"",@"SHT_CUDA_INFO"
	.align	4


	//----- nvinfo : EIATTR_REGCOUNT
	.align		4
        /*0000*/ 	.byte	0x04, 0x2f
        /*0002*/ 	.short	(.L_1 - .L_0)
	.align		4
.L_0:
        /*0004*/ 	.word	index@(matmul_kernel)
        /*0008*/ 	.word	0x000000ff


	//----- nvinfo : EIATTR_FRAME_SIZE
	.align		4
.L_1:
        /*000c*/ 	.byte	0x04, 0x11
        /*000e*/ 	.short	(.L_3 - .L_2)
	.align		4
.L_2:
        /*0010*/ 	.word	index@(matmul_kernel)
        /*0014*/ 	.word	0x00000678


	//----- nvinfo : EIATTR_MIN_STACK_SIZE
	.align		4
.L_3:
        /*0018*/ 	.byte	0x04, 0x12
        /*001a*/ 	.short	(.L_5 - .L_4)
	.align		4
.L_4:
        /*001c*/ 	.word	index@(matmul_kernel)
        /*0020*/ 	.word	0x00000678
.L_5:


//--------------------- .nv.compat                --------------------------
	.section	.nv.compat,"",@"SHT_CUDA_COMPAT_INFO"
	.align	4
        /*0000*/ 	.byte	0x02, 0x09, 0x01, 0x00, 0x02, 0x02, 0x04, 0x00, 0x02, 0x05, 0x05, 0x00, 0x03, 0x07, 0x01, 0x01
        /*0010*/ 	.byte	0x02, 0x03, 0x00, 0x00, 0x02, 0x06, 0x01, 0x00, 0x04, 0x0b, 0x08, 0x00, 0x00, 0x00, 0x00, 0x00
        /*0020*/ 	.byte	0x00, 0x00, 0x00, 0x00


//--------------------- .nv.info.matmul_kernel    --------------------------
	.section	.nv.info.matmul_kernel,"",@"SHT_CUDA_INFO"
	.sectionflags	@""
	.align	4


	//----- nvinfo : EIATTR_CUDA_API_VERSION
	.align		4
        /*0000*/ 	.byte	0x04, 0x37
        /*0002*/ 	.short	(.L_7 - .L_6)
.L_6:
        /*0004*/ 	.word	0x00000082


	//----- nvinfo : EIATTR_KPARAM_INFO
	.align		4
.L_7:
        /*0008*/ 	.byte	0x04, 0x17
        /*000a*/ 	.short	(.L_9 - .L_8)
.L_8:
        /*000c*/ 	.word	0x00000000
        /*0010*/ 	.short	0x000d
        /*0012*/ 	.short	0x0048
        /*0014*/ 	.byte	0x00, 0xf4, 0x21, 0x00


	//----- nvinfo : EIATTR_KPARAM_INFO
	.align		4
.L_9:
        /*0018*/ 	.byte	0x04, 0x17
        /*001a*/ 	.short	(.L_11 - .L_10)
.L_10:
        /*001c*/ 	.word	0x00000000
        /*0020*/ 	.short	0x000c
        /*0022*/ 	.short	0x0040
        /*0024*/ 	.byte	0x00, 0xf4, 0x21, 0x00


	//----- nvinfo : EIATTR_KPARAM_INFO
	.align		4
.L_11:
        /*0028*/ 	.byte	0x04, 0x17
        /*002a*/ 	.short	(.L_13 - .L_12)
.L_12:
        /*002c*/ 	.word	0x00000000
        /*0030*/ 	.short	0x000b
        /*0032*/ 	.short	0x0038
        /*0034*/ 	.byte	0x00, 0xf0, 0x11, 0x00


	//----- nvinfo : EIATTR_KPARAM_INFO
	.align		4
.L_13:
        /*0038*/ 	.byte	0x04, 0x17
        /*003a*/ 	.short	(.L_15 - .L_14)
.L_14:
        /*003c*/ 	.word	0x00000000
        /*0040*/ 	.short	0x000a
        /*0042*/ 	.short	0x0034
        /*0044*/ 	.byte	0x00, 0xf0, 0x11, 0x00


	//----- nvinfo : EIATTR_KPARAM_INFO
	.align		4
.L_15:
        /*0048*/ 	.byte	0x04, 0x17
        /*004a*/ 	.short	(.L_17 - .L_16)
.L_16:
        /*004c*/ 	.word	0x00000000
        /*0050*/ 	.short	0x0009
        /*0052*/ 	.short	0x0030
        /*0054*/ 	.byte	0x00, 0xf0, 0x11, 0x00


	//----- nvinfo : EIATTR_KPARAM_INFO
	.align		4
.L_17:
        /*0058*/ 	.byte	0x04, 0x17
        /*005a*/ 	.short	(.L_19 - .L_18)
.L_18:
        /*005c*/ 	.word	0x00000000
        /*0060*/ 	.short	0x0008
        /*0062*/ 	.short	0x002c
        /*0064*/ 	.byte	0x00, 0xf0, 0x11, 0x00


	//----- nvinfo : EIATTR_KPARAM_INFO
	.align		4
.L_19:
        /*0068*/ 	.byte	0x04, 0x17
        /*006a*/ 	.short	(.L_21 - .L_20)
.L_20:
        /*006c*/ 	.word	0x00000000
        /*0070*/ 	.short	0x0007
        /*0072*/ 	.short	0x0028
        /*0074*/ 	.byte	0x00, 0xf0, 0x11, 0x00


	//----- nvinfo : EIATTR_KPARAM_INFO
	.align		4
.L_21:
        /*0078*/ 	.byte	0x04, 0x17
        /*007a*/ 	.short	(.L_23 - .L_22)
.L_22:
        /*007c*/ 	.word	0x00000000
        /*0080*/ 	.short	0x0006
        /*0082*/ 	.short	0x0024
        /*0084*/ 	.byte	0x00, 0xf0, 0x11, 0x00


	//----- nvinfo : EIATTR_KPARAM_INFO
	.align		4
.L_23:
        /*0088*/ 	.byte	0x04, 0x17
        /*008a*/ 	.short	(.L_25 - .L_24)
.L_24:
        /*008c*/ 	.word	0x00000000
        /*0090*/ 	.short	0x0005
        /*0092*/ 	.short	0x0020
        /*0094*/ 	.byte	0x00, 0xf0, 0x11, 0x00


	//----- nvinfo : EIATTR_KPARAM_INFO
	.align		4
.L_25:
        /*0098*/ 	.byte	0x04, 0x17
        /*009a*/ 	.short	(.L_27 - .L_26)
.L_26:
        /*009c*/ 	.word	0x00000000
        /*00a0*/ 	.short	0x0004
        /*00a2*/ 	.short	0x001c
        /*00a4*/ 	.byte	0x00, 0xf0, 0x11, 0x00


	//----- nvinfo : EIATTR_KPARAM_INFO
	.align		4
.L_27:
        /*00a8*/ 	.byte	0x04, 0x17
        /*00aa*/ 	.short	(.L_29 - .L_28)
.L_28:
        /*00ac*/ 	.word	0x00000000
        /*00b0*/ 	.short	0x0003
        /*00b2*/ 	.short	0x0018
        /*00b4*/ 	.byte	0x00, 0xf0, 0x11, 0x00


	//----- nvinfo : EIATTR_KPARAM_INFO
	.align		4
.L_29:
        /*00b8*/ 	.byte	0x04, 0x17
        /*00ba*/ 	.short	(.L_31 - .L_30)
.L_30:
        /*00bc*/ 	.word	0x00000000
        /*00c0*/ 	.short	0x0002
        /*00c2*/ 	.short	0x0010
        /*00c4*/ 	.byte	0x00, 0xf4, 0x21, 0x00


	//----- nvinfo : EIATTR_KPARAM_INFO
	.align		4
.L_31:
        /*00c8*/ 	.byte	0x04, 0x17
        /*00ca*/ 	.short	(.L_33 - .L_32)
.L_32:
        /*00cc*/ 	.word	0x00000000
        /*00d0*/ 	.short	0x0001
        /*00d2*/ 	.short	0x0008
        /*00d4*/ 	.byte	0x00, 0xf4, 0x21, 0x00


	//----- nvinfo : EIATTR_KPARAM_INFO
	.align		4
.L_33:
        /*00d8*/ 	.byte	0x04, 0x17
        /*00da*/ 	.short	(.L_35 - .L_34)
.L_34:
        /*00dc*/ 	.word	0x00000000
        /*00e0*/ 	.short	0x0000
        /*00e2*/ 	.short	0x0000
        /*00e4*/ 	.byte	0x00, 0xf4, 0x21, 0x00


	//----- nvinfo : EIATTR_SPARSE_MMA_MASK
	.align		4
.L_35:
        /*00e8*/ 	.byte	0x03, 0x50
        /*00ea*/ 	.short	0x0000


	//----- nvinfo : EIATTR_MAXREG_COUNT
	.align		4
        /*00ec*/ 	.byte	0x03, 0x1b
        /*00ee*/ 	.short	0x00ff


	//----- nvinfo : EIATTR_NUM_BARRIERS
	.align		4
        /*00f0*/ 	.byte	0x02, 0x4c
        /*00f2*/ 	.byte	0x01
	.zero		1


	//----- nvinfo : EIATTR_ANNOTATIONS
	.align		4
        /*00f4*/ 	.byte	0x04, 0x55
        /*00f6*/ 	.short	(.L_37 - .L_36)


	//   ....[0]....
.L_36:
        /*00f8*/ 	.word	0x00000001
        /*00fc*/ 	.byte	0x30, 0x05, 0x00, 0x00, 0x01, 0x00, 0x00, 0x00, 0x70, 0x09, 0x00, 0x00, 0x01, 0x00, 0x00, 0x00
        /* <DEDUP_REMOVED lines=695> */
        /*2c7c*/ 	.byte	0x30, 0x20, 0x01, 0x00


	//----- nvinfo : EIATTR_MERCURY_ISA_VERSION
	.align		4
.L_37:
        /*2c80*/ 	.byte	0x03, 0x5f
        /*2c82*/ 	.short	0x0101


	//----- nvinfo : EIATTR_EXIT_INSTR_OFFSETS
	.align		4
        /*2c84*/ 	.byte	0x04, 0x1c
        /*2c86*/ 	.short	(.L_39 - .L_38)


	//   ....[0]....
.L_38:
        /*2c88*/ 	.word	0x00014110


	//   ....[1]....
        /*2c8c*/ 	.word	0x00014130


	//----- nvinfo : EIATTR_REQNTID
	.align		4
.L_39:
        /*2c90*/ 	.byte	0x04, 0x10
        /*2c92*/ 	.short	(.L_41 - .L_40)
.L_40:
        /*2c94*/ 	.word	0x00000080
        /*2c98*/ 	.word	0x00000001
        /*2c9c*/ 	.word	0x00000001


	//----- nvinfo : EIATTR_CBANK_PARAM_SIZE
	.align		4
.L_41:
        /*2ca0*/ 	.byte	0x03, 0x19
        /*2ca2*/ 	.short	0x0050


	//----- nvinfo : EIATTR_PARAM_CBANK
	.align		4
        /*2ca4*/ 	.byte	0x04, 0x0a
        /*2ca6*/ 	.short	(.L_43 - .L_42)
	.align		4
.L_42:
        /*2ca8*/ 	.word	index@(.nv.constant0.matmul_kernel)
        /*2cac*/ 	.short	0x0210
        /*2cae*/ 	.short	0x0050


	//----- nvinfo : EIATTR_SW_WAR
	.align		4
.L_43:
        /*2cb0*/ 	.byte	0x04, 0x36
        /*2cb2*/ 	.short	(.L_45 - .L_44)
.L_44:
        /*2cb4*/ 	.word	0x00000008
.L_45:


//--------------------- .nv.callgraph             --------------------------
	.section	.nv.callgraph,"",@"SHT_CUDA_CALLGRAPH"
	.align	4
	.sectionentsize	8
	.align		4
        /*0000*/ 	.word	0x00000000
	.align		4
        /*0004*/ 	.word	0xffffffff
	.align		4
        /*0008*/ 	.word	0x00000000
	.align		4
        /*000c*/ 	.word	0xfffffffe
	.align		4
        /*0010*/ 	.word	0x00000000
	.align		4
        /*0014*/ 	.word	0xfffffffd
	.align		4
        /*0018*/ 	.word	0x00000000
	.align		4
        /*001c*/ 	.word	0xfffffffc


//--------------------- .text.matmul_kernel       --------------------------
	.section	.text.matmul_kernel,"ax",@progbits
	.align	128
        .global         matmul_kernel
        .type           matmul_kernel,@function
        .size           matmul_kernel,(.L_x_4 - matmul_kernel)
        .other          matmul_kernel,@"STO_CUDA_ENTRY STV_DEFAULT"
matmul_kernel:
.text.matmul_kernel:
[----:B------:R-:W0:Y:S08]  /*0000*/  LDC R1, c[0x0][0x28] ;  /* 0x00000a00ff017b82 */ /* 0x000e300000000800 */
[----:B------:R-:W1:Y:S01]  /*0010*/  LDC.64 R44, c[0x0][0x228] ;  /* 0x00008a00ff2c7b82 */ /* 0x000e620000000a00 */
[----:B------:R-:W2:Y:S01]  /*0020*/  S2R R5, SR_CTAID.X ;  /* 0x0000000000057919 */ /* 0x000ea20000002500 */
[----:B0-----:R-:W-:Y:S01]  /*0030*/  VIADD R1, R1, 0xfffff988 ;  /* 0xfffff98801017836 */ /* 0x001fe20000000000 */
[----:B------:R-:W-:Y:S01]  /*0040*/  UMOV UR4, 0x400 ;  /* 0x0000040000047882 */ /* 0x000fe20000000000 */
[----:B------:R-:W-:-:S04]  /*0050*/  ULDC.64 UR14, c[0x0][0x208] ;  /* 0x00008200000e7ab9 */ /* 0x000fc80000000a00 */
[----:B------:R-:W0:Y:S08]  /*0060*/  LDC R114, c[0x0][0x230] ;  /* 0x00008c00ff727b82 */ /* 0x000e300000000800 */
[----:B------:R-:W3:Y:S01]  /*0070*/  S2UR UR12, SR_CgaCtaId ;  /* 0x00000000000c79c3 */ /* 0x000ee20000008800 */
[----:B-1----:R-:W-:-:S05]  /*0080*/  VIADD R0, R45, 0x3f ;  /* 0x0000003f2d007836 */ /* 0x002fca0000000000 */
[----:B------:R-:W-:Y:S01]  /*0090*/  SHF.R.S32.HI R3, RZ, 0x1f, R0 ;  /* 0x0000001fff037819 */ /* 0x000fe20000011400 */
[----:B0-----:R-:W-:-:S03]  /*00a0*/  VIADD R114, R114, 0x7f ;  /* 0x0000007f72727836 */ /* 0x001fc60000000000 */
[----:B------:R-:W-:Y:S02]  /*00b0*/  LEA.HI R3, R3, R0, RZ, 0x6 ;  /* 0x0000000003037211 */ /* 0x000fe400078f30ff */
[----:B--2---:R-:W-:Y:S02]  /*00c0*/  IABS R8, R5 ;  /* 0x0000000500087213 */ /* 0x004fe40000000000 */
[----:B------:R-:W-:Y:S01]  /*00d0*/  SHF.R.S32.HI R4, RZ, 0x6, R3 ;  /* 0x00000006ff047819 */ /* 0x000fe20000011403 */
[----:B---3--:R-:W-:-:S03]  /*00e0*/  ULEA UR12, UR12, UR4, 0x18 ;  /* 0x000000040c0c7291 */ /* 0x008fc6000f8ec03f */
[-C--:B------:R-:W-:Y:S02]  /*00f0*/  IABS R7, R4.reuse ;  /* 0x0000000400077213 */ /* 0x080fe40000000000 */
[----:B------:R-:W-:Y:S02]  /*0100*/  IABS R10, R4 ;  /* 0x00000004000a7213 */ /* 0x000fe40000000000 */
[----:B------:R-:W0:Y:S08]  /*0110*/  I2F.RP R0, R7 ;  /* 0x0000000700007306 */ /* 0x000e300000209400 */
[----:B0-----:R-:W0:Y:S02]  /*0120*/  MUFU.RCP R0, R0 ;  /* 0x0000000000007308 */ /* 0x001e240000001000 */
[----:B0-----:R-:W-:-:S02]  /*0130*/  VIADD R2, R0, 0xffffffe ;  /* 0x0ffffffe00027836 */ /* 0x001fc40000000000 */
[----:B------:R-:W-:-:S04]  /*0140*/  IMAD.MOV R0, RZ, RZ, -R10 ;  /* 0x000000ffff007224 */ /* 0x000fc800078e0a0a */
[----:B------:R0:W1:Y:S02]  /*0150*/  F2I.FTZ.U32.TRUNC.NTZ R3, R2 ;  /* 0x0000000200037305 */ /* 0x000064000021f000 */
[----:B0-----:R-:W-:Y:S02]  /*0160*/  IMAD.MOV.U32 R2, RZ, RZ, RZ ;  /* 0x000000ffff027224 */ /* 0x001fe400078e00ff */
[----:B-1----:R-:W-:-:S04]  /*0170*/  IMAD.MOV R6, RZ, RZ, -R3 ;  /* 0x000000ffff067224 */ /* 0x002fc800078e0a03 */
[----:B------:R-:W-:Y:S02]  /*0180*/  IMAD R9, R6, R7, RZ ;  /* 0x0000000706097224 */ /* 0x000fe400078e02ff */
[----:B------:R-:W-:Y:S02]  /*0190*/  IMAD.MOV.U32 R6, RZ, RZ, R8 ;  /* 0x000000ffff067224 */ /* 0x000fe400078e0008 */
[----:B------:R-:W-:-:S06]  /*01a0*/  IMAD.HI.U32 R3, R3, R9, R2 ;  /* 0x0000000903037227 */ /* 0x000fcc00078e0002 */
[----:B------:R-:W-:-:S04]  /*01b0*/  IMAD.HI.U32 R3, R3, R6, RZ ;  /* 0x0000000603037227 */ /* 0x000fc800078e00ff */
[----:B------:R-:W-:-:S05]  /*01c0*/  IMAD R0, R3, R0, R6 ;  /* 0x0000000003007224 */ /* 0x000fca00078e0206 */
[----:B------:R-:W-:-:S13]  /*01d0*/  ISETP.GT.U32.AND P1, PT, R7, R0, PT ;  /* 0x000000000700720c */ /* 0x000fda0003f24070 */
[----:B------:R-:W-:Y:S02]  /*01e0*/  @!P1 IMAD.IADD R0, R0, 0x1, -R7 ;  /* 0x0000000100009824 */ /* 0x000fe400078e0a07 */
[----:B------:R-:W-:Y:S01]  /*01f0*/  @!P1 VIADD R3, R3, 0x1 ;  /* 0x0000000103039836 */ /* 0x000fe20000000000 */
[----:B------:R-:W-:Y:S02]  /*0200*/  ISETP.NE.AND P1, PT, R4, RZ, PT ;  /* 0x000000ff0400720c */ /* 0x000fe40003f25270 */
[----:B------:R-:W-:Y:S02]  /*0210*/  ISETP.GE.U32.AND P0, PT, R0, R7, PT ;  /* 0x000000070000720c */ /* 0x000fe40003f06070 */
[----:B------:R-:W-:-:S04]  /*0220*/  LOP3.LUT R0, R5, R4, RZ, 0x3c, !PT ;  /* 0x0000000405007212 */ /* 0x000fc800078e3cff */
[----:B------:R-:W-:Y:S01]  /*0230*/  ISETP.GE.AND P2, PT, R0, RZ, PT ;  /* 0x000000ff0000720c */ /* 0x000fe20003f46270 */
[----:B------:R-:W-:-:S06]  /*0240*/  VIADD R0, R44, 0x7f ;  /* 0x0000007f2c007836 */ /* 0x000fcc0000000000 */
[----:B------:R-:W-:-:S04]  /*0250*/  @P0 VIADD R3, R3, 0x1 ;  /* 0x0000000103030836 */ /* 0x000fc80000000000 */
[----:B------:R-:W-:Y:S01]  /*0260*/  IMAD.MOV.U32 R8, RZ, RZ, R3 ;  /* 0x000000ffff087224 */ /* 0x000fe200078e0003 */
[----:B------:R-:W-:-:S03]  /*0270*/  SHF.R.S32.HI R3, RZ, 0x1f, R0 ;  /* 0x0000001fff037819 */ /* 0x000fc60000011400 */
[----:B------:R-:W-:Y:S01]  /*0280*/  @!P2 IMAD.MOV R8, RZ, RZ, -R8 ;  /* 0x000000ffff08a224 */ /* 0x000fe200078e0a08 */
[----:B------:R-:W-:Y:S02]  /*0290*/  LEA.HI R3, R3, R0, RZ, 0x7 ;  /* 0x0000000003037211 */ /* 0x000fe400078f38ff */
[----:B------:R-:W-:-:S04]  /*02a0*/  @!P1 LOP3.LUT R8, RZ, R4, RZ, 0x33, !PT ;  /* 0x00000004ff089212 */ /* 0x000fc800078e33ff */
[----:B------:R-:W-:Y:S01]  /*02b0*/  LEA.HI.SX32 R3, R3, -R8, 0x19 ;  /* 0x8000000803037211 */ /* 0x000fe200078fcaff */
[----:B------:R-:W-:-:S03]  /*02c0*/  IMAD.MOV R6, RZ, RZ, -R8 ;  /* 0x000000ffff067224 */ /* 0x000fc600078e0a08 */
[----:B------:R-:W-:Y:S01]  /*02d0*/  VIMNMX R9, R3, 0x1, PT ;  /* 0x0000000103097848 */ /* 0x000fe20003fe0100 */
[----:B------:R-:W-:-:S03]  /*02e0*/  IMAD R6, R4, R6, R5 ;  /* 0x0000000604067224 */ /* 0x000fc600078e0205 */
        /* <DEDUP_REMOVED lines=9> */
[----:B------:R-:W-:Y:S01]  /*0380*/  IMAD.MOV.U32 R4, RZ, RZ, R10 ;  /* 0x000000ffff047224 */ /* 0x000fe200078e000a */
[----:B------:R-:W-:-:S03]  /*0390*/  IABS R10, R6 ;  /* 0x00000006000a7213 */ /* 0x000fc60000000000 */
[----:B------:R-:W-:Y:S02]  /*03a0*/  IMAD R5, R4, R7, RZ ;  /* 0x0000000704057224 */ /* 0x000fe400078e02ff */
[----:B------:R-:W-:Y:S02]  /*03b0*/  IMAD.MOV.U32 R4, RZ, RZ, R10 ;  /* 0x000000ffff047224 */ /* 0x000fe400078e000a */
[----:B------:R-:W-:Y:S02]  /*03c0*/  IMAD.HI.U32 R3, R3, R5, R2 ;  /* 0x0000000503037227 */ /* 0x000fe400078e0002 */
[----:B------:R-:W0:Y:S04]  /*03d0*/  S2R R2, SR_TID.X ;  /* 0x0000000000027919 */ /* 0x000e280000002100 */
[----:B------:R-:W-:-:S04]  /*03e0*/  IMAD.HI.U32 R3, R3, R4, RZ ;  /* 0x0000000403037227 */ /* 0x000fc800078e00ff */
[----:B------:R-:W-:-:S05]  /*03f0*/  IMAD R0, R3, R0, R4 ;  /* 0x0000000003007224 */ /* 0x000fca00078e0204 */
[----:B------:R-:W-:-:S13]  /*0400*/  ISETP.GT.U32.AND P1, PT, R7, R0, PT ;  /* 0x000000000700720c */ /* 0x000fda0003f24070 */
[----:B------:R-:W-:Y:S02]  /*0410*/  @!P1 IMAD.IADD R0, R0, 0x1, -R7 ;  /* 0x0000000100009824 */ /* 0x000fe400078e0a07 */
[----:B------:R-:W-:Y:S01]  /*0420*/  @!P1 VIADD R3, R3, 0x1 ;  /* 0x0000000103039836 */ /* 0x000fe20000000000 */
[----:B------:R-:W-:Y:S02]  /*0430*/  ISETP.NE.AND P1, PT, R9, RZ, PT ;  /* 0x000000ff0900720c */ /* 0x000fe40003f25270 */
[----:B------:R-:W-:Y:S02]  /*0440*/  ISETP.GE.U32.AND P0, PT, R0, R7, PT ;  /* 0x000000070000720c */ /* 0x000fe40003f06070 */
[----:B------:R-:W-:Y:S02]  /*0450*/  LOP3.LUT R0, R6, R9, RZ, 0x3c, !PT ;  /* 0x0000000906007212 */ /* 0x000fe400078e3cff */
[----:B0-----:R-:W-:Y:S02]  /*0460*/  LOP3.LUT R177, R2, 0x7f, RZ, 0xc0, !PT ;  /* 0x0000007f02b17812 */ /* 0x001fe400078ec0ff */
[----:B------:R-:W-:-:S07]  /*0470*/  ISETP.GE.AND P2, PT, R0, RZ, PT ;  /* 0x000000ff0000720c */ /* 0x000fce0003f46270 */
[----:B------:R-:W-:Y:S01]  /*0480*/  @P0 VIADD R3, R3, 0x1 ;  /* 0x0000000103030836 */ /* 0x000fe20000000000 */
[----:B------:R-:W-:-:S05]  /*0490*/  ISETP.GT.AND P0, PT, R114, 0x7f, PT ;  /* 0x0000007f7200780c */ /* 0x000fca0003f04270 */
[----:B------:R-:W-:Y:S01]  /*04a0*/  @!P2 IMAD.MOV R3, RZ, RZ, -R3 ;  /* 0x000000ffff03a224 */ /* 0x000fe200078e0a03 */
[----:B------:R-:W-:-:S05]  /*04b0*/  @!P1 LOP3.LUT R3, RZ, R9, RZ, 0x33, !PT ;  /* 0x00000009ff039212 */ /* 0x000fca00078e33ff */
[----:B------:R-:W-:-:S04]  /*04c0*/  IMAD.MOV R0, RZ, RZ, -R3 ;  /* 0x000000ffff007224 */ /* 0x000fc800078e0a03 */
[----:B------:R-:W-:-:S04]  /*04d0*/  IMAD R0, R9, R0, R6 ;  /* 0x0000000009007224 */ /* 0x000fc800078e0206 */
[----:B------:R-:W-:Y:S02]  /*04e0*/  IMAD.IADD R4, R8, 0x1, R0 ;  /* 0x0000000108047824 */ /* 0x000fe400078e0200 */
[----:B------:R-:W-:Y:S02]  /*04f0*/  IMAD.SHL.U32 R0, R3, 0x40, RZ ;  /* 0x0000004003007824 */ /* 0x000fe400078e00ff */
[----:B------:R-:W-:Y:S02]  /*0500*/  IMAD R88, R4, 0x80, R177 ;  /* 0x0000008004587824 */ /* 0x000fe400078e02b1 */
[C---:B------:R-:W-:Y:S02]  /*0510*/  VIADD R59, R0.reuse, 0x1 ;  /* 0x00000001003b7836 */ /* 0x040fe40000000000 */
[C---:B------:R-:W-:Y:S01]  /*0520*/  VIADD R57, R0.reuse, 0x2 ;  /* 0x0000000200397836 */ /* 0x040fe20000000000 */
[----:B------:R0:W-:Y:S01]  /*0530*/  STL [R1+0x598], R88 ;  /* 0x0005985801007387 */ /* 0x0001e20000100800 */
[----:B------:R-:W-:-:S02]  /*0540*/  VIADD R67, R0, 0x3 ;  /* 0x0000000300437836 */ /* 0x000fc40000000000 */
[C---:B------:R-:W-:Y:S02]  /*0550*/  VIADD R65, R0.reuse, 0x4 ;  /* 0x0000000400417836 */ /* 0x040fe40000000000 */
[C---:B------:R-:W-:Y:S02]  /*0560*/  VIADD R63, R0.reuse, 0x5 ;  /* 0x00000005003f7836 */ /* 0x040fe40000000000 */
[C---:B------:R-:W-:Y:S02]  /*0570*/  VIADD R61, R0.reuse, 0x6 ;  /* 0x00000006003d7836 */ /* 0x040fe40000000000 */
[C---:B------:R-:W-:Y:S02]  /*0580*/  VIADD R69, R0.reuse, 0x7 ;  /* 0x0000000700457836 */ /* 0x040fe40000000000 */
[C---:B------:R-:W-:Y:S02]  /*0590*/  VIADD R79, R0.reuse, 0x8 ;  /* 0x00000008004f7836 */ /* 0x040fe40000000000 */
        /* <DEDUP_REMOVED lines=54> */
[----:B------:R-:W-:Y:S01]  /*0900*/  VIADD R12, R0, 0x3f ;  /* 0x0000003f000c7836 */ /* 0x000fe20000000000 */
[----:B0-----:R-:W-:Y:S06]  /*0910*/  @P0 BRA `(.L_x_0) ;  /* 0x00000000008c0947 */ /* 0x001fec0003800000 */
[----:B------:R-:W-:Y:S01]  /*0920*/  IMAD.SHL.U32 R2, R2, 0x10, RZ ;  /* 0x0000001002027824 */ /* 0x000fe200078e00ff */
[----:B------:R-:W-:Y:S02]  /*0930*/  CS2R R56, SRZ ;  /* 0x0000000000387805 */ /* 0x000fe4000001ff00 */
[----:B------:R-:W-:Y:S02]  /*0940*/  CS2R R58, SRZ ;  /* 0x00000000003a7805 */ /* 0x000fe4000001ff00 */
[----:B------:R-:W-:Y:S02]  /*0950*/  CS2R R60, SRZ ;  /* 0x00000000003c7805 */ /* 0x000fe4000001ff00 */
[----:B------:R-:W-:Y:S01]  /*0960*/  CS2R R62, SRZ ;  /* 0x00000000003e7805 */ /* 0x000fe2000001ff00 */
[----:B------:R0:W-:Y:S01]  /*0970*/  STL [R1+0x59c], R2 ;  /* 0x00059c0201007387 */ /* 0x0001e20000100800 */
[----:B------:R-:W-:Y:S02]  /*0980*/  CS2R R64, SRZ ;  /* 0x0000000000407805 */ /* 0x000fe4000001ff00 */
[----:B------:R-:W-:-:S02]  /*0990*/  CS2R R66, SRZ ;  /* 0x0000000000427805 */ /* 0x000fc4000001ff00 */
[----:B------:R-:W-:Y:S02]  /*09a0*/  CS2R R68, SRZ ;  /* 0x0000000000447805 */ /* 0x000fe4000001ff00 */
[----:B------:R-:W-:Y:S02]  /*09b0*/  CS2R R70, SRZ ;  /* 0x0000000000467805 */ /* 0x000fe4000001ff00 */
[----:B------:R-:W-:Y:S02]  /*09c0*/  CS2R R72, SRZ ;  /* 0x0000000000487805 */ /* 0x000fe4000001ff00 */
[----:B------:R-:W-:Y:S02]  /*09d0*/  CS2R R74, SRZ ;  /* 0x00000000004a7805 */ /* 0x000fe4000001ff00 */
        /* <DEDUP_REMOVED lines=21> */
[----:B------:R-:W-:Y:S01]  /*0b30*/  CS2R R54, SRZ ;  /* 0x0000000000367805 */ /* 0x000fe2000001ff00 */
[----:B0-----:R-:W-:Y:S06]  /*0b40*/  BRA `(.L_x_1) ;  /* 0x0000011400247947 */ /* 0x001fec0003800000 */
.L_x_0:
[----:B------:R-:W-:Y:S01]  /*0b50*/  IABS R11, R44 ;  /* 0x0000002c000b7213 */ /* 0x000fe20000000000 */
[----:B------:R-:W-:Y:S01]  /*0b60*/  ULDC UR13, c[0x0][0x23c] ;  /* 0x00008f00000d7ab9 */ /* 0x000fe20000000800 */
[----:B------:R-:W-:Y:S01]  /*0b70*/  IABS R3, R45 ;  /* 0x0000002d00037213 */ /* 0x000fe20000000000 */
[----:B------:R-:W-:Y:S01]  /*0b80*/  ULDC.64 UR4, c[0x0][0x218] ;  /* 0x0000860000047ab9 */ /* 0x000fe20000000a00 */
[----:B------:R-:W0:Y:S01]  /*0b90*/  I2F.RP R6, R11 ;  /* 0x0000000b00067306 */ /* 0x000e220000209400 */
[----:B------:R-:W-:Y:S01]  /*0ba0*/  ISETP.GE.AND P0, PT, R12, RZ, PT ;  /* 0x000000ff0c00720c */ /* 0x000fe20003f06270 */
[----:B------:R-:W-:Y:S01]  /*0bb0*/  ULDC.64 UR6, c[0x0][0x210] ;  /* 0x0000840000067ab9 */ /* 0x000fe20000000a00 */
[----:B------:R-:W-:Y:S01]  /*0bc0*/  IABS R12, R12 ;  /* 0x0000000c000c7213 */ /* 0x000fe20000000000 */
[----:B------:R-:W-:Y:S01]  /*0bd0*/  USHF.R.U32.HI UR8, URZ, 0x4, UR12 ;  /* 0x000000043f087899 */ /* 0x000fe2000801160c */
[----:B------:R-:W-:Y:S02]  /*0be0*/  ISETP.GE.AND P1, PT, R10, RZ, PT ;  /* 0x000000ff0a00720c */ /* 0x000fe40003f26270 */
[----:B------:R-:W-:Y:S01]  /*0bf0*/  IABS R16, R25 ;  /* 0x0000001900107213 */ /* 0x000fe20000000000 */
[----:B------:R-:W1:Y:S01]  /*0c00*/  I2F.RP R7, R3 ;  /* 0x0000000300077306 */ /* 0x000e620000209400 */
[----:B------:R-:W-:Y:S01]  /*0c10*/  ISETP.NE.AND P5, PT, R44, RZ, PT ;  /* 0x000000ff2c00720c */ /* 0x000fe20003fa5270 */
[----:B------:R-:W-:Y:S01]  /*0c20*/  USGXT.U32 UR8, UR8, 0xe ;  /* 0x0000000e0808789a */ /* 0x000fe20008000000 */
[----:B------:R-:W-:-:S02]  /*0c30*/  ISETP.GE.AND P4, PT, R38, RZ, PT ;  /* 0x000000ff2600720c */ /* 0x000fc40003f86270 */
[----:B------:R-:W-:Y:S02]  /*0c40*/  IABS R40, R70 ;  /* 0x0000004600287213 */ /* 0x000fe40000000000 */
[----:B------:R-:W-:Y:S01]  /*0c50*/  IABS R39, R66 ;  /* 0x0000004200277213 */ /* 0x000fe20000000000 */
[----:B0-----:R-:W0:Y:S01]  /*0c60*/  MUFU.RCP R6, R6 ;  /* 0x0000000600067308 */ /* 0x001e220000001000 */
[----:B------:R-:W-:Y:S02]  /*0c70*/  IABS R81, R61 ;  /* 0x0000003d00517213 */ /* 0x000fe40000000000 */
[----:B------:R-:W-:Y:S02]  /*0c80*/  IABS R83, R63 ;  /* 0x0000003f00537213 */ /* 0x000fe40000000000 */
[----:B------:R-:W-:Y:S02]  /*0c90*/  IABS R86, R67 ;  /* 0x0000004300567213 */ /* 0x000fe40000000000 */
[----:B------:R-:W-:Y:S01]  /*0ca0*/  IABS R90, R59 ;  /* 0x0000003b005a7213 */ /* 0x000fe20000000000 */
[----:B-1----:R-:W1:Y:S01]  /*0cb0*/  MUFU.RCP R7, R7 ;  /* 0x0000000700077308 */ /* 0x002e620000001000 */
[----:B------:R-:W-:Y:S01]  /*0cc0*/  IABS R92, R0 ;  /* 0x00000000005c7213 */ /* 0x000fe20000000000 */
[----:B0-----:R-:W-:Y:S01]  /*0cd0*/  VIADD R4, R6, 0xffffffe ;  /* 0x0ffffffe06047836 */ /* 0x001fe20000000000 */
[----:B------:R-:W-:-:S05]  /*0ce0*/  IABS R6, R88 ;  /* 0x0000005800067213 */ /* 0x000fca0000000000 */
[----:B------:R0:W2:Y:S01]  /*0cf0*/  F2I.FTZ.U32.TRUNC.NTZ R5, R4 ;  /* 0x0000000400057305 */ /* 0x0000a2000021f000 */
[----:B-1----:R-:W-:-:S07]  /*0d00*/  VIADD R8, R7, 0xffffffe ;  /* 0x0ffffffe07087836 */ /* 0x002fce0000000000 */
[----:B------:R1:W3:Y:S01]  /*0d10*/  F2I.FTZ.U32.TRUNC.NTZ R9, R8 ;  /* 0x0000000800097305 */ /* 0x0002e2000021f000 */
[----:B0-----:R-:W-:Y:S02]  /*0d20*/  IMAD.MOV.U32 R4, RZ, RZ, RZ ;  /* 0x000000ffff047224 */ /* 0x001fe400078e00ff */
[----:B--2---:R-:W-:Y:S02]  /*0d30*/  IMAD.MOV R14, RZ, RZ, -R5 ;  /* 0x000000ffff0e7224 */ /* 0x004fe400078e0a05 */
[----:B-1----:R-:W-:Y:S02]  /*0d40*/  IMAD.MOV.U32 R8, RZ, RZ, RZ ;  /* 0x000000ffff087224 */ /* 0x002fe400078e00ff */
[----:B------:R-:W-:-:S04]  /*0d50*/  IMAD R13, R14, R11, RZ ;  /* 0x0000000b0e0d7224 */ /* 0x000fc800078e02ff */
[----:B------:R-:W-:Y:S01]  /*0d60*/  IMAD.HI.U32 R5, R5, R13, R4 ;  /* 0x0000000d05057227 */ /* 0x000fe200078e0004 */
[----:B------:R-:W-:Y:S02]  /*0d70*/  IABS R13, R38 ;  /* 0x00000026000d7213 */ /* 0x000fe40000000000 */
[----:B------:R-:W-:Y:S01]  /*0d80*/  IABS R38, R72 ;  /* 0x0000004800267213 */ /* 0x000fe20000000000 */
[----:B---3--:R-:W-:Y:S02]  /*0d90*/  IMAD.MOV R4, RZ, RZ, -R9 ;  /* 0x000000ffff047224 */ /* 0x008fe400078e0a09 */
[----:B------:R-:W-:-:S04]  /*0da0*/  IMAD.HI.U32 R5, R5, R6, RZ ;  /* 0x0000000605057227 */ /* 0x000fc800078e00ff */
[----:B------:R-:W-:-:S04]  /*0db0*/  IMAD.MOV R5, RZ, RZ, -R5 ;  /* 0x000000ffff057224 */ /* 0x000fc800078e0a05 */
[C---:B------:R-:W-:Y:S02]  /*0dc0*/  IMAD R6, R11.reuse, R5, R6 ;  /* 0x000000050b067224 */ /* 0x040fe400078e0206 */
[----:B------:R-:W-:Y:S01]  /*0dd0*/  IMAD R5, R4, R3, RZ ;  /* 0x0000000304057224 */ /* 0x000fe200078e02ff */
[----:B------:R-:W-:Y:S01]  /*0de0*/  IABS R4, R10 ;  /* 0x0000000a00047213 */ /* 0x000fe20000000000 */
[----:B------:R-:W-:Y:S01]  /*0df0*/  IMAD.MOV.U32 R10, RZ, RZ, R12 ;  /* 0x000000ffff0a7224 */ /* 0x000fe200078e000c */
[----:B------:R-:W-:Y:S01]  /*0e00*/  ISETP.GT.U32.AND P2, PT, R11, R6, PT ;  /* 0x000000060b00720c */ /* 0x000fe20003f44070 */
[----:B------:R-:W-:-:S04]  /*0e10*/  IMAD.HI.U32 R8, R9, R5, R8 ;  /* 0x0000000509087227 */ /* 0x000fc800078e0008 */
[----:B------:R-:W-:Y:S02]  /*0e20*/  IMAD.MOV.U32 R12, RZ, RZ, R4 ;  /* 0x000000ffff0c7224 */ /* 0x000fe400078e0004 */
[----:B------:R-:W-:-:S04]  /*0e30*/  IMAD.HI.U32 R4, R8, R10, RZ ;  /* 0x0000000a08047227 */ /* 0x000fc800078e00ff */
[----:B------:R-:W-:Y:S02]  /*0e40*/  IMAD.MOV R4, RZ, RZ, -R4 ;  /* 0x000000ffff047224 */ /* 0x000fe400078e0a04 */
[----:B------:R-:W-:Y:S01]  /*0e50*/  @!P2 IMAD.IADD R6, R6, 0x1, -R11 ;  /* 0x000000010606a824 */ /* 0x000fe200078e0a0b */
[----:B------:R-:W-:Y:S01]  /*0e60*/  ISETP.GE.AND P2, PT, R88, RZ, PT ;  /* 0x000000ff5800720c */ /* 0x000fe20003f46270 */
[----:B------:R-:W-:Y:S01]  /*0e70*/  IMAD R4, R3, R4, R10 ;  /* 0x0000000403047224 */ /* 0x000fe200078e020a */
[----:B------:R-:W-:Y:S01]  /*0e80*/  IABS R88, R57 ;  /* 0x0000003900587213 */ /* 0x000fe20000000000 */
[----:B------:R-:W-:Y:S01]  /*0e90*/  IMAD.HI.U32 R7, R8, R13, RZ ;  /* 0x0000000d08077227 */ /* 0x000fe200078e00ff */
[----:B------:R-:W-:Y:S02]  /*0ea0*/  ISETP.GT.U32.AND P3, PT, R11, R6, PT ;  /* 0x000000060b00720c */ /* 0x000fe40003f64070 */
[----:B------:R-:W-:Y:S01]  /*0eb0*/  ISETP.GT.U32.AND P6, PT, R3, R4, PT ;  /* 0x000000040300720c */ /* 0x000fe20003fc4070 */
[----:B------:R-:W-:-:S02]  /*0ec0*/  IMAD.MOV R14, RZ, RZ, -R7 ;  /* 0x000000ffff0e7224 */ /* 0x000fc400078e0a07 */
[----:B------:R-:W-:-:S04]  /*0ed0*/  IMAD.HI.U32 R5, R8, R12, RZ ;  /* 0x0000000c08057227 */ /* 0x000fc800078e00ff */
[C---:B------:R-:W-:Y:S01]  /*0ee0*/  IMAD R7, R3.reuse, R14, R13 ;  /* 0x0000000e03077224 */ /* 0x040fe200078e020d */
[----:B------:R-:W-:Y:S01]  /*0ef0*/  IABS R13, R21 ;  /* 0x00000015000d7213 */ /* 0x000fe20000000000 */
[----:B------:R-:W-:Y:S01]  /*0f00*/  IMAD.MOV R5, RZ, RZ, -R5 ;  /* 0x000000ffff057224 */ /* 0x000fe200078e0a05 */
[----:B------:R-:W-:Y:S01]  /*0f10*/  IABS R14, R19 ;  /* 0x00000013000e7213 */ /* 0x000fe20000000000 */
[----:B------:R-:W-:Y:S02]  /*0f20*/  @!P3 IMAD.IADD R6, R6, 0x1, -R11 ;  /* 0x000000010606b824 */ /* 0x000fe400078e0a0b */
[----:B------:R-:W-:Y:S02]  /*0f30*/  @!P6 IMAD.IADD R4, R4, 0x1, -R3 ;  /* 0x000000010404e824 */ /* 0x000fe400078e0a03 */
[----:B------:R-:W-:Y:S01]  /*0f40*/  @!P2 IMAD.MOV R6, RZ, RZ, -R6 ;  /* 0x000000ffff06a224 */ /* 0x000fe200078e0a06 */
[C---:B------:R-:W-:Y:S01]  /*0f50*/  ISETP.GT.U32.AND P2, PT, R3.reuse, R7, PT ;  /* 0x000000070300720c */ /* 0x040fe20003f44070 */
[----:B------:R-:W-:Y:S01]  /*0f60*/  IMAD.HI.U32 R9, R8, R16, RZ ;  /* 0x0000001008097227 */ /* 0x000fe200078e00ff */
[----:B------:R-:W-:-:S02]  /*0f70*/  ISETP.GT.U32.AND P6, PT, R3, R4, PT ;  /* 0x000000040300720c */ /* 0x000fc40003fc4070 */
[----:B------:R-:W-:Y:S01]  /*0f80*/  @!P5 LOP3.LUT R6, RZ, R44, RZ, 0x33, !PT ;  /* 0x0000002cff06d212 */ /* 0x000fe200078e33ff */
[C---:B------:R-:W-:Y:S01]  /*0f90*/  IMAD R5, R3.reuse, R5, R12 ;  /* 0x0000000503057224 */ /* 0x040fe200078e020c */
[----:B------:R-:W-:Y:S01]  /*0fa0*/  IABS R44, R50 ;  /* 0x00000032002c7213 */ /* 0x000fe20000000000 */
[----:B------:R-:W-:Y:S02]  /*0fb0*/  IMAD.MOV R9, RZ, RZ, -R9 ;  /* 0x000000ffff097224 */ /* 0x000fe400078e0a09 */
[----:B------:R-:W-:Y:S01]  /*0fc0*/  IMAD.HI.U32 R10, R8, R13, RZ ;  /* 0x0000000d080a7227 */ /* 0x000fe200078e00ff */
[----:B------:R-:W-:-:S03]  /*0fd0*/  ISETP.GT.U32.AND P3, PT, R3, R5, PT ;  /* 0x000000050300720c */ /* 0x000fc60003f64070 */
[----:B------:R-:W-:Y:S01]  /*0fe0*/  IMAD R9, R3, R9, R16 ;  /* 0x0000000903097224 */ /* 0x000fe200078e0210 */
[----:B------:R-:W-:Y:S01]  /*0ff0*/  IABS R16, R18 ;  /* 0x0000001200107213 */ /* 0x000fe20000000000 */
[--C-:B------:R-:W-:Y:S01]  /*1000*/  @!P2 IMAD.IADD R7, R7, 0x1, -R3.reuse ;  /* 0x000000010707a824 */ /* 0x100fe200078e0a03 */
[----:B------:R-:W-:Y:S01]  /*1010*/  ISETP.GE.AND P2, PT, R25, RZ, PT ;  /* 0x000000ff1900720c */ /* 0x000fe20003f46270 */
[----:B------:R-:W-:Y:S01]  /*1020*/  @!P6 IMAD.IADD R4, R4, 0x1, -R3 ;  /* 0x000000010404e824 */ /* 0x000fe200078e0a03 */
[C---:B------:R-:W-:Y:S01]  /*1030*/  ISETP.GT.U32.AND P5, PT, R3.reuse, R9, PT ;  /* 0x000000090300720c */ /* 0x040fe20003fa4070 */
[C---:B------:R-:W-:Y:S01]  /*1040*/  IMAD.HI.U32 R11, R8.reuse, R14, RZ ;  /* 0x0000000e080b7227 */ /* 0x040fe200078e00ff */
[----:B------:R-:W-:Y:S02]  /*1050*/  ISETP.GT.U32.AND P6, PT, R3, R7, PT ;  /* 0x000000070300720c */ /* 0x000fe40003fc4070 */
[----:B------:R-:W-:Y:S01]  /*1060*/  IABS R25, R32 ;  /* 0x0000002000197213 */ /* 0x000fe20000000000 */
[----:B------:R-:W-:-:S04]  /*1070*/  IMAD.HI.U32 R12, R8, R16, RZ ;  /* 0x00000010080c7227 */ /* 0x000fc800078e00ff */
[----:B------:R-:W-:Y:S02]  /*1080*/  IMAD.MOV R10, RZ, RZ, -R10 ;  /* 0x000000ffff0a7224 */ /* 0x000fe400078e0a0a */
[----:B------:R-:W-:Y:S02]  /*1090*/  @!P3 IMAD.IADD R5, R5, 0x1, -R3 ;  /* 0x000000010505b824 */ /* 0x000fe400078e0a03 */
[----:B------:R-:W-:Y:S02]  /*10a0*/  IMAD.MOV R11, RZ, RZ, -R11 ;  /* 0x000000ffff0b7224 */ /* 0x000fe400078e0a0b */
[----:B------:R-:W-:Y:S01]  /*10b0*/  IMAD.MOV R12, RZ, RZ, -R12 ;  /* 0x000000ffff0c7224 */ /* 0x000fe200078e0a0c */
[C---:B------:R-:W-:Y:S01]  /*10c0*/  ISETP.GT.U32.AND P3, PT, R3.reuse, R5, PT ;  /* 0x000000050300720c */ /* 0x040fe20003f64070 */
[C---:B------:R-:W-:Y:S02]  /*10d0*/  IMAD R10, R3.reuse, R10, R13 ;  /* 0x0000000a030a7224 */ /* 0x040fe400078e020d */
[C---:B------:R-:W-:Y:S01]  /*10e0*/  IMAD R11, R3.reuse, R11, R14 ;  /* 0x0000000b030b7224 */ /* 0x040fe200078e020e */
[----:B------:R-:W-:Y:S01]  /*10f0*/  IABS R14, R17 ;  /* 0x00000011000e7213 */ /* 0x000fe20000000000 */
[----:B------:R-:W-:Y:S01]  /*1100*/  IMAD R12, R3, R12, R16 ;  /* 0x0000000c030c7224 */ /* 0x000fe200078e0210 */
[----:B------:R-:W-:Y:S01]  /*1110*/  IABS R16, R20 ;  /* 0x0000001400107213 */ /* 0x000fe20000000000 */
[--C-:B------:R-:W-:Y:S01]  /*1120*/  @!P5 IMAD.IADD R9, R9, 0x1, -R3.reuse ;  /* 0x000000010909d824 */ /* 0x100fe200078e0a03 */
[C---:B------:R-:W-:Y:S01]  /*1130*/  ISETP.GT.U32.AND P5, PT, R3.reuse, R10, PT ;  /* 0x0000000a0300720c */ /* 0x040fe20003fa4070 */
[----:B------:R-:W-:Y:S01]  /*1140*/  @!P0 IMAD.MOV R4, RZ, RZ, -R4 ;  /* 0x000000ffff048224 */ /* 0x000fe200078e0a04 */
[----:B------:R-:W-:Y:S01]  /*1150*/  ISETP.GT.U32.AND P0, PT, R3, R11, PT ;  /* 0x0000000b0300720c */ /* 0x000fe20003f04070 */
[--C-:B------:R-:W-:Y:S01]  /*1160*/  @!P6 IMAD.IADD R7, R7, 0x1, -R3.reuse ;  /* 0x000000010707e824 */ /* 0x100fe200078e0a03 */
[----:B------:R-:W-:Y:S01]  /*1170*/  ISETP.GT.U32.AND P6, PT, R3, R12, PT ;  /* 0x0000000c0300720c */ /* 0x000fe20003fc4070 */
[----:B------:R-:W-:Y:S01]  /*1180*/  @!P3 IMAD.IADD R5, R5, 0x1, -R3 ;  /* 0x000000010505b824 */ /* 0x000fe200078e0a03 */
[----:B------:R-:W-:Y:S01]  /*1190*/  ISETP.GT.U32.AND P3, PT, R3, R9, PT ;  /* 0x000000090300720c */ /* 0x000fe20003f64070 */
[----:B------:R-:W-:-:S04]  /*11a0*/  IMAD.HI.U32 R13, R8, R14, RZ ;  /* 0x0000000e080d7227 */ /* 0x000fc800078e00ff */
[----:B------:R-:W-:Y:S02]  /*11b0*/  IMAD.MOV R13, RZ, RZ, -R13 ;  /* 0x000000ffff0d7224 */ /* 0x000fe400078e0a0d */
[--C-:B------:R-:W-:Y:S01]  /*11c0*/  @!P5 IMAD.IADD R10, R10, 0x1, -R3.reuse ;  /* 0x000000010a0ad824 */ /* 0x100fe200078e0a03 */
[----:B------:R-:W-:Y:S01]  /*11d0*/  ISETP.GE.AND P5, PT, R18, RZ, PT ;  /* 0x000000ff1200720c */ /* 0x000fe20003fa6270 */
[--C-:B------:R-:W-:Y:S01]  /*11e0*/  @!P0 IMAD.IADD R11, R11, 0x1, -R3.reuse ;  /* 0x000000010b0b8824 */ /* 0x100fe200078e0a03 */
[----:B------:R-:W-:Y:S01]  /*11f0*/  IABS R18, R22 ;  /* 0x0000001600127213 */ /* 0x000fe20000000000 */
[--C-:B------:R-:W-:Y:S01]  /*1200*/  @!P6 IMAD.IADD R12, R12, 0x1, -R3.reuse ;  /* 0x000000010c0ce824 */ /* 0x100fe200078e0a03 */
[----:B------:R-:W-:Y:S01]  /*1210*/  ISETP.GT.U32.AND P0, PT, R3, R10, PT ;  /* 0x0000000a0300720c */ /* 0x000fe20003f04070 */
[----:B------:R-:W-:Y:S01]  /*1220*/  @!P3 IMAD.IADD R9, R9, 0x1, -R3 ;  /* 0x000000010909b824 */ /* 0x000fe200078e0a03 */
[----:B------:R-:W-:Y:S01]  /*1230*/  ISETP.GE.AND P3, PT, R19, RZ, PT ;  /* 0x000000ff1300720c */ /* 0x000fe20003f66270 */
[----:B------:R-:W-:Y:S01]  /*1240*/  @!P4 IMAD.MOV R7, RZ, RZ, -R7 ;  /* 0x000000ffff07c224 */ /* 0x000fe200078e0a07 */
[C---:B------:R-:W-:Y:S01]  /*1250*/  ISETP.GT.U32.AND P6, PT, R3.reuse, R12, PT ;  /* 0x0000000c0300720c */ /* 0x040fe20003fc4070 */
[C---:B------:R-:W-:Y:S01]  /*1260*/  IMAD R13, R3.reuse, R13, R14 ;  /* 0x0000000d030d7224 */ /* 0x040fe200078e020e */
[----:B------:R-:W-:Y:S01]  /*1270*/  ISETP.GT.U32.AND P4, PT, R3, R11, PT ;  /* 0x0000000b0300720c */ /* 0x000fe20003f84070 */
[----:B------:R-:W-:Y:S01]  /*1280*/  IMAD.HI.U32 R14, R8, R16, RZ ;  /* 0x00000010080e7227 */ /* 0x000fe200078e00ff */
[----:B------:R-:W-:-:S03]  /*1290*/  IABS R19, R24 ;  /* 0x0000001800137213 */ /* 0x000fc60000000000 */
[----:B------:R-:W-:Y:S02]  /*12a0*/  IMAD.MOV R14, RZ, RZ, -R14 ;  /* 0x000000ffff0e7224 */ /* 0x000fe400078e0a0e */
[----:B------:R-:W-:Y:S01]  /*12b0*/  @!P0 IMAD.IADD R10, R10, 0x1, -R3 ;  /* 0x000000010a0a8824 */ /* 0x000fe200078e0a03 */
[----:B------:R-:W-:Y:S01]  /*12c0*/  ISETP.GE.AND P0, PT, R17, RZ, PT ;  /* 0x000000ff1100720c */ /* 0x000fe20003f06270 */
[----:B------:R-:W-:-:S04]  /*12d0*/  IMAD.HI.U32 R17, R8, R19, RZ ;  /* 0x0000001308117227 */ /* 0x000fc800078e00ff */
[----:B------:R-:W-:Y:S01]  /*12e0*/  @!P6 IMAD.IADD R12, R12, 0x1, -R3 ;  /* 0x000000010c0ce824 */ /* 0x000fe200078e0a03 */
[----:B------:R-:W-:Y:S01]  /*12f0*/  ISETP.GE.AND P6, PT, R20, RZ, PT ;  /* 0x000000ff1400720c */ /* 0x000fe20003fc6270 */
[C---:B------:R-:W-:Y:S02]  /*1300*/  IMAD R14, R3.reuse, R14, R16 ;  /* 0x0000000e030e7224 */ /* 0x040fe400078e0210 */
[----:B------:R-:W-:Y:S02]  /*1310*/  IMAD.MOV R20, RZ, RZ, -R17 ;  /* 0x000000ffff147224 */ /* 0x000fe400078e0a11 */
[----:B------:R-:W-:Y:S01]  /*1320*/  @!P2 IMAD.MOV R9, RZ, RZ, -R9 ;  /* 0x000000ffff09a224 */ /* 0x000fe200078e0a09 */
[----:B------:R-:W-:Y:S01]  /*1330*/  ISETP.GT.U32.AND P2, PT, R3, R13, PT ;  /* 0x0000000d0300720c */ /* 0x000fe20003f44070 */
[----:B------:R-:W-:Y:S01]  /*1340*/  @!P4 IMAD.IADD R11, R11, 0x1, -R3 ;  /* 0x000000010b0bc824 */ /* 0x000fe200078e0a03 */
[C---:B------:R-:W-:Y:S01]  /*1350*/  ISETP.GT.U32.AND P4, PT, R3.reuse, R14, PT ;  /* 0x0000000e0300720c */ /* 0x040fe20003f84070 */
[----:B------:R-:W-:Y:S01]  /*1360*/  IMAD R17, R3, R20, R19 ;  /* 0x0000001403117224 */ /* 0x000fe200078e0213 */
[----:B------:R-:W-:Y:S01]  /*1370*/  IABS R20, R35 ;  /* 0x0000002300147213 */ /* 0x000fe20000000000 */
[----:B------:R-:W-:Y:S01]  /*1380*/  @!P1 IMAD.MOV R5, RZ, RZ, -R5 ;  /* 0x000000ffff059224 */ /* 0x000fe200078e0a05 */
[----:B------:R-:W-:Y:S01]  /*1390*/  ISETP.GE.AND P1, PT, R21, RZ, PT ;  /* 0x000000ff1500720c */ /* 0x000fe20003f26270 */
[----:B------:R-:W-:Y:S01]  /*13a0*/  @!P5 IMAD.MOV R12, RZ, RZ, -R12 ;  /* 0x000000ffff0cd224 */ /* 0x000fe200078e0a0c */
[----:B------:R-:W-:Y:S01]  /*13b0*/  ISETP.GT.U32.AND P5, PT, R3, R17, PT ;  /* 0x000000110300720c */ /* 0x000fe20003fa4070 */
[----:B------:R-:W-:Y:S01]  /*13c0*/  IMAD.HI.U32 R16, R8, R18, RZ ;  /* 0x0000001208107227 */ /* 0x000fe200078e00ff */
[----:B------:R-:W-:-:S03]  /*13d0*/  IABS R21, R23 ;  /* 0x0000001700157213 */ /* 0x000fc60000000000 */
[----:B------:R-:W-:Y:S02]  /*13e0*/  IMAD.MOV R16, RZ, RZ, -R16 ;  /* 0x000000ffff107224 */ /* 0x000fe400078e0a10 */
[--C-:B------:R-:W-:Y:S01]  /*13f0*/  @!P2 IMAD.IADD R13, R13, 0x1, -R3.reuse ;  /* 0x000000010d0da824 */ /* 0x100fe200078e0a03 */
[----:B------:R-:W-:Y:S01]  /*1400*/  ISETP.GE.AND P2, PT, R22, RZ, PT ;  /* 0x000000ff1600720c */ /* 0x000fe20003f46270 */
[C---:B------:R-:W-:Y:S01]  /*1410*/  IMAD R16, R3.reuse, R16, R18 ;  /* 0x0000001003107224 */ /* 0x040fe200078e0212 */
[----:B------:R-:W-:Y:S01]  /*1420*/  IABS R22, R34 ;  /* 0x0000002200167213 */ /* 0x000fe20000000000 */
[----:B------:R-:W-:Y:S02]  /*1430*/  @!P4 IMAD.IADD R14, R14, 0x1, -R3 ;  /* 0x000000010e0ec824 */ /* 0x000fe400078e0a03 */
[----:B------:R-:W-:Y:S01]  /*1440*/  IMAD.HI.U32 R19, R8, R20, RZ ;  /* 0x0000001408137227 */ /* 0x000fe200078e00ff */
[----:B------:R-:W-:-:S03]  /*1450*/  ISETP.GT.U32.AND P4, PT, R3, R16, PT ;  /* 0x000000100300720c */ /* 0x000fc60003f84070 */
[----:B------:R-:W-:Y:S01]  /*1460*/  @!P1 IMAD.MOV R10, RZ, RZ, -R10 ;  /* 0x000000ffff0a9224 */ /* 0x000fe200078e0a0a */
[C---:B------:R-:W-:Y:S01]  /*1470*/  ISETP.GT.U32.AND P1, PT, R3.reuse, R13, PT ;  /* 0x0000000d0300720c */ /* 0x040fe20003f24070 */
[----:B------:R-:W-:Y:S01]  /*1480*/  @!P3 IMAD.MOV R11, RZ, RZ, -R11 ;  /* 0x000000ffff0bb224 */ /* 0x000fe200078e0a0b */
[----:B------:R-:W-:Y:S01]  /*1490*/  ISETP.GT.U32.AND P3, PT, R3, R14, PT ;  /* 0x0000000e0300720c */ /* 0x000fe20003f64070 */
[----:B------:R-:W-:Y:S02]  /*14a0*/  @!P5 IMAD.IADD R17, R17, 0x1, -R3 ;  /* 0x000000011111d824 */ /* 0x000fe400078e0a03 */
[----:B------:R-:W-:Y:S02]  /*14b0*/  IMAD.MOV R19, RZ, RZ, -R19 ;  /* 0x000000ffff137224 */ /* 0x000fe400078e0a13 */
[----:B------:R-:W-:Y:S01]  /*14c0*/  IMAD.HI.U32 R18, R8, R21, RZ ;  /* 0x0000001508127227 */ /* 0x000fe200078e00ff */
[----:B------:R-:W-:-:S03]  /*14d0*/  ISETP.GT.U32.AND P5, PT, R3, R17, PT ;  /* 0x000000110300720c */ /* 0x000fc60003fa4070 */
[----:B------:R-:W-:Y:S02]  /*14e0*/  IMAD R19, R3, R19, R20 ;  /* 0x0000001303137224 */ /* 0x000fe400078e0214 */
[----:B------:R-:W-:-:S04]  /*14f0*/  IMAD.HI.U32 R20, R8, R22, RZ ;  /* 0x0000001608147227 */ /* 0x000fc800078e00ff */
[----:B------:R-:W-:Y:S02]  /*1500*/  IMAD.MOV R20, RZ, RZ, -R20 ;  /* 0x000000ffff147224 */ /* 0x000fe400078e0a14 */
[--C-:B------:R-:W-:Y:S01]  /*1510*/  @!P1 IMAD.IADD R13, R13, 0x1, -R3.reuse ;  /* 0x000000010d0d9824 */ /* 0x100fe200078e0a03 */
[----:B------:R-:W-:Y:S01]  /*1520*/  ISETP.GE.AND P1, PT, R24, RZ, PT ;  /* 0x000000ff1800720c */ /* 0x000fe20003f26270 */
[--C-:B------:R-:W-:Y:S02]  /*1530*/  @!P3 IMAD.IADD R14, R14, 0x1, -R3.reuse ;  /* 0x000000010e0eb824 */ /* 0x100fe400078e0a03 */
[----:B------:R-:W-:Y:S01]  /*1540*/  @!P4 IMAD.IADD R16, R16, 0x1, -R3 ;  /* 0x000000011010c824 */ /* 0x000fe200078e0a03 */
[----:B------:R-:W-:Y:S01]  /*1550*/  ISETP.GE.AND P4, PT, R23, RZ, PT ;  /* 0x000000ff1700720c */ /* 0x000fe20003f86270 */
[----:B------:R-:W-:Y:S01]  /*1560*/  IMAD.MOV R18, RZ, RZ, -R18 ;  /* 0x000000ffff127224 */ /* 0x000fe200078e0a12 */
[----:B------:R-:W-:Y:S01]  /*1570*/  IABS R23, R33 ;  /* 0x0000002100177213 */ /* 0x000fe20000000000 */
[----:B------:R-:W-:-:S02]  /*1580*/  IMAD R20, R3, R20, R22 ;  /* 0x0000001403147224 */ /* 0x000fc400078e0216 */
[----:B------:R-:W-:Y:S01]  /*1590*/  @!P0 IMAD.MOV R13, RZ, RZ, -R13 ;  /* 0x000000ffff0d8224 */ /* 0x000fe200078e0a0d */
[C---:B------:R-:W-:Y:S01]  /*15a0*/  ISETP.GT.U32.AND P0, PT, R3.reuse, R16, PT ;  /* 0x000000100300720c */ /* 0x040fe20003f04070 */
[----:B------:R-:W-:Y:S01]  /*15b0*/  @!P6 IMAD.MOV R14, RZ, RZ, -R14 ;  /* 0x000000ffff0ee224 */ /* 0x000fe200078e0a0e */
[C---:B------:R-:W-:Y:S01]  /*15c0*/  ISETP.GT.U32.AND P6, PT, R3.reuse, R19, PT ;  /* 0x000000130300720c */ /* 0x040fe20003fc4070 */
[----:B------:R-:W-:Y:S02]  /*15d0*/  IMAD R18, R3, R18, R21 ;  /* 0x0000001203127224 */ /* 0x000fe400078e0215 */
[----:B------:R-:W-:Y:S01]  /*15e0*/  @!P5 IMAD.IADD R17, R17, 0x1, -R3 ;  /* 0x000000011111d824 */ /* 0x000fe200078e0a03 */
[C---:B------:R-:W-:Y:S01]  /*15f0*/  ISETP.GT.U32.AND P5, PT, R3.reuse, R20, PT ;  /* 0x000000140300720c */ /* 0x040fe20003fa4070 */
[----:B------:R-:W-:Y:S01]  /*1600*/  IMAD.HI.U32 R22, R8, R25, RZ ;  /* 0x0000001908167227 */ /* 0x000fe200078e00ff */
[----:B------:R-:W-:-:S03]  /*1610*/  ISETP.GT.U32.AND P3, PT, R3, R18, PT ;  /* 0x000000120300720c */ /* 0x000fc60003f64070 */
[----:B------:R-:W-:-:S04]  /*1620*/  IMAD.HI.U32 R21, R8, R23, RZ ;  /* 0x0000001708157227 */ /* 0x000fc800078e00ff */
[----:B------:R-:W-:Y:S02]  /*1630*/  IMAD.MOV R22, RZ, RZ, -R22 ;  /* 0x000000ffff167224 */ /* 0x000fe400078e0a16 */
[----:B------:R-:W-:Y:S02]  /*1640*/  IMAD.MOV R24, RZ, RZ, -R21 ;  /* 0x000000ffff187224 */ /* 0x000fe400078e0a15 */
[--C-:B------:R-:W-:Y:S01]  /*1650*/  @!P0 IMAD.IADD R16, R16, 0x1, -R3.reuse ;  /* 0x0000000110108824 */ /* 0x100fe200078e0a03 */
[----:B------:R-:W-:Y:S01]  /*1660*/  ISETP.GE.AND P0, PT, R35, RZ, PT ;  /* 0x000000ff2300720c */ /* 0x000fe20003f06270 */
[----:B------:R-:W-:Y:S01]  /*1670*/  @!P6 IMAD.IADD R19, R19, 0x1, -R3 ;  /* 0x000000011313e824 */ /* 0x000fe200078e0a03 */
[----:B------:R-:W-:Y:S01]  /*1680*/  IABS R35, R41 ;  /* 0x0000002900237213 */ /* 0x000fe20000000000 */
[C---:B------:R-:W-:Y:S01]  /*1690*/  IMAD R22, R3.reuse, R22, R25 ;  /* 0x0000001603167224 */ /* 0x040fe200078e0219 */
[----:B------:R-:W-:Y:S01]  /*16a0*/  IABS R25, R31 ;  /* 0x0000001f00197213 */ /* 0x000fe20000000000 */
[----:B------:R-:W-:Y:S01]  /*16b0*/  IMAD R21, R3, R24, R23 ;  /* 0x0000001803157224 */ /* 0x000fe200078e0217 */
[----:B------:R-:W-:Y:S01]  /*16c0*/  IABS R24, R26 ;  /* 0x0000001a00187213 */ /* 0x000fe20000000000 */
[----:B------:R-:W-:-:S02]  /*16d0*/  @!P5 IMAD.IADD R20, R20, 0x1, -R3 ;  /* 0x000000011414d824 */ /* 0x000fc400078e0a03 */
[----:B------:R-:W-:Y:S01]  /*16e0*/  @!P2 IMAD.MOV R16, RZ, RZ, -R16 ;  /* 0x000000ffff10a224 */ /* 0x000fe200078e0a10 */
[C---:B------:R-:W-:Y:S01]  /*16f0*/  ISETP.GT.U32.AND P2, PT, R3.reuse, R19, PT ;  /* 0x000000130300720c */ /* 0x040fe20003f44070 */
[----:B------:R-:W-:Y:S01]  /*1700*/  @!P1 IMAD.MOV R17, RZ, RZ, -R17 ;  /* 0x000000ffff119224 */ /* 0x000fe200078e0a11 */
[C---:B------:R-:W-:Y:S01]  /*1710*/  ISETP.GT.U32.AND P1, PT, R3.reuse, R22, PT ;  /* 0x000000160300720c */ /* 0x040fe20003f24070 */
[----:B------:R-:W-:Y:S01]  /*1720*/  @!P3 IMAD.IADD R18, R18, 0x1, -R3 ;  /* 0x000000011212b824 */ /* 0x000fe200078e0a03 */
[C---:B------:R-:W-:Y:S01]  /*1730*/  ISETP.GT.U32.AND P5, PT, R3.reuse, R20, PT ;  /* 0x000000140300720c */ /* 0x040fe20003fa4070 */
[----:B------:R-:W-:Y:S01]  /*1740*/  IMAD.HI.U32 R23, R8, R24, RZ ;  /* 0x0000001808177227 */ /* 0x000fe200078e00ff */
[C---:B------:R-:W-:Y:S02]  /*1750*/  ISETP.GT.U32.AND P6, PT, R3.reuse, R21, PT ;  /* 0x000000150300720c */ /* 0x040fe40003fc4070 */
[----:B------:R-:W-:Y:S01]  /*1760*/  ISETP.GT.U32.AND P3, PT, R3, R18, PT ;  /* 0x000000120300720c */ /* 0x000fe20003f64070 */
[----:B------:R-:W-:-:S04]  /*1770*/  IMAD.MOV R23, RZ, RZ, -R23 ;  /* 0x000000ffff177224 */ /* 0x000fc800078e0a17 */
[----:B------:R-:W-:Y:S02]  /*1780*/  IMAD R23, R3, R23, R24 ;  /* 0x0000001703177224 */ /* 0x000fe400078e0218 */
[--C-:B------:R-:W-:Y:S01]  /*1790*/  @!P2 IMAD.IADD R19, R19, 0x1, -R3.reuse ;  /* 0x000000011313a824 */ /* 0x100fe200078e0a03 */
[----:B------:R-:W-:Y:S01]  /*17a0*/  ISETP.GE.AND P2, PT, R32, RZ, PT ;  /* 0x000000ff2000720c */ /* 0x000fe20003f46270 */
[--C-:B------:R-:W-:Y:S01]  /*17b0*/  @!P1 IMAD.IADD R22, R22, 0x1, -R3.reuse ;  /* 0x0000000116169824 */ /* 0x100fe200078e0a03 */
[----:B------:R-:W-:Y:S01]  /*17c0*/  ISETP.GE.AND P1, PT, R26, RZ, PT ;  /* 0x000000ff1a00720c */ /* 0x000fe20003f26270 */
[----:B------:R-:W-:Y:S01]  /*17d0*/  @!P5 IMAD.IADD R20, R20, 0x1, -R3 ;  /* 0x000000011414d824 */ /* 0x000fe200078e0a03 */
[C---:B------:R-:W-:Y:S01]  /*17e0*/  ISETP.GT.U32.AND P5, PT, R3.reuse, R23, PT ;  /* 0x000000170300720c */ /* 0x040fe20003fa4070 */
[----:B------:R-:W-:Y:S01]  /*17f0*/  @!P0 IMAD.MOV R19, RZ, RZ, -R19 ;  /* 0x000000ffff138224 */ /* 0x000fe200078e0a13 */
[----:B------:R-:W-:Y:S01]  /*1800*/  ISETP.GT.U32.AND P0, PT, R3, R22, PT ;  /* 0x000000160300720c */ /* 0x000fe20003f04070 */
[----:B------:R-:W-:Y:S01]  /*1810*/  @!P3 IMAD.IADD R18, R18, 0x1, -R3 ;  /* 0x000000011212b824 */ /* 0x000fe200078e0a03 */
[----:B------:R-:W-:Y:S01]  /*1820*/  ISETP.GE.AND P3, PT, R34, RZ, PT ;  /* 0x000000ff2200720c */ /* 0x000fe20003f66270 */
[----:B------:R-:W-:Y:S01]  /*1830*/  IMAD.HI.U32 R24, R8, R25, RZ ;  /* 0x0000001908187227 */ /* 0x000fe200078e00ff */
[----:B------:R-:W-:-:S02]  /*1840*/  IABS R26, R27 ;  /* 0x0000001b001a7213 */ /* 0x000fc40000000000 */
[----:B------:R-:W-:Y:S01]  /*1850*/  IABS R32, R37 ;  /* 0x0000002500207213 */ /* 0x000fe20000000000 */
[----:B------:R-:W-:Y:S02]  /*1860*/  IMAD.MOV R24, RZ, RZ, -R24 ;  /* 0x000000ffff187224 */ /* 0x000fe400078e0a18 */
[----:B------:R-:W-:Y:S01]  /*1870*/  @!P6 IMAD.IADD R21, R21, 0x1, -R3 ;  /* 0x000000011515e824 */ /* 0x000fe200078e0a03 */
[----:B------:R-:W-:Y:S01]  /*1880*/  ISETP.GE.AND P6, PT, R33, RZ, PT ;  /* 0x000000ff2100720c */ /* 0x000fe20003fc6270 */
[----:B------:R-:W-:Y:S01]  /*1890*/  IMAD R24, R3, R24, R25 ;  /* 0x0000001803187224 */ /* 0x000fe200078e0219 */
[----:B------:R-:W-:Y:S01]  /*18a0*/  IABS R33, R36 ;  /* 0x0000002400217213 */ /* 0x000fe20000000000 */
[--C-:B------:R-:W-:Y:S01]  /*18b0*/  @!P5 IMAD.IADD R23, R23, 0x1, -R3.reuse ;  /* 0x000000011717d824 */ /* 0x100fe200078e0a03 */
[----:B------:R-:W-:Y:S01]  /*18c0*/  ISETP.GE.AND P5, PT, R27, RZ, PT ;  /* 0x000000ff1b00720c */ /* 0x000fe20003fa6270 */
[----:B------:R-:W-:Y:S01]  /*18d0*/  @!P0 IMAD.IADD R22, R22, 0x1, -R3 ;  /* 0x0000000116168824 */ /* 0x000fe200078e0a03 */
[C---:B------:R-:W-:Y:S01]  /*18e0*/  ISETP.GT.U32.AND P0, PT, R3.reuse, R24, PT ;  /* 0x000000180300720c */ /* 0x040fe20003f04070 */
[----:B------:R-:W-:Y:S01]  /*18f0*/  @!P3 IMAD.MOV R20, RZ, RZ, -R20 ;  /* 0x000000ffff14b224 */ /* 0x000fe200078e0a14 */
[----:B------:R-:W-:Y:S01]  /*1900*/  ISETP.GT.U32.AND P3, PT, R3, R23, PT ;  /* 0x000000170300720c */ /* 0x000fe20003f64070 */
[----:B------:R-:W-:Y:S01]  /*1910*/  IMAD.HI.U32 R25, R8, R26, RZ ;  /* 0x0000001a08197227 */ /* 0x000fe200078e00ff */
[----:B------:R-:W-:-:S03]  /*1920*/  IABS R27, R29 ;  /* 0x0000001d001b7213 */ /* 0x000fc60000000000 */
[----:B------:R-:W-:Y:S02]  /*1930*/  IMAD.MOV R25, RZ, RZ, -R25 ;  /* 0x000000ffff197224 */ /* 0x000fe400078e0a19 */
[----:B------:R-:W-:Y:S01]  /*1940*/  @!P4 IMAD.MOV R18, RZ, RZ, -R18 ;  /* 0x000000ffff12c224 */ /* 0x000fe200078e0a12 */
[C---:B------:R-:W-:Y:S01]  /*1950*/  ISETP.GT.U32.AND P4, PT, R3.reuse, R21, PT ;  /* 0x000000150300720c */ /* 0x040fe20003f84070 */
[----:B------:R-:W-:Y:S02]  /*1960*/  IMAD R25, R3, R25, R26 ;  /* 0x0000001903197224 */ /* 0x000fe400078e021a */
[--C-:B------:R-:W-:Y:S02]  /*1970*/  @!P0 IMAD.IADD R24, R24, 0x1, -R3.reuse ;  /* 0x0000000118188824 */ /* 0x100fe400078e0a03 */
[----:B------:R-:W-:Y:S01]  /*1980*/  @!P3 IMAD.IADD R23, R23, 0x1, -R3 ;  /* 0x000000011717b824 */ /* 0x000fe200078e0a03 */
[C---:B------:R-:W-:Y:S01]  /*1990*/  ISETP.GT.U32.AND P3, PT, R3.reuse, R25, PT ;  /* 0x000000190300720c */ /* 0x040fe20003f64070 */
[----:B------:R-:W-:Y:S01]  /*19a0*/  IMAD.HI.U32 R26, R8, R27, RZ ;  /* 0x0000001b081a7227 */ /* 0x000fe200078e00ff */
[----:B------:R-:W-:-:S03]  /*19b0*/  ISETP.GT.U32.AND P0, PT, R3, R24, PT ;  /* 0x000000180300720c */ /* 0x000fc60003f04070 */
[----:B------:R-:W-:Y:S02]  /*19c0*/  IMAD.MOV R26, RZ, RZ, -R26 ;  /* 0x000000ffff1a7224 */ /* 0x000fe400078e0a1a */
[----:B------:R-:W-:Y:S01]  /*19d0*/  @!P4 IMAD.IADD R21, R21, 0x1, -R3 ;  /* 0x000000011515c824 */ /* 0x000fe200078e0a03 */
[----:B------:R-:W-:Y:S01]  /*19e0*/  ISETP.GE.AND P4, PT, R31, RZ, PT ;  /* 0x000000ff1f00720c */ /* 0x000fe20003f86270 */
[----:B------:R-:W-:Y:S01]  /*19f0*/  IMAD R26, R3, R26, R27 ;  /* 0x0000001a031a7224 */ /* 0x000fe200078e021b */
[----:B------:R-:W-:Y:S01]  /*1a00*/  IABS R31, R30 ;  /* 0x0000001e001f7213 */ /* 0x000fe20000000000 */
[----:B------:R-:W-:Y:S01]  /*1a10*/  @!P6 IMAD.MOV R21, RZ, RZ, -R21 ;  /* 0x000000ffff15e224 */ /* 0x000fe200078e0a15 */
[----:B------:R-:W-:Y:S01]  /*1a20*/  ISETP.GE.AND P6, PT, R29, RZ, PT ;  /* 0x000000ff1d00720c */ /* 0x000fe20003fc6270 */
[--C-:B------:R-:W-:Y:S01]  /*1a30*/  @!P3 IMAD.IADD R25, R25, 0x1, -R3.reuse ;  /* 0x000000011919b824 */ /* 0x100fe200078e0a03 */
[----:B------:R-:W-:Y:S01]  /*1a40*/  IABS R29, R28 ;  /* 0x0000001c001d7213 */ /* 0x000fe20000000000 */
[----:B------:R-:W-:Y:S01]  /*1a50*/  @!P0 IMAD.IADD R24, R24, 0x1, -R3 ;  /* 0x0000000118188824 */ /* 0x000fe200078e0a03 */
[C---:B------:R-:W-:Y:S01]  /*1a60*/  ISETP.GT.U32.AND P0, PT, R3.reuse, R26, PT ;  /* 0x0000001a0300720c */ /* 0x040fe20003f04070 */
[----:B------:R-:W-:Y:S01]  /*1a70*/  @!P1 IMAD.MOV R23, RZ, RZ, -R23 ;  /* 0x000000ffff179224 */ /* 0x000fe200078e0a17 */
[----:B------:R-:W-:Y:S01]  /*1a80*/  ISETP.GT.U32.AND P3, PT, R3, R25, PT ;  /* 0x000000190300720c */ /* 0x000fe20003f64070 */
[----:B------:R-:W-:Y:S01]  /*1a90*/  IMAD.HI.U32 R27, R8, R29, RZ ;  /* 0x0000001d081b7227 */ /* 0x000fe200078e00ff */
[----:B------:R-:W-:-:S03]  /*1aa0*/  ISETP.GE.AND P1, PT, R30, RZ, PT ;  /* 0x000000ff1e00720c */ /* 0x000fc60003f26270 */
[----:B------:R-:W-:Y:S02]  /*1ab0*/  IMAD.MOV R30, RZ, RZ, -R27 ;  /* 0x000000ffff1e7224 */ /* 0x000fe400078e0a1b */
[----:B------:R-:W-:Y:S01]  /*1ac0*/  @!P2 IMAD.MOV R22, RZ, RZ, -R22 ;  /* 0x000000ffff16a224 */ /* 0x000fe200078e0a16 */
[----:B------:R-:W-:Y:S01]  /*1ad0*/  ISETP.GE.AND P2, PT, R28, RZ, PT ;  /* 0x000000ff1c00720c */ /* 0x000fe20003f46270 */
[----:B------:R-:W-:Y:S02]  /*1ae0*/  IMAD R27, R3, R30, R29 ;  /* 0x0000001e031b7224 */ /* 0x000fe400078e021d */
[----:B------:R-:W-:-:S04]  /*1af0*/  IMAD.HI.U32 R28, R8, R31, RZ ;  /* 0x0000001f081c7227 */ /* 0x000fc800078e00ff */
[--C-:B------:R-:W-:Y:S02]  /*1b00*/  @!P0 IMAD.IADD R26, R26, 0x1, -R3.reuse ;  /* 0x000000011a1a8824 */ /* 0x100fe400078e0a03 */
[----:B------:R-:W-:Y:S01]  /*1b10*/  @!P3 IMAD.IADD R25, R25, 0x1, -R3 ;  /* 0x000000011919b824 */ /* 0x000fe200078e0a03 */
[C---:B------:R-:W-:Y:S01]  /*1b20*/  ISETP.GT.U32.AND P3, PT, R3.reuse, R27, PT ;  /* 0x0000001b0300720c */ /* 0x040fe20003f64070 */
[----:B------:R-:W-:Y:S01]  /*1b30*/  IMAD.MOV R28, RZ, RZ, -R28 ;  /* 0x000000ffff1c7224 */ /* 0x000fe200078e0a1c */
[----:B------:R-:W-:Y:S01]  /*1b40*/  ISETP.GT.U32.AND P0, PT, R3, R26, PT ;  /* 0x0000001a0300720c */ /* 0x000fe20003f04070 */
[----:B------:R-:W-:-:S04]  /*1b50*/  IMAD.HI.U32 R29, R8, R33, RZ ;  /* 0x00000021081d7227 */ /* 0x000fc800078e00ff */
[C---:B------:R-:W-:Y:S02]  /*1b60*/  IMAD R31, R3.reuse, R28, R31 ;  /* 0x0000001c031f7224 */ /* 0x040fe400078e021f */
[----:B------:R-:W-:Y:S02]  /*1b70*/  @!P4 IMAD.MOV R24, RZ, RZ, -R24 ;  /* 0x000000ffff18c224 */ /* 0x000fe400078e0a18 */
[----:B------:R-:W-:Y:S01]  /*1b80*/  IMAD.MOV R34, RZ, RZ, -R29 ;  /* 0x000000ffff227224 */ /* 0x000fe200078e0a1d */
[----:B------:R-:W-:Y:S01]  /*1b90*/  ISETP.GT.U32.AND P4, PT, R3, R31, PT ;  /* 0x0000001f0300720c */ /* 0x000fe20003f84070 */
[----:B------:R-:W-:Y:S02]  /*1ba0*/  @!P3 IMAD.IADD R27, R27, 0x1, -R3 ;  /* 0x000000011b1bb824 */ /* 0x000fe400078e0a03 */
[C---:B------:R-:W-:Y:S01]  /*1bb0*/  IMAD R29, R3.reuse, R34, R33 ;  /* 0x00000022031d7224 */ /* 0x040fe200078e0221 */
[----:B------:R-:W-:Y:S01]  /*1bc0*/  IABS R33, R80 ;  /* 0x0000005000217213 */ /* 0x000fe20000000000 */
[----:B------:R-:W-:Y:S01]  /*1bd0*/  @!P0 IMAD.IADD R26, R26, 0x1, -R3 ;  /* 0x000000011a1a8824 */ /* 0x000fe200078e0a03 */
[----:B------:R-:W-:Y:S01]  /*1be0*/  ISETP.GT.U32.AND P3, PT, R3, R27, PT ;  /* 0x0000001b0300720c */ /* 0x000fe20003f64070 */
[----:B------:R-:W-:-:S04]  /*1bf0*/  IMAD.HI.U32 R28, R8, R32, RZ ;  /* 0x00000020081c7227 */ /* 0x000fc800078e00ff */
[----:B------:R-:W-:-:S04]  /*1c00*/  IMAD.HI.U32 R30, R8, R35, RZ ;  /* 0x00000023081e7227 */ /* 0x000fc800078e00ff */
[----:B------:R-:W-:Y:S01]  /*1c10*/  @!P6 IMAD.MOV R26, RZ, RZ, -R26 ;  /* 0x000000ffff1ae224 */ /* 0x000fe200078e0a1a */
[----:B------:R-:W-:Y:S01]  /*1c20*/  ISETP.GT.U32.AND P6, PT, R3, R29, PT ;  /* 0x0000001d0300720c */ /* 0x000fe20003fc4070 */
[----:B------:R-:W-:Y:S02]  /*1c30*/  IMAD.MOV R28, RZ, RZ, -R28 ;  /* 0x000000ffff1c7224 */ /* 0x000fe400078e0a1c */
[----:B------:R-:W-:Y:S02]  /*1c40*/  IMAD.MOV R30, RZ, RZ, -R30 ;  /* 0x000000ffff1e7224 */ /* 0x000fe400078e0a1e */
[----:B------:R-:W-:Y:S02]  /*1c50*/  @!P4 IMAD.IADD R31, R31, 0x1, -R3 ;  /* 0x000000011f1fc824 */ /* 0x000fe400078e0a03 */
[C---:B------:R-:W-:Y:S02]  /*1c60*/  IMAD R28, R3.reuse, R28, R32 ;  /* 0x0000001c031c7224 */ /* 0x040fe400078e0220 */
[C---:B------:R-:W-:Y:S01]  /*1c70*/  IMAD R30, R3.reuse, R30, R35 ;  /* 0x0000001e031e7224 */ /* 0x040fe200078e0223 */
[C---:B------:R-:W-:Y:S01]  /*1c80*/  ISETP.GT.U32.AND P4, PT, R3.reuse, R31, PT ;  /* 0x0000001f0300720c */ /* 0x040fe20003f84070 */
[----:B------:R-:W-:Y:S01]  /*1c90*/  IMAD.HI.U32 R32, R8, R33, RZ ;  /* 0x0000002108207227 */ /* 0x000fe200078e00ff */
[----:B------:R-:W-:-:S02]  /*1ca0*/  ISETP.GT.U32.AND P0, PT, R3, R28, PT ;  /* 0x0000001c0300720c */ /* 0x000fc40003f04070 */
[----:B------:R-:W-:Y:S01]  /*1cb0*/  IABS R35, R76 ;  /* 0x0000004c00237213 */ /* 0x000fe20000000000 */
[--C-:B------:R-:W-:Y:S01]  /*1cc0*/  @!P3 IMAD.IADD R27, R27, 0x1, -R3.reuse ;  /* 0x000000011b1bb824 */ /* 0x100fe200078e0a03 */
[----:B------:R-:W-:Y:S01]  /*1cd0*/  ISETP.GT.U32.AND P3, PT, R3, R30, PT ;  /* 0x0000001e0300720c */ /* 0x000fe20003f64070 */
[----:B------:R-:W-:Y:S02]  /*1ce0*/  @!P6 IMAD.IADD R29, R29, 0x1, -R3 ;  /* 0x000000011d1de824 */ /* 0x000fe400078e0a03 */
[----:B------:R-:W-:Y:S02]  /*1cf0*/  IMAD.MOV R32, RZ, RZ, -R32 ;  /* 0x000000ffff207224 */ /* 0x000fe400078e0a20 */
[----:B------:R-:W-:Y:S01]  /*1d00*/  @!P5 IMAD.MOV R25, RZ, RZ, -R25 ;  /* 0x000000ffff19d224 */ /* 0x000fe200078e0a19 */
[C---:B------:R-:W-:Y:S01]  /*1d10*/  ISETP.GT.U32.AND P6, PT, R3.reuse, R29, PT ;  /* 0x0000001d0300720c */ /* 0x040fe20003fc4070 */
[----:B------:R-:W-:Y:S01]  /*1d20*/  IMAD R32, R3, R32, R33 ;  /* 0x0000002003207224 */ /* 0x000fe200078e0221 */
[----:B------:R-:W-:Y:S01]  /*1d30*/  ISETP.GE.AND P5, PT, R37, RZ, PT ;  /* 0x000000ff2500720c */ /* 0x000fe20003fa6270 */
[----:B------:R-:W-:Y:S01]  /*1d40*/  IMAD.HI.U32 R33, R8, R35, RZ ;  /* 0x0000002308217227 */ /* 0x000fe200078e00ff */
[----:B------:R-:W-:-:S03]  /*1d50*/  IABS R37, R74 ;  /* 0x0000004a00257213 */ /* 0x000fc60000000000 */
[--C-:B------:R-:W-:Y:S01]  /*1d60*/  @!P4 IMAD.IADD R31, R31, 0x1, -R3.reuse ;  /* 0x000000011f1fc824 */ /* 0x100fe200078e0a03 */
[----:B------:R-:W-:Y:S01]  /*1d70*/  ISETP.GE.AND P4, PT, R36, RZ, PT ;  /* 0x000000ff2400720c */ /* 0x000fe20003f86270 */
[----:B------:R-:W-:Y:S02]  /*1d80*/  @!P0 IMAD.IADD R28, R28, 0x1, -R3 ;  /* 0x000000011c1c8824 */ /* 0x000fe400078e0a03 */
[----:B------:R-:W-:Y:S02]  /*1d90*/  IMAD.MOV R36, RZ, RZ, -R33 ;  /* 0x000000ffff247224 */ /* 0x000fe400078e0a21 */
[----:B------:R-:W-:Y:S01]  /*1da0*/  @!P3 IMAD.IADD R30, R30, 0x1, -R3 ;  /* 0x000000011e1eb824 */ /* 0x000fe200078e0a03 */
[C---:B------:R-:W-:Y:S01]  /*1db0*/  ISETP.GT.U32.AND P0, PT, R3.reuse, R28, PT ;  /* 0x0000001c0300720c */ /* 0x040fe20003f04070 */
[C---:B------:R-:W-:Y:S02]  /*1dc0*/  IMAD R33, R3.reuse, R36, R35 ;  /* 0x0000002403217224 */ /* 0x040fe400078e0223 */
[----:B------:R-:W-:Y:S01]  /*1dd0*/  IMAD.HI.U32 R34, R8, R37, RZ ;  /* 0x0000002508227227 */ /* 0x000fe200078e00ff */
[----:B------:R-:W-:-:S03]  /*1de0*/  ISETP.GT.U32.AND P3, PT, R3, R30, PT ;  /* 0x0000001e0300720c */ /* 0x000fc60003f64070 */
[----:B------:R-:W-:Y:S01]  /*1df0*/  @!P6 IMAD.IADD R29, R29, 0x1, -R3 ;  /* 0x000000011d1de824 */ /* 0x000fe200078e0a03 */
[----:B------:R-:W-:Y:S01]  /*1e00*/  ISETP.GT.U32.AND P6, PT, R3, R33, PT ;  /* 0x000000210300720c */ /* 0x000fe20003fc4070 */
[----:B------:R-:W-:-:S04]  /*1e10*/  IMAD.HI.U32 R35, R8, R38, RZ ;  /* 0x0000002608237227 */ /* 0x000fc800078e00ff */
[----:B------:R-:W-:Y:S02]  /*1e20*/  IMAD.MOV R34, RZ, RZ, -R34 ;  /* 0x000000ffff227224 */ /* 0x000fe400078e0a22 */
[----:B------:R-:W-:Y:S02]  /*1e30*/  IMAD.MOV R35, RZ, RZ, -R35 ;  /* 0x000000ffff237224 */ /* 0x000fe400078e0a23 */
[C---:B------:R-:W-:Y:S02]  /*1e40*/  IMAD R34, R3.reuse, R34, R37 ;  /* 0x0000002203227224 */ /* 0x040fe400078e0225 */
[--C-:B------:R-:W-:Y:S01]  /*1e50*/  @!P0 IMAD.IADD R28, R28, 0x1, -R3.reuse ;  /* 0x000000011c1c8824 */ /* 0x100fe200078e0a03 */
[C---:B------:R-:W-:Y:S01]  /*1e60*/  ISETP.GT.U32.AND P0, PT, R3.reuse, R32, PT ;  /* 0x000000200300720c */ /* 0x040fe20003f04070 */
[C---:B------:R-:W-:Y:S02]  /*1e70*/  IMAD R35, R3.reuse, R35, R38 ;  /* 0x0000002303237224 */ /* 0x040fe400078e0226 */
[--C-:B------:R-:W-:Y:S01]  /*1e80*/  @!P3 IMAD.IADD R30, R30, 0x1, -R3.reuse ;  /* 0x000000011e1eb824 */ /* 0x100fe200078e0a03 */
[----:B------:R-:W-:Y:S01]  /*1e90*/  ISETP.GT.U32.AND P3, PT, R3, R34, PT ;  /* 0x000000220300720c */ /* 0x000fe20003f64070 */
[----:B------:R-:W-:Y:S01]  /*1ea0*/  @!P6 IMAD.IADD R33, R33, 0x1, -R3 ;  /* 0x000000012121e824 */ /* 0x000fe200078e0a03 */
[----:B------:R-:W-:Y:S01]  /*1eb0*/  ISETP.GT.U32.AND P6, PT, R3, R35, PT ;  /* 0x000000230300720c */ /* 0x000fe20003fc4070 */
[----:B------:R-:W-:-:S02]  /*1ec0*/  @!P5 IMAD.MOV R28, RZ, RZ, -R28 ;  /* 0x000000ffff1cd224 */ /* 0x000fc400078e0a1c */
[----:B------:R-:W-:Y:S01]  /*1ed0*/  @!P1 IMAD.MOV R31, RZ, RZ, -R31 ;  /* 0x000000ffff1f9224 */ /* 0x000fe200078e0a1f */
[----:B------:R-:W-:Y:S01]  /*1ee0*/  ISETP.GT.U32.AND P1, PT, R3, R33, PT ;  /* 0x000000210300720c */ /* 0x000fe20003f24070 */
[----:B------:R-:W-:-:S04]  /*1ef0*/  IMAD.HI.U32 R37, R8, R40, RZ ;  /* 0x0000002808257227 */ /* 0x000fc800078e00ff */
[--C-:B------:R-:W-:Y:S01]  /*1f00*/  @!P0 IMAD.IADD R32, R32, 0x1, -R3.reuse ;  /* 0x0000000120208824 */ /* 0x100fe200078e0a03 */
[----:B------:R-:W-:Y:S01]  /*1f10*/  ISETP.GE.AND P0, PT, R41, RZ, PT ;  /* 0x000000ff2900720c */ /* 0x000fe20003f06270 */
[--C-:B------:R-:W-:Y:S01]  /*1f20*/  @!P3 IMAD.IADD R34, R34, 0x1, -R3.reuse ;  /* 0x000000012222b824 */ /* 0x100fe200078e0a03 */
[----:B------:R-:W-:Y:S01]  /*1f30*/  IABS R41, R42 ;  /* 0x0000002a00297213 */ /* 0x000fe20000000000 */
[----:B------:R-:W-:Y:S01]  /*1f40*/  @!P6 IMAD.IADD R35, R35, 0x1, -R3 ;  /* 0x000000012323e824 */ /* 0x000fe200078e0a03 */
[----:B------:R-:W-:Y:S01]  /*1f50*/  ISETP.GE.AND P3, PT, R80, RZ, PT ;  /* 0x000000ff5000720c */ /* 0x000fe20003f66270 */
[C---:B------:R-:W-:Y:S01]  /*1f60*/  IMAD.HI.U32 R36, R8.reuse, R39, RZ ;  /* 0x0000002708247227 */ /* 0x040fe200078e00ff */
[C---:B------:R-:W-:Y:S02]  /*1f70*/  ISETP.GT.U32.AND P5, PT, R3.reuse, R34, PT ;  /* 0x000000220300720c */ /* 0x040fe40003fa4070 */
[----:B------:R-:W-:Y:S01]  /*1f80*/  ISETP.GT.U32.AND P6, PT, R3, R35, PT ;  /* 0x000000230300720c */ /* 0x000fe20003fc4070 */
[----:B------:R-:W-:Y:S01]  /*1f90*/  IMAD.HI.U32 R38, R8, R41, RZ ;  /* 0x0000002908267227 */ /* 0x000fe200078e00ff */
[----:B------:R-:W-:-:S03]  /*1fa0*/  IABS R80, R69 ;  /* 0x0000004500507213 */ /* 0x000fc60000000000 */
[----:B------:R-:W-:Y:S02]  /*1fb0*/  IMAD.MOV R38, RZ, RZ, -R38 ;  /* 0x000000ffff267224 */ /* 0x000fe400078e0a26 */
[----:B------:R-:W-:Y:S02]  /*1fc0*/  IMAD.MOV R37, RZ, RZ, -R37 ;  /* 0x000000ffff257224 */ /* 0x000fe400078e0a25 */
[C---:B------:R-:W-:Y:S01]  /*1fd0*/  IMAD R38, R3.reuse, R38, R41 ;  /* 0x0000002603267224 */ /* 0x040fe200078e0229 */
[----:B------:R-:W-:Y:S01]  /*1fe0*/  IABS R41, R46 ;  /* 0x0000002e00297213 */ /* 0x000fe20000000000 */
[----:B------:R-:W-:Y:S02]  /*1ff0*/  IMAD.MOV R36, RZ, RZ, -R36 ;  /* 0x000000ffff247224 */ /* 0x000fe400078e0a24 */
[C---:B------:R-:W-:Y:S02]  /*2000*/  IMAD R37, R3.reuse, R37, R40 ;  /* 0x0000002503257224 */ /* 0x040fe400078e0228 */
[----:B------:R-:W-:Y:S01]  /*2010*/  @!P2 IMAD.MOV R27, RZ, RZ, -R27 ;  /* 0x000000ffff1ba224 */ /* 0x000fe200078e0a1b */
[C---:B------:R-:W-:Y:S01]  /*2020*/  ISETP.GT.U32.AND P2, PT, R3.reuse, R32, PT ;  /* 0x000000200300720c */ /* 0x040fe20003f44070 */
[--C-:B------:R-:W-:Y:S01]  /*2030*/  @!P5 IMAD.IADD R34, R34, 0x1, -R3.reuse ;  /* 0x000000012222d824 */ /* 0x100fe200078e0a03 */
[----:B------:R-:W-:Y:S01]  /*2040*/  ISETP.GT.U32.AND P5, PT, R3, R38, PT ;  /* 0x000000260300720c */ /* 0x000fe20003fa4070 */
[----:B------:R-:W-:Y:S01]  /*2050*/  IMAD.MOV.U32 R40, RZ, RZ, R44 ;  /* 0x000000ffff287224 */ /* 0x000fe200078e002c */
[----:B------:R-:W-:Y:S01]  /*2060*/  IABS R44, R43 ;  /* 0x0000002b002c7213 */ /* 0x000fe20000000000 */
[----:B------:R-:W-:Y:S01]  /*2070*/  @!P6 IMAD.IADD R35, R35, 0x1, -R3 ;  /* 0x000000012323e824 */ /* 0x000fe200078e0a03 */
[----:B------:R-:W-:Y:S01]  /*2080*/  ISETP.GE.AND P6, PT, R72, RZ, PT ;  /* 0x000000ff4800720c */ /* 0x000fe20003fc6270 */
[----:B------:R-:W-:Y:S01]  /*2090*/  IMAD R36, R3, R36, R39 ;  /* 0x0000002403247224 */ /* 0x000fe200078e0227 */
[----:B------:R-:W-:Y:S01]  /*20a0*/  IABS R72, R71 ;  /* 0x0000004700487213 */ /* 0x000fe20000000000 */
[----:B------:R-:W-:Y:S01]  /*20b0*/  @!P1 IMAD.IADD R33, R33, 0x1, -R3 ;  /* 0x0000000121219824 */ /* 0x000fe200078e0a03 */
[----:B------:R-:W-:Y:S01]  /*20c0*/  ISETP.GE.AND P1, PT, R74, RZ, PT ;  /* 0x000000ff4a00720c */ /* 0x000fe20003f26270 */
[----:B------:R-:W-:Y:S01]  /*20d0*/  IMAD.HI.U32 R39, R8, R40, RZ ;  /* 0x0000002808277227 */ /* 0x000fe200078e00ff */
[----:B------:R-:W-:-:S03]  /*20e0*/  IABS R74, R73 ;  /* 0x00000049004a7213 */ /* 0x000fc60000000000 */
[----:B------:R-:W-:Y:S02]  /*20f0*/  IMAD.MOV R39, RZ, RZ, -R39 ;  /* 0x000000ffff277224 */ /* 0x000fe400078e0a27 */
[--C-:B------:R-:W-:Y:S01]  /*2100*/  @!P2 IMAD.IADD R32, R32, 0x1, -R3.reuse ;  /* 0x000000012020a824 */ /* 0x100fe200078e0a03 */
[----:B------:R-:W-:Y:S01]  /*2110*/  ISETP.GE.AND P2, PT, R76, RZ, PT ;  /* 0x000000ff4c00720c */ /* 0x000fe20003f46270 */
[----:B------:R-:W-:Y:S01]  /*2120*/  IMAD R39, R3, R39, R40 ;  /* 0x0000002703277224 */ /* 0x000fe200078e0228 */
[----:B------:R-:W-:Y:S01]  /*2130*/  IABS R76, R77 ;  /* 0x0000004d004c7213 */ /* 0x000fe20000000000 */
[----:B------:R-:W-:Y:S02]  /*2140*/  @!P5 IMAD.IADD R38, R38, 0x1, -R3 ;  /* 0x000000012626d824 */ /* 0x000fe400078e0a03 */
[----:B------:R-:W-:-:S04]  /*2150*/  IMAD.HI.U32 R40, R8, R41, RZ ;  /* 0x0000002908287227 */ /* 0x000fc800078e00ff */
[----:B------:R-:W-:Y:S01]  /*2160*/  @!P0 IMAD.MOV R30, RZ, RZ, -R30 ;  /* 0x000000ffff1e8224 */ /* 0x000fe200078e0a1e */
[C---:B------:R-:W-:Y:S01]  /*2170*/  ISETP.GT.U32.AND P0, PT, R3.reuse, R37, PT ;  /* 0x000000250300720c */ /* 0x040fe20003f04070 */
[----:B------:R-:W-:Y:S01]  /*2180*/  @!P6 IMAD.MOV R35, RZ, RZ, -R35 ;  /* 0x000000ffff23e224 */ /* 0x000fe200078e0a23 */
[C---:B------:R-:W-:Y:S01]  /*2190*/  ISETP.GT.U32.AND P6, PT, R3.reuse, R39, PT ;  /* 0x000000270300720c */ /* 0x040fe20003fc4070 */
[----:B------:R-:W-:Y:S01]  /*21a0*/  @!P3 IMAD.MOV R32, RZ, RZ, -R32 ;  /* 0x000000ffff20b224 */ /* 0x000fe200078e0a20 */
[C---:B------:R-:W-:Y:S01]  /*21b0*/  ISETP.GT.U32.AND P3, PT, R3.reuse, R38, PT ;  /* 0x000000260300720c */ /* 0x040fe20003f64070 */
[----:B------:R-:W-:Y:S01]  /*21c0*/  @!P1 IMAD.MOV R34, RZ, RZ, -R34 ;  /* 0x000000ffff229224 */ /* 0x000fe200078e0a22 */
[----:B------:R-:W-:Y:S01]  /*21d0*/  ISETP.GE.AND P1, PT, R42, RZ, PT ;  /* 0x000000ff2a00720c */ /* 0x000fe20003f26270 */
[----:B------:R-:W-:Y:S02]  /*21e0*/  IMAD.MOV R40, RZ, RZ, -R40 ;  /* 0x000000ffff287224 */ /* 0x000fe400078e0a28 */
[----:B------:R-:W-:Y:S01]  /*21f0*/  IMAD.MOV.U32 R42, RZ, RZ, R44 ;  /* 0x000000ffff2a7224 */ /* 0x000fe200078e002c */
[----:B------:R-:W-:Y:S01]  /*2200*/  IABS R44, R48 ;  /* 0x00000030002c7213 */ /* 0x000fe20000000000 */
[----:B------:R-:W-:Y:S01]  /*2210*/  @!P4 IMAD.MOV R29, RZ, RZ, -R29 ;  /* 0x000000ffff1dc224 */ /* 0x000fe200078e0a1d */
[C---:B------:R-:W-:Y:S01]  /*2220*/  ISETP.GT.U32.AND P4, PT, R3.reuse, R36, PT ;  /* 0x000000240300720c */ /* 0x040fe20003f84070 */
[----:B------:R-:W-:-:S02]  /*2230*/  IMAD R40, R3, R40, R41 ;  /* 0x0000002803287224 */ /* 0x000fc400078e0229 */
[----:B------:R-:W-:-:S04]  /*2240*/  IMAD.HI.U32 R41, R8, R42, RZ ;  /* 0x0000002a08297227 */ /* 0x000fc800078e00ff */
[----:B------:R-:W-:Y:S02]  /*2250*/  IMAD.MOV R41, RZ, RZ, -R41 ;  /* 0x000000ffff297224 */ /* 0x000fe400078e0a29 */
[--C-:B------:R-:W-:Y:S01]  /*2260*/  @!P0 IMAD.IADD R37, R37, 0x1, -R3.reuse ;  /* 0x0000000125258824 */ /* 0x100fe200078e0a03 */
[----:B------:R-:W-:Y:S01]  /*2270*/  ISETP.GE.AND P0, PT, R70, RZ, PT ;  /* 0x000000ff4600720c */ /* 0x000fe20003f06270 */
[--C-:B------:R-:W-:Y:S01]  /*2280*/  @!P6 IMAD.IADD R39, R39, 0x1, -R3.reuse ;  /* 0x000000012727e824 */ /* 0x100fe200078e0a03 */
[----:B------:R-:W-:Y:S01]  /*2290*/  IABS R70, R55 ;  /* 0x0000003700467213 */ /* 0x000fe20000000000 */
[----:B------:R-:W-:Y:S01]  /*22a0*/  @!P3 IMAD.IADD R38, R38, 0x1, -R3 ;  /* 0x000000012626b824 */ /* 0x000fe200078e0a03 */
[C---:B------:R-:W-:Y:S01]  /*22b0*/  ISETP.GT.U32.AND P3, PT, R3.reuse, R40, PT ;  /* 0x000000280300720c */ /* 0x040fe20003f64070 */
[C---:B------:R-:W-:Y:S01]  /*22c0*/  IMAD R41, R3.reuse, R41, R42 ;  /* 0x0000002903297224 */ /* 0x040fe200078e022a */
[C---:B------:R-:W-:Y:S01]  /*22d0*/  ISETP.GT.U32.AND P6, PT, R3.reuse, R39, PT ;  /* 0x000000270300720c */ /* 0x040fe20003fc4070 */
[----:B------:R-:W-:Y:S01]  /*22e0*/  @!P2 IMAD.MOV R33, RZ, RZ, -R33 ;  /* 0x000000ffff21a224 */ /* 0x000fe200078e0a21 */
[C---:B------:R-:W-:Y:S01]  /*22f0*/  ISETP.GT.U32.AND P2, PT, R3.reuse, R37, PT ;  /* 0x000000250300720c */ /* 0x040fe20003f44070 */
[----:B------:R-:W-:Y:S01]  /*2300*/  @!P4 IMAD.IADD R36, R36, 0x1, -R3 ;  /* 0x000000012424c824 */ /* 0x000fe200078e0a03 */
[----:B------:R-:W-:Y:S01]  /*2310*/  ISETP.GE.AND P4, PT, R66, RZ, PT ;  /* 0x000000ff4200720c */ /* 0x000fe20003f86270 */
[----:B------:R-:W-:Y:S01]  /*2320*/  @!P1 IMAD.MOV R38, RZ, RZ, -R38 ;  /* 0x000000ffff269224 */ /* 0x000fe200078e0a26 */
[C---:B------:R-:W-:Y:S01]  /*2330*/  ISETP.GT.U32.AND P1, PT, R3.reuse, R41, PT ;  /* 0x000000290300720c */ /* 0x040fe20003f24070 */
[----:B------:R-:W-:Y:S01]  /*2340*/  IMAD.HI.U32 R42, R8, R44, RZ ;  /* 0x0000002c082a7227 */ /* 0x000fe200078e00ff */
[----:B------:R-:W-:-:S02]  /*2350*/  ISETP.GT.U32.AND P5, PT, R3, R36, PT ;  /* 0x000000240300720c */ /* 0x000fc40003fa4070 */
[----:B------:R-:W-:Y:S01]  /*2360*/  IABS R66, R58 ;  /* 0x0000003a00427213 */ /* 0x000fe20000000000 */
[--C-:B------:R-:W-:Y:S02]  /*2370*/  @!P3 IMAD.IADD R40, R40, 0x1, -R3.reuse ;  /* 0x000000012828b824 */ /* 0x100fe400078e0a03 */
[--C-:B------:R-:W-:Y:S01]  /*2380*/  @!P6 IMAD.IADD R39, R39, 0x1, -R3.reuse ;  /* 0x000000012727e824 */ /* 0x100fe200078e0a03 */
[----:B------:R-:W-:Y:S01]  /*2390*/  ISETP.GE.AND P6, PT, R47, RZ, PT ;  /* 0x000000ff2f00720c */ /* 0x000fe20003fc6270 */
[--C-:B------:R-:W-:Y:S01]  /*23a0*/  @!P2 IMAD.IADD R37, R37, 0x1, -R3.reuse ;  /* 0x000000012525a824 */ /* 0x100fe200078e0a03 */
[----:B------:R-:W-:Y:S01]  /*23b0*/  ISETP.GE.AND P2, PT, R46, RZ, PT ;  /* 0x000000ff2e00720c */ /* 0x000fe20003f46270 */
[----:B------:R-:W-:Y:S01]  /*23c0*/  IMAD.MOV R42, RZ, RZ, -R42 ;  /* 0x000000ffff2a7224 */ /* 0x000fe200078e0a2a */
[----:B------:R-:W-:Y:S01]  /*23d0*/  IABS R46, R47 ;  /* 0x0000002f002e7213 */ /* 0x000fe20000000000 */
[--C-:B------:R-:W-:Y:S01]  /*23e0*/  @!P1 IMAD.IADD R41, R41, 0x1, -R3.reuse ;  /* 0x0000000129299824 */ /* 0x100fe200078e0a03 */
[----:B------:R-:W-:Y:S01]  /*23f0*/  IABS R47, R49 ;  /* 0x00000031002f7213 */ /* 0x000fe20000000000 */
[----:B------:R-:W-:Y:S01]  /*2400*/  @!P5 IMAD.IADD R36, R36, 0x1, -R3 ;  /* 0x000000012424d824 */ /* 0x000fe200078e0a03 */
[C---:B------:R-:W-:Y:S01]  /*2410*/  ISETP.GT.U32.AND P3, PT, R3.reuse, R40, PT ;  /* 0x000000280300720c */ /* 0x040fe20003f64070 */
[C---:B------:R-:W-:Y:S01]  /*2420*/  IMAD R42, R3.reuse, R42, R44 ;  /* 0x0000002a032a7224 */ /* 0x040fe200078e022c */
[----:B------:R-:W-:Y:S01]  /*2430*/  ISETP.GT.U32.AND P1, PT, R3, R41, PT ;  /* 0x000000290300720c */ /* 0x000fe20003f24070 */
[----:B------:R-:W-:Y:S01]  /*2440*/  IMAD.HI.U32 R44, R8, R47, RZ ;  /* 0x0000002f082c7227 */ /* 0x000fe200078e00ff */
[----:B------:R-:W-:-:S02]  /*2450*/  ISETP.GE.AND P5, PT, R50, RZ, PT ;  /* 0x000000ff3200720c */ /* 0x000fc40003fa6270 */
[----:B------:R-:W-:Y:S01]  /*2460*/  IABS R50, R60 ;  /* 0x0000003c00327213 */ /* 0x000fe20000000000 */
[----:B------:R-:W-:Y:S01]  /*2470*/  @!P4 IMAD.MOV R36, RZ, RZ, -R36 ;  /* 0x000000ffff24c224 */ /* 0x000fe200078e0a24 */
[----:B------:R-:W-:Y:S01]  /*2480*/  ISETP.GE.AND P4, PT, R43, RZ, PT ;  /* 0x000000ff2b00720c */ /* 0x000fe20003f86270 */
[----:B------:R-:W-:-:S04]  /*2490*/  IMAD.HI.U32 R43, R8, R46, RZ ;  /* 0x0000002e082b7227 */ /* 0x000fc800078e00ff */
[----:B------:R-:W-:Y:S02]  /*24a0*/  IMAD.MOV R44, RZ, RZ, -R44 ;  /* 0x000000ffff2c7224 */ /* 0x000fe400078e0a2c */
[----:B------:R-:W-:Y:S02]  /*24b0*/  IMAD.MOV R43, RZ, RZ, -R43 ;  /* 0x000000ffff2b7224 */ /* 0x000fe400078e0a2b */
[C---:B------:R-:W-:Y:S02]  /*24c0*/  IMAD R44, R3.reuse, R44, R47 ;  /* 0x0000002c032c7224 */ /* 0x040fe400078e022f */
[----:B------:R-:W-:Y:S01]  /*24d0*/  @!P0 IMAD.MOV R37, RZ, RZ, -R37 ;  /* 0x000000ffff258224 */ /* 0x000fe200078e0a25 */
[----:B------:R-:W-:Y:S01]  /*24e0*/  ISETP.GE.AND P0, PT, R48, RZ, PT ;  /* 0x000000ff3000720c */ /* 0x000fe20003f06270 */
[C---:B------:R-:W-:Y:S01]  /*24f0*/  IMAD R43, R3.reuse, R43, R46 ;  /* 0x0000002b032b7224 */ /* 0x040fe200078e022e */
[----:B------:R-:W-:Y:S01]  /*2500*/  IABS R48, R62 ;  /* 0x0000003e00307213 */ /* 0x000fe20000000000 */
[--C-:B------:R-:W-:Y:S01]  /*2510*/  @!P3 IMAD.IADD R40, R40, 0x1, -R3.reuse ;  /* 0x000000012828b824 */ /* 0x100fe200078e0a03 */
[----:B------:R-:W-:Y:S01]  /*2520*/  ISETP.GT.U32.AND P3, PT, R3, R42, PT ;  /* 0x0000002a0300720c */ /* 0x000fe20003f64070 */
[----:B------:R-:W-:Y:S01]  /*2530*/  @!P1 IMAD.IADD R41, R41, 0x1, -R3 ;  /* 0x0000000129299824 */ /* 0x000fe200078e0a03 */
[C---:B------:R-:W-:Y:S01]  /*2540*/  ISETP.GT.U32.AND P1, PT, R3.reuse, R44, PT ;  /* 0x0000002c0300720c */ /* 0x040fe20003f24070 */
[----:B------:R-:W-:Y:S01]  /*2550*/  @!P5 IMAD.MOV R39, RZ, RZ, -R39 ;  /* 0x000000ffff27d224 */ /* 0x000fe200078e0a27 */
[----:B------:R-:W-:Y:S01]  /*2560*/  ISETP.GT.U32.AND P5, PT, R3, R43, PT ;  /* 0x0000002b0300720c */ /* 0x000fe20003fa4070 */
[----:B------:R-:W-:-:S04]  /*2570*/  IMAD.HI.U32 R46, R8, R48, RZ ;  /* 0x00000030082e7227 */ /* 0x000fc800078e00ff */
[----:B------:R-:W-:Y:S01]  /*2580*/  @!P2 IMAD.MOV R40, RZ, RZ, -R40 ;  /* 0x000000ffff28a224 */ /* 0x000fe200078e0a28 */
[----:B------:R-:W-:Y:S01]  /*2590*/  ISETP.GE.AND P2, PT, R49, RZ, PT ;  /* 0x000000ff3100720c */ /* 0x000fe20003f46270 */
[----:B------:R-:W-:Y:S02]  /*25a0*/  IMAD.MOV R46, RZ, RZ, -R46 ;  /* 0x000000ffff2e7224 */ /* 0x000fe400078e0a2e */
[----:B------:R-:W-:Y:S01]  /*25b0*/  IMAD.MOV.U32 R49, RZ, RZ, R50 ;  /* 0x000000ffff317224 */ /* 0x000fe200078e0032 */
[----:B------:R-:W-:Y:S01]  /*25c0*/  IABS R50, R52 ;  /* 0x0000003400327213 */ /* 0x000fe20000000000 */
[--C-:B------:R-:W-:Y:S02]  /*25d0*/  @!P3 IMAD.IADD R42, R42, 0x1, -R3.reuse ;  /* 0x000000012a2ab824 */ /* 0x100fe400078e0a03 */
[C---:B------:R-:W-:Y:S02]  /*25e0*/  IMAD R46, R3.reuse, R46, R48 ;  /* 0x0000002e032e7224 */ /* 0x040fe400078e0230 */
[----:B------:R-:W-:Y:S01]  /*25f0*/  @!P1 IMAD.IADD R44, R44, 0x1, -R3 ;  /* 0x000000012c2c9824 */ /* 0x000fe200078e0a03 */
[----:B------:R-:W-:Y:S01]  /*2600*/  ISETP.GT.U32.AND P3, PT, R3, R42, PT ;  /* 0x0000002a0300720c */ /* 0x000fe20003f64070 */
[----:B------:R-:W-:-:S03]  /*2610*/  IMAD.HI.U32 R47, R8, R49, RZ ;  /* 0x00000031082f7227 */ /* 0x000fc600078e00ff */
[----:B------:R-:W-:Y:S01]  /*2620*/  ISETP.GT.U32.AND P1, PT, R3, R44, PT ;  /* 0x0000002c0300720c */ /* 0x000fe20003f24070 */
[----:B------:R-:W-:Y:S02]  /*2630*/  @!P5 IMAD.IADD R43, R43, 0x1, -R3 ;  /* 0x000000012b2bd824 */ /* 0x000fe400078e0a03 */
[----:B------:R-:W-:Y:S01]  /*2640*/  @!P4 IMAD.MOV R41, RZ, RZ, -R41 ;  /* 0x000000ffff29c224 */ /* 0x000fe200078e0a29 */
[C---:B------:R-:W-:Y:S01]  /*2650*/  ISETP.GT.U32.AND P4, PT, R3.reuse, R46, PT ;  /* 0x0000002e0300720c */ /* 0x040fe20003f84070 */
[----:B------:R-:W-:Y:S01]  /*2660*/  IMAD.MOV R48, RZ, RZ, -R47 ;  /* 0x000000ffff307224 */ /* 0x000fe200078e0a2f */
[----:B------:R-:W-:Y:S01]  /*2670*/  ISETP.GT.U32.AND P5, PT, R3, R43, PT ;  /* 0x0000002b0300720c */ /* 0x000fe20003fa4070 */
[----:B------:R-:W-:-:S04]  /*2680*/  IMAD.HI.U32 R47, R8, R50, RZ ;  /* 0x00000032082f7227 */ /* 0x000fc800078e00ff */
[C---:B------:R-:W-:Y:S02]  /*2690*/  IMAD R48, R3.reuse, R48, R49 ;  /* 0x0000003003307224 */ /* 0x040fe400078e0231 */
[----:B------:R-:W-:Y:S02]  /*26a0*/  IMAD.MOV R49, RZ, RZ, -R47 ;  /* 0x000000ffff317224 */ /* 0x000fe400078e0a2f */
[--C-:B------:R-:W-:Y:S01]  /*26b0*/  @!P3 IMAD.IADD R42, R42, 0x1, -R3.reuse ;  /* 0x000000012a2ab824 */ /* 0x100fe200078e0a03 */
[----:B------:R-:W-:Y:S01]  /*26c0*/  ISETP.GE.AND P3, PT, R62, RZ, PT ;  /* 0x000000ff3e00720c */ /* 0x000fe20003f66270 */
[C---:B------:R-:W-:Y:S02]  /*26d0*/  IMAD R50, R3.reuse, R49, R50 ;  /* 0x0000003103327224 */ /* 0x040fe400078e0232 */
[--C-:B------:R-:W-:Y:S02]  /*26e0*/  @!P4 IMAD.IADD R46, R46, 0x1, -R3.reuse ;  /* 0x000000012e2ec824 */ /* 0x100fe400078e0a03 */
[--C-:B------:R-:W-:Y:S01]  /*26f0*/  @!P1 IMAD.IADD R44, R44, 0x1, -R3.reuse ;  /* 0x000000012c2c9824 */ /* 0x100fe200078e0a03 */
[C---:B------:R-:W-:Y:S01]  /*2700*/  ISETP.GT.U32.AND P1, PT, R3.reuse, R50, PT ;  /* 0x000000320300720c */ /* 0x040fe20003f24070 */
[----:B------:R-:W-:Y:S01]  /*2710*/  IMAD.MOV.U32 R62, RZ, RZ, R66 ;  /* 0x000000ffff3e7224 */ /* 0x000fe200078e0042 */
[----:B------:R-:W-:Y:S01]  /*2720*/  ISETP.GT.U32.AND P4, PT, R3, R46, PT ;  /* 0x0000002e0300720c */ /* 0x000fe20003f84070 */
[----:B------:R-:W-:Y:S01]  /*2730*/  @!P5 IMAD.IADD R43, R43, 0x1, -R3 ;  /* 0x000000012b2bd824 */ /* 0x000fe200078e0a03 */
[----:B------:R-:W-:Y:S01]  /*2740*/  ISETP.GT.U32.AND P5, PT, R3, R48, PT ;  /* 0x000000300300720c */ /* 0x000fe20003fa4070 */
[----:B------:R-:W-:Y:S01]  /*2750*/  IMAD.HI.U32 R47, R8, R62, RZ ;  /* 0x0000003e082f7227 */ /* 0x000fe200078e00ff */
[----:B------:R-:W-:-:S03]  /*2760*/  IABS R66, R78 ;  /* 0x0000004e00427213 */ /* 0x000fc60000000000 */
[----:B------:R-:W-:Y:S02]  /*2770*/  IMAD.MOV R47, RZ, RZ, -R47 ;  /* 0x000000ffff2f7224 */ /* 0x000fe400078e0a2f */
[----:B------:R-:W-:Y:S01]  /*2780*/  @!P6 IMAD.MOV R43, RZ, RZ, -R43 ;  /* 0x000000ffff2be224 */ /* 0x000fe200078e0a2b */
[----:B------:R-:W-:Y:S01]  /*2790*/  ISETP.GE.AND P6, PT, R52, RZ, PT ;  /* 0x000000ff3400720c */ /* 0x000fe20003fc6270 */
[C---:B------:R-:W-:Y:S01]  /*27a0*/  IMAD R52, R3.reuse, R47, R62 ;  /* 0x0000002f03347224 */ /* 0x040fe200078e023e */
[----:B------:R-:W-:Y:S01]  /*27b0*/  IABS R62, R54 ;  /* 0x00000036003e7213 */ /* 0x000fe20000000000 */
[--C-:B------:R-:W-:Y:S02]  /*27c0*/  @!P1 IMAD.IADD R50, R50, 0x1, -R3.reuse ;  /* 0x0000000132329824 */ /* 0x100fe400078e0a03 */
[--C-:B------:R-:W-:Y:S02]  /*27d0*/  @!P5 IMAD.IADD R48, R48, 0x1, -R3.reuse ;  /* 0x000000013030d824 */ /* 0x100fe400078e0a03 */
[----:B------:R-:W-:Y:S01]  /*27e0*/  @!P4 IMAD.IADD R46, R46, 0x1, -R3 ;  /* 0x000000012e2ec824 */ /* 0x000fe200078e0a03 */
[C---:B------:R-:W-:Y:S01]  /*27f0*/  ISETP.GT.U32.AND P4, PT, R3.reuse, R52, PT ;  /* 0x000000340300720c */ /* 0x040fe20003f84070 */
[----:B------:R-:W-:Y:S01]  /*2800*/  @!P0 IMAD.MOV R42, RZ, RZ, -R42 ;  /* 0x000000ffff2a8224 */ /* 0x000fe200078e0a2a */
[----:B------:R-:W-:Y:S01]  /*2810*/  ISETP.GT.U32.AND P1, PT, R3, R50, PT ;  /* 0x000000320300720c */ /* 0x000fe20003f24070 */
[----:B------:R-:W-:Y:S01]  /*2820*/  IMAD.HI.U32 R49, R8, R62, RZ ;  /* 0x0000003e08317227 */ /* 0x000fe200078e00ff */
[----:B------:R-:W-:-:S02]  /*2830*/  ISETP.GE.AND P0, PT, R60, RZ, PT ;  /* 0x000000ff3c00720c */ /* 0x000fc40003f06270 */
[----:B------:R-:W-:Y:S01]  /*2840*/  ISETP.GT.U32.AND P5, PT, R3, R48, PT ;  /* 0x000000300300720c */ /* 0x000fe20003fa4070 */
[----:B------:R-:W-:Y:S01]  /*2850*/  IMAD.MOV.U32 R47, RZ, RZ, R44 ;  /* 0x000000ffff2f7224 */ /* 0x000fe200078e002c */
[----:B------:R-:W-:Y:S01]  /*2860*/  IABS R60, R56 ;  /* 0x00000038003c7213 */ /* 0x000fe20000000000 */
[----:B------:R-:W-:Y:S02]  /*2870*/  IMAD.MOV R49, RZ, RZ, -R49 ;  /* 0x000000ffff317224 */ /* 0x000fe400078e0a31 */
[----:B------:R-:W-:Y:S01]  /*2880*/  @!P3 IMAD.MOV R46, RZ, RZ, -R46 ;  /* 0x000000ffff2eb224 */ /* 0x000fe200078e0a2e */
[----:B------:R-:W-:Y:S01]  /*2890*/  ISETP.GE.AND P3, PT, R54, RZ, PT ;  /* 0x000000ff3600720c */ /* 0x000fe20003f66270 */
[----:B------:R-:W-:-:S04]  /*28a0*/  IMAD.HI.U32 R44, R8, R60, RZ ;  /* 0x0000003c082c7227 */ /* 0x000fc800078e00ff */
[----:B------:R-:W-:Y:S02]  /*28b0*/  IMAD.MOV R44, RZ, RZ, -R44 ;  /* 0x000000ffff2c7224 */ /* 0x000fe400078e0a2c */
[--C-:B------:R-:W-:Y:S02]  /*28c0*/  @!P4 IMAD.IADD R52, R52, 0x1, -R3.reuse ;  /* 0x000000013434c824 */ /* 0x100fe400078e0a03 */
[C---:B------:R-:W-:Y:S01]  /*28d0*/  IMAD R54, R3.reuse, R49, R62 ;  /* 0x0000003103367224 */ /* 0x040fe200078e023e */
[----:B------:R-:W-:Y:S01]  /*28e0*/  IABS R62, R64 ;  /* 0x00000040003e7213 */ /* 0x000fe20000000000 */
[--C-:B------:R-:W-:Y:S01]  /*28f0*/  @!P1 IMAD.IADD R50, R50, 0x1, -R3.reuse ;  /* 0x0000000132329824 */ /* 0x100fe200078e0a03 */
[C---:B------:R-:W-:Y:S01]  /*2900*/  ISETP.GT.U32.AND P4, PT, R3.reuse, R52, PT ;  /* 0x000000340300720c */ /* 0x040fe20003f84070 */
[----:B------:R-:W-:Y:S01]  /*2910*/  @!P5 IMAD.IADD R48, R48, 0x1, -R3 ;  /* 0x000000013030d824 */ /* 0x000fe200078e0a03 */
[----:B------:R-:W-:Y:S01]  /*2920*/  ISETP.GE.AND P5, PT, R56, RZ, PT ;  /* 0x000000ff3800720c */ /* 0x000fe20003fa6270 */
[C---:B------:R-:W-:Y:S01]  /*2930*/  IMAD R44, R3.reuse, R44, R60 ;  /* 0x0000002c032c7224 */ /* 0x040fe200078e023c */
[----:B------:R-:W-:Y:S01]  /*2940*/  IABS R56, R51 ;  /* 0x0000003300387213 */ /* 0x000fe20000000000 */
[----:B------:R-:W-:Y:S01]  /*2950*/  @!P6 IMAD.MOV R50, RZ, RZ, -R50 ;  /* 0x000000ffff32e224 */ /* 0x000fe200078e0a32 */
[C---:B------:R-:W-:Y:S01]  /*2960*/  ISETP.GT.U32.AND P6, PT, R3.reuse, R54, PT ;  /* 0x000000360300720c */ /* 0x040fe20003fc4070 */
[----:B------:R-:W-:Y:S01]  /*2970*/  @!P2 IMAD.MOV R47, RZ, RZ, -R47 ;  /* 0x000000ffff2fa224 */ /* 0x000fe200078e0a2f */
[----:B------:R-:W-:Y:S01]  /*2980*/  ISETP.GE.AND P2, PT, R58, RZ, PT ;  /* 0x000000ff3a00720c */ /* 0x000fe20003f46270 */
[----:B------:R-:W-:Y:S01]  /*2990*/  IMAD.HI.U32 R49, R8, R56, RZ ;  /* 0x0000003808317227 */ /* 0x000fe200078e00ff */
[----:B------:R-:W-:-:S02]  /*29a0*/  ISETP.GT.U32.AND P1, PT, R3, R44, PT ;  /* 0x0000002c0300720c */ /* 0x000fc40003f24070 */
[----:B------:R-:W-:Y:S01]  /*29b0*/  IABS R60, R53 ;  /* 0x00000035003c7213 */ /* 0x000fe20000000000 */
[----:B------:R-:W-:Y:S01]  /*29c0*/  IMAD.MOV R49, RZ, RZ, -R49 ;  /* 0x000000ffff317224 */ /* 0x000fe200078e0a31 */
[----:B------:R-:W-:Y:S01]  /*29d0*/  IABS R58, R15 ;  /* 0x0000000f003a7213 */ /* 0x000fe20000000000 */
[--C-:B------:R-:W-:Y:S01]  /*29e0*/  @!P4 IMAD.IADD R52, R52, 0x1, -R3.reuse ;  /* 0x000000013434c824 */ /* 0x100fe200078e0a03 */
[----:B------:R-:W-:Y:S01]  /*29f0*/  ISETP.GE.AND P4, PT, R15, RZ, PT ;  /* 0x000000ff0f00720c */ /* 0x000fe20003f86270 */
[C---:B------:R-:W-:Y:S02]  /*2a00*/  IMAD R56, R3.reuse, R49, R56 ;  /* 0x0000003103387224 */ /* 0x040fe400078e0238 */
[--C-:B------:R-:W-:Y:S02]  /*2a10*/  @!P6 IMAD.IADD R54, R54, 0x1, -R3.reuse ;  /* 0x000000013636e824 */ /* 0x100fe400078e0a03 */
[----:B------:R-:W-:Y:S01]  /*2a20*/  @!P2 IMAD.MOV R52, RZ, RZ, -R52 ;  /* 0x000000ffff34a224 */ /* 0x000fe200078e0a34 */
[C---:B------:R-:W-:Y:S01]  /*2a30*/  ISETP.GT.U32.AND P2, PT, R3.reuse, R56, PT ;  /* 0x000000380300720c */ /* 0x040fe20003f44070 */
[----:B------:R-:W-:Y:S01]  /*2a40*/  @!P1 IMAD.IADD R44, R44, 0x1, -R3 ;  /* 0x000000012c2c9824 */ /* 0x000fe200078e0a03 */
[----:B------:R-:W-:Y:S01]  /*2a50*/  ISETP.GT.U32.AND P6, PT, R3, R54, PT ;  /* 0x000000360300720c */ /* 0x000fe20003fc4070 */
[----:B------:R-:W-:-:S03]  /*2a60*/  IMAD.HI.U32 R49, R8, R60, RZ ;  /* 0x0000003c08317227 */ /* 0x000fc600078e00ff */
[----:B------:R-:W-:Y:S01]  /*2a70*/  ISETP.GT.U32.AND P1, PT, R3, R44, PT ;  /* 0x0000002c0300720c */ /* 0x000fe20003f24070 */
[----:B------:R-:W-:Y:S01]  /*2a80*/  @!P0 IMAD.MOV R48, RZ, RZ, -R48 ;  /* 0x000000ffff308224 */ /* 0x000fe200078e0a30 */
[----:B------:R-:W-:Y:S01]  /*2a90*/  ISETP.GE.AND P0, PT, R51, RZ, PT ;  /* 0x000000ff3300720c */ /* 0x000fe20003f06270 */
[----:B------:R-:W-:-:S04]  /*2aa0*/  IMAD.HI.U32 R15, R8, R58, RZ ;  /* 0x0000003a080f7227 */ /* 0x000fc800078e00ff */
[----:B------:R-:W-:-:S04]  /*2ab0*/  IMAD.HI.U32 R51, R8, R62, RZ ;  /* 0x0000003e08337227 */ /* 0x000fc800078e00ff */
[----:B------:R-:W-:Y:S02]  /*2ac0*/  IMAD.MOV R49, RZ, RZ, -R49 ;  /* 0x000000ffff317224 */ /* 0x000fe400078e0a31 */
[----:B------:R-:W-:Y:S02]  /*2ad0*/  IMAD.MOV R15, RZ, RZ, -R15 ;  /* 0x000000ffff0f7224 */ /* 0x000fe400078e0a0f */
[----:B------:R-:W-:Y:S02]  /*2ae0*/  IMAD.MOV R51, RZ, RZ, -R51 ;  /* 0x000000ffff337224 */ /* 0x000fe400078e0a33 */
[C---:B------:R-:W-:Y:S02]  /*2af0*/  IMAD R60, R3.reuse, R49, R60 ;  /* 0x00000031033c7224 */ /* 0x040fe400078e023c */
[C---:B------:R-:W-:Y:S01]  /*2b00*/  IMAD R58, R3.reuse, R15, R58 ;  /* 0x0000000f033a7224 */ /* 0x040fe200078e023a */
[----:B------:R-:W-:Y:S01]  /*2b10*/  IABS R15, R68 ;  /* 0x00000044000f7213 */ /* 0x000fe20000000000 */
[----:B------:R-:W-:-:S02]  /*2b20*/  IMAD R62, R3, R51, R62 ;  /* 0x00000033033e7224 */ /* 0x000fc400078e023e */
[--C-:B------:R-:W-:Y:S01]  /*2b30*/  @!P6 IMAD.IADD R54, R54, 0x1, -R3.reuse ;  /* 0x000000013636e824 */ /* 0x100fe200078e0a03 */
[C---:B------:R-:W-:Y:S01]  /*2b40*/  ISETP.GT.U32.AND P6, PT, R3.reuse, R58, PT ;  /* 0x0000003a0300720c */ /* 0x040fe20003fc4070 */
[--C-:B------:R-:W-:Y:S01]  /*2b50*/  @!P2 IMAD.IADD R56, R56, 0x1, -R3.reuse ;  /* 0x000000013838a824 */ /* 0x100fe200078e0a03 */
[----:B------:R-:W-:Y:S01]  /*2b60*/  ISETP.GT.U32.AND P2, PT, R3, R60, PT ;  /* 0x0000003c0300720c */ /* 0x000fe20003f44070 */
[----:B------:R-:W-:Y:S01]  /*2b70*/  @!P1 IMAD.IADD R44, R44, 0x1, -R3 ;  /* 0x000000012c2c9824 */ /* 0x000fe200078e0a03 */
[----:B------:R-:W-:Y:S01]  /*2b80*/  ISETP.GE.AND P1, PT, R53, RZ, PT ;  /* 0x000000ff3500720c */ /* 0x000fe20003f26270 */
[----:B------:R-:W-:Y:S01]  /*2b90*/  @!P3 IMAD.MOV R54, RZ, RZ, -R54 ;  /* 0x000000ffff36b224 */ /* 0x000fe200078e0a36 */
[----:B------:R-:W-:Y:S01]  /*2ba0*/  ISETP.GT.U32.AND P3, PT, R3, R62, PT ;  /* 0x0000003e0300720c */ /* 0x000fe20003f64070 */
[----:B------:R-:W-:Y:S02]  /*2bb0*/  IMAD.MOV.U32 R49, RZ, RZ, R44 ;  /* 0x000000ffff317224 */ /* 0x000fe400078e002c */
[----:B------:R-:W-:-:S02]  /*2bc0*/  IMAD.MOV.U32 R44, RZ, RZ, R15 ;  /* 0x000000ffff2c7224 */ /* 0x000fc400078e000f */
[----:B------:R-:W-:Y:S01]  /*2bd0*/  @!P5 IMAD.MOV R49, RZ, RZ, -R49 ;  /* 0x000000ffff31d224 */ /* 0x000fe200078e0a31 */
[C---:B------:R-:W-:Y:S01]  /*2be0*/  ISETP.GT.U32.AND P5, PT, R3.reuse, R56, PT ;  /* 0x000000380300720c */ /* 0x040fe20003fa4070 */
[--C-:B------:R-:W-:Y:S02]  /*2bf0*/  @!P6 IMAD.IADD R58, R58, 0x1, -R3.reuse ;  /* 0x000000013a3ae824 */ /* 0x100fe400078e0a03 */
[--C-:B------:R-:W-:Y:S02]  /*2c00*/  @!P2 IMAD.IADD R60, R60, 0x1, -R3.reuse ;  /* 0x000000013c3ca824 */ /* 0x100fe400078e0a03 */
[----:B------:R-:W-:Y:S01]  /*2c10*/  IMAD.HI.U32 R51, R8, R66, RZ ;  /* 0x0000004208337227 */ /* 0x000fe200078e00ff */
[C---:B------:R-:W-:Y:S02]  /*2c20*/  ISETP.GT.U32.AND P6, PT, R3.reuse, R58, PT ;  /* 0x0000003a0300720c */ /* 0x040fe40003fc4070 */
[----:B------:R-:W-:Y:S01]  /*2c30*/  ISETP.GT.U32.AND P2, PT, R3, R60, PT ;  /* 0x0000003c0300720c */ /* 0x000fe20003f44070 */
[----:B------:R-:W-:-:S02]  /*2c40*/  @!P3 IMAD.IADD R62, R62, 0x1, -R3 ;  /* 0x000000013e3eb824 */ /* 0x000fc400078e0a03 */
[----:B------:R-:W-:-:S03]  /*2c50*/  IMAD.HI.U32 R15, R8, R44, RZ ;  /* 0x0000002c080f7227 */ /* 0x000fc600078e00ff */
[----:B------:R-:W-:Y:S01]  /*2c60*/  ISETP.GT.U32.AND P3, PT, R3, R62, PT ;  /* 0x0000003e0300720c */ /* 0x000fe20003f64070 */
[----:B------:R-:W-:-:S04]  /*2c70*/  IMAD.HI.U32 R53, R8, R70, RZ ;  /* 0x0000004608357227 */ /* 0x000fc800078e00ff */
[----:B------:R-:W-:Y:S02]  /*2c80*/  IMAD.MOV R51, RZ, RZ, -R51 ;  /* 0x000000ffff337224 */ /* 0x000fe400078e0a33 */
[----:B------:R-:W-:Y:S01]  /*2c90*/  @!P5 IMAD.IADD R56, R56, 0x1, -R3 ;  /* 0x000000013838d824 */ /* 0x000fe200078e0a03 */
[----:B------:R-:W-:Y:S01]  /*2ca0*/  ISETP.GE.AND P5, PT, R64, RZ, PT ;  /* 0x000000ff4000720c */ /* 0x000fe20003fa6270 */
        /* <DEDUP_REMOVED lines=9> */
[C---:B------:R-:W-:Y:S01]  /*2d40*/  ISETP.GT.U32.AND P6, PT, R3.reuse, R44, PT ;  /* 0x0000002c0300720c */ /* 0x040fe20003fc4070 */
[----:B------:R-:W-:Y:S01]  /*2d50*/  @!P3 IMAD.IADD R62, R62, 0x1, -R3 ;  /* 0x000000013e3eb824 */ /* 0x000fe200078e0a03 */
[----:B------:R-:W-:Y:S01]  /*2d60*/  ISETP.GT.U32.AND P3, PT, R3, R66, PT ;  /* 0x000000420300720c */ /* 0x000fe20003f64070 */
[----:B------:R-:W-:Y:S02]  /*2d70*/  IMAD.MOV.U32 R51, RZ, RZ, R15 ;  /* 0x000000ffff337224 */ /* 0x000fe400078e000f */
[----:B------:R-:W-:Y:S02]  /*2d80*/  @!P0 IMAD.MOV R56, RZ, RZ, -R56 ;  /* 0x000000ffff388224 */ /* 0x000fe400078e0a38 */
[----:B------:R-:W-:-:S04]  /*2d90*/  IMAD.HI.U32 R15, R8, R51, RZ ;  /* 0x00000033080f7227 */ /* 0x000fc800078e00ff */
[----:B------:R-:W-:Y:S02]  /*2da0*/  @!P2 IMAD.IADD R64, R64, 0x1, -R3 ;  /* 0x000000014040a824 */ /* 0x000fe400078e0a03 */
[----:B------:R-:W-:Y:S02]  /*2db0*/  IMAD.MOV R70, RZ, RZ, -R15 ;  /* 0x000000ffff467224 */ /* 0x000fe400078e0a0f */
[----:B------:R-:W-:-:S04]  /*2dc0*/  IMAD.HI.U32 R15, R8, R72, RZ ;  /* 0x00000048080f7227 */ /* 0x000fc800078e00ff */
[--C-:B------:R-:W-:Y:S01]  /*2dd0*/  @!P6 IMAD.IADD R44, R44, 0x1, -R3.reuse ;  /* 0x000000012c2ce824 */ /* 0x100fe200078e0a03 */
[----:B------:R-:W-:Y:S01]  /*2de0*/  ISETP.GE.AND P6, PT, R68, RZ, PT ;  /* 0x000000ff4400720c */ /* 0x000fe20003fc6270 */
[----:B------:R-:W-:Y:S01]  /*2df0*/  @!P3 IMAD.IADD R66, R66, 0x1, -R3 ;  /* 0x000000014242b824 */ /* 0x000fe200078e0a03 */
[C---:B------:R-:W-:Y:S01]  /*2e00*/  ISETP.GT.U32.AND P3, PT, R3.reuse, R64, PT ;  /* 0x000000400300720c */ /* 0x040fe20003f64070 */
[C---:B------:R-:W-:Y:S01]  /*2e10*/  IMAD R68, R3.reuse, R70, R51 ;  /* 0x0000004603447224 */ /* 0x040fe200078e0233 */
[C---:B------:R-:W-:Y:S01]  /*2e20*/  ISETP.GT.U32.AND P2, PT, R3.reuse, R44, PT ;  /* 0x0000002c0300720c */ /* 0x040fe20003f44070 */
[----:B------:R-:W-:Y:S01]  /*2e30*/  IMAD.MOV R15, RZ, RZ, -R15 ;  /* 0x000000ffff0f7224 */ /* 0x000fe200078e0a0f */
[----:B------:R-:W-:Y:S01]  /*2e40*/  ISETP.GT.U32.AND P0, PT, R3, R66, PT ;  /* 0x000000420300720c */ /* 0x000fe20003f04070 */
[----:B------:R-:W-:-:S04]  /*2e50*/  IMAD.HI.U32 R51, R8, R74, RZ ;  /* 0x0000004a08337227 */ /* 0x000fc800078e00ff */
[----:B------:R-:W-:Y:S01]  /*2e60*/  IMAD R70, R3, R15, R72 ;  /* 0x0000000f03467224 */ /* 0x000fe200078e0248 */
[----:B------:R-:W-:Y:S01]  /*2e70*/  IABS R15, R79 ;  /* 0x0000004f000f7213 */ /* 0x000fe20000000000 */
[----:B------:R-:W-:Y:S02]  /*2e80*/  IMAD.MOV R51, RZ, RZ, -R51 ;  /* 0x000000ffff337224 */ /* 0x000fe400078e0a33 */
[----:B------:R-:W-:-:S04]  /*2e90*/  IMAD.HI.U32 R53, R8, R76, RZ ;  /* 0x0000004c08357227 */ /* 0x000fc800078e00ff */
[C---:B------:R-:W-:Y:S02]  /*2ea0*/  IMAD R72, R3.reuse, R51, R74 ;  /* 0x0000003303487224 */ /* 0x040fe400078e024a */
[----:B------:R-:W-:Y:S02]  /*2eb0*/  IMAD.MOV.U32 R51, RZ, RZ, R15 ;  /* 0x000000ffff337224 */ /* 0x000fe400078e000f */
[----:B------:R-:W-:Y:S01]  /*2ec0*/  @!P3 IMAD.IADD R64, R64, 0x1, -R3 ;  /* 0x000000014040b824 */ /* 0x000fe200078e0a03 */
[----:B------:R-:W-:Y:S01]  /*2ed0*/  ISETP.GT.U32.AND P3, PT, R3, R70, PT ;  /* 0x000000460300720c */ /* 0x000fe20003f64070 */
[----:B------:R-:W-:Y:S02]  /*2ee0*/  IMAD.MOV R53, RZ, RZ, -R53 ;  /* 0x000000ffff357224 */ /* 0x000fe400078e0a35 */
[----:B------:R-:W-:-:S04]  /*2ef0*/  IMAD.HI.U32 R15, R8, R51, RZ ;  /* 0x00000033080f7227 */ /* 0x000fc800078e00ff */
[C---:B------:R-:W-:Y:S02]  /*2f00*/  IMAD R74, R3.reuse, R53, R76 ;  /* 0x00000035034a7224 */ /* 0x040fe400078e024c */
[----:B------:R-:W-:Y:S02]  /*2f10*/  IMAD.MOV R76, RZ, RZ, -R15 ;  /* 0x000000ffff4c7224 */ /* 0x000fe400078e0a0f */
[----:B------:R-:W-:Y:S01]  /*2f20*/  @!P0 IMAD.IADD R66, R66, 0x1, -R3 ;  /* 0x0000000142428824 */ /* 0x000fe200078e0a03 */
[C---:B------:R-:W-:Y:S01]  /*2f30*/  ISETP.GT.U32.AND P0, PT, R3.reuse, R72, PT ;  /* 0x000000480300720c */ /* 0x040fe20003f04070 */
[C---:B------:R-:W-:Y:S02]  /*2f40*/  IMAD R76, R3.reuse, R76, R51 ;  /* 0x0000004c034c7224 */ /* 0x040fe400078e0233 */
[----:B------:R-:W-:Y:S02]  /*2f50*/  @!P3 IMAD.IADD R70, R70, 0x1, -R3 ;  /* 0x000000014646b824 */ /* 0x000fe400078e0a03 */
[----:B------:R-:W-:Y:S01]  /*2f60*/  IMAD.HI.U32 R15, R8, R80, RZ ;  /* 0x00000050080f7227 */ /* 0x000fe200078e00ff */
[----:B------:R-:W-:-:S03]  /*2f70*/  ISETP.GT.U32.AND P3, PT, R3, R76, PT ;  /* 0x0000004c0300720c */ /* 0x000fc60003f64070 */
[----:B------:R-:W-:Y:S01]  /*2f80*/  @!P2 IMAD.IADD R44, R44, 0x1, -R3 ;  /* 0x000000012c2ca824 */ /* 0x000fe200078e0a03 */
[C---:B------:R-:W-:Y:S01]  /*2f90*/  ISETP.GT.U32.AND P2, PT, R3.reuse, R68, PT ;  /* 0x000000440300720c */ /* 0x040fe20003f44070 */
[----:B------:R-:W-:Y:S02]  /*2fa0*/  IMAD.MOV R15, RZ, RZ, -R15 ;  /* 0x000000ffff0f7224 */ /* 0x000fe400078e0a0f */
[----:B------:R-:W-:Y:S01]  /*2fb0*/  @!P0 IMAD.IADD R72, R72, 0x1, -R3 ;  /* 0x0000000148488824 */ /* 0x000fe200078e0a03 */
[----:B------:R-:W-:Y:S01]  /*2fc0*/  ISETP.GE.AND P0, PT, R78, RZ, PT ;  /* 0x000000ff4e00720c */ /* 0x000fe20003f06270 */
[----:B------:R-:W-:Y:S02]  /*2fd0*/  IMAD R78, R3, R15, R80 ;  /* 0x0000000f034e7224 */ /* 0x000fe400078e0250 */
[----:B------:R-:W-:-:S04]  /*2fe0*/  IMAD.HI.U32 R51, R8, R81, RZ ;  /* 0x0000005108337227 */ /* 0x000fc800078e00ff */
[--C-:B------:R-:W-:Y:S01]  /*2ff0*/  @!P3 IMAD.IADD R76, R76, 0x1, -R3.reuse ;  /* 0x000000014c4cb824 */ /* 0x100fe200078e0a03 */
[C---:B------:R-:W-:Y:S01]  /*3000*/  ISETP.GT.U32.AND P3, PT, R3.reuse, R78, PT ;  /* 0x0000004e0300720c */ /* 0x040fe20003f64070 */
[----:B------:R-:W-:Y:S01]  /*3010*/  @!P2 IMAD.IADD R68, R68, 0x1, -R3 ;  /* 0x000000014444a824 */ /* 0x000fe200078e0a03 */
[----:B------:R-:W-:Y:S01]  /*3020*/  ISETP.GT.U32.AND P2, PT, R3, R74, PT ;  /* 0x0000004a0300720c */ /* 0x000fe20003f44070 */
[----:B------:R-:W-:Y:S02]  /*3030*/  IMAD.MOV R82, RZ, RZ, -R51 ;  /* 0x000000ffff527224 */ /* 0x000fe400078e0a33 */
[----:B------:R-:W-:-:S04]  /*3040*/  IMAD.HI.U32 R53, R8, R83, RZ ;  /* 0x0000005308357227 */ /* 0x000fc800078e00ff */
[C---:B------:R-:W-:Y:S02]  /*3050*/  IMAD R80, R3.reuse, R82, R81 ;  /* 0x0000005203507224 */ /* 0x040fe400078e0251 */
[----:B------:R-:W-:Y:S02]  /*3060*/  IMAD.MOV R84, RZ, RZ, -R53 ;  /* 0x000000ffff547224 */ /* 0x000fe400078e0a35 */
[--C-:B------:R-:W-:Y:S01]  /*3070*/  @!P3 IMAD.IADD R78, R78, 0x1, -R3.reuse ;  /* 0x000000014e4eb824 */ /* 0x100fe200078e0a03 */
[----:B------:R-:W-:Y:S01]  /*3080*/  ISETP.GT.U32.AND P3, PT, R3, R80, PT ;  /* 0x000000500300720c */ /* 0x000fe20003f64070 */
[----:B------:R-:W-:Y:S01]  /*3090*/  @!P2 IMAD.IADD R74, R74, 0x1, -R3 ;  /* 0x000000014a4aa824 */ /* 0x000fe200078e0a03 */
[----:B------:R-:W-:Y:S01]  /*30a0*/  ISETP.GE.AND P2, PT, R55, RZ, PT ;  /* 0x000000ff3700720c */ /* 0x000fe20003f46270 */
[C---:B------:R-:W-:Y:S01]  /*30b0*/  IMAD R82, R3.reuse, R84, R83 ;  /* 0x0000005403527224 */ /* 0x040fe200078e0253 */
[----:B------:R-:W-:Y:S01]  /*30c0*/  IABS R84, R65 ;  /* 0x0000004100547213 */ /* 0x000fe20000000000 */
[----:B------:R-:W-:Y:S01]  /*30d0*/  @!P4 IMAD.MOV R58, RZ, RZ, -R58 ;  /* 0x000000ffff3ac224 */ /* 0x000fe200078e0a3a */
[----:B------:R-:W-:Y:S01]  /*30e0*/  ISETP.GT.U32.AND P4, PT, R3, R72, PT ;  /* 0x000000480300720c */ /* 0x000fe20003f84070 */
[----:B------:R-:W-:-:S04]  /*30f0*/  IMAD.HI.U32 R51, R8, R86, RZ ;  /* 0x0000005608337227 */ /* 0x000fc800078e00ff */
[----:B------:R-:W-:-:S04]  /*3100*/  IMAD.HI.U32 R15, R8, R84, RZ ;  /* 0x00000054080f7227 */ /* 0x000fc800078e00ff */
[----:B------:R-:W-:Y:S01]  /*3110*/  @!P3 IMAD.IADD R80, R80, 0x1, -R3 ;  /* 0x000000015050b824 */ /* 0x000fe200078e0a03 */
[C---:B------:R-:W-:Y:S01]  /*3120*/  ISETP.GT.U32.AND P3, PT, R3.reuse, R68, PT ;  /* 0x000000440300720c */ /* 0x040fe20003f64070 */
[----:B------:R-:W-:Y:S01]  /*3130*/  @!P2 IMAD.MOV R66, RZ, RZ, -R66 ;  /* 0x000000ffff42a224 */ /* 0x000fe200078e0a42 */
[----:B------:R-:W-:Y:S01]  /*3140*/  ISETP.GT.U32.AND P2, PT, R3, R78, PT ;  /* 0x0000004e0300720c */ /* 0x000fe20003f44070 */
[----:B------:R-:W-:-:S04]  /*3150*/  IMAD.HI.U32 R53, R8, R88, RZ ;  /* 0x0000005808357227 */ /* 0x000fc800078e00ff */
[----:B------:R-:W-:-:S04]  /*3160*/  IMAD.HI.U32 R55, R8, R90, RZ ;  /* 0x0000005a08377227 */ /* 0x000fc800078e00ff */
[----:B------:R-:W-:-:S04]  /*3170*/  IMAD.HI.U32 R8, R8, R92, RZ ;  /* 0x0000005c08087227 */ /* 0x000fc800078e00ff */
[----:B------:R-:W-:Y:S01]  /*3180*/  @!P1 IMAD.MOV R60, RZ, RZ, -R60 ;  /* 0x000000ffff3c9224 */ /* 0x000fe200078e0a3c */
[C---:B------:R-:W-:Y:S01]  /*3190*/  ISETP.GT.U32.AND P1, PT, R3.reuse, R70, PT ;  /* 0x000000460300720c */ /* 0x040fe20003f24070 */
[----:B------:R-:W-:Y:S01]  /*31a0*/  @!P5 IMAD.MOV R62, RZ, RZ, -R62 ;  /* 0x000000ffff3ed224 */ /* 0x000fe200078e0a3e */
[C---:B------:R-:W-:Y:S01]  /*31b0*/  ISETP.GT.U32.AND P5, PT, R3.reuse, R74, PT ;  /* 0x0000004a0300720c */ /* 0x040fe20003fa4070 */
[----:B------:R-:W-:Y:S01]  /*31c0*/  @!P0 IMAD.MOV R64, RZ, RZ, -R64 ;  /* 0x000000ffff408224 */ /* 0x000fe200078e0a40 */
[----:B------:R-:W-:Y:S01]  /*31d0*/  ISETP.GT.U32.AND P0, PT, R3, R76, PT ;  /* 0x0000004c0300720c */ /* 0x000fe20003f04070 */
[----:B------:R-:W-:Y:S02]  /*31e0*/  IMAD.MOV R51, RZ, RZ, -R51 ;  /* 0x000000ffff337224 */ /* 0x000fe400078e0a33 */
[----:B------:R-:W-:Y:S02]  /*31f0*/  IMAD.MOV R8, RZ, RZ, -R8 ;  /* 0x000000ffff087224 */ /* 0x000fe400078e0a08 */
[----:B------:R-:W-:-:S02]  /*3200*/  IMAD.MOV R15, RZ, RZ, -R15 ;  /* 0x000000ffff0f7224 */ /* 0x000fc400078e0a0f */
[----:B------:R-:W-:Y:S02]  /*3210*/  IMAD.MOV R53, RZ, RZ, -R53 ;  /* 0x000000ffff357224 */ /* 0x000fe400078e0a35 */
[----:B------:R-:W-:Y:S02]  /*3220*/  IMAD.MOV R55, RZ, RZ, -R55 ;  /* 0x000000ffff377224 */ /* 0x000fe400078e0a37 */
[C---:B------:R-:W-:Y:S02]  /*3230*/  IMAD R86, R3.reuse, R51, R86 ;  /* 0x0000003303567224 */ /* 0x040fe400078e0256 */
[C---:B------:R-:W-:Y:S02]  /*3240*/  IMAD R92, R3.reuse, R8, R92 ;  /* 0x00000008035c7224 */ /* 0x040fe400078e025c */
[----:B------:R-:W-:Y:S01]  /*3250*/  @!P3 IMAD.IADD R68, R68, 0x1, -R3 ;  /* 0x000000014444b824 */ /* 0x000fe200078e0a03 */
[C---:B------:R-:W-:Y:S01]  /*3260*/  ISETP.GT.U32.AND P3, PT, R3.reuse, R82, PT ;  /* 0x000000520300720c */ /* 0x040fe20003f64070 */
[C---:B------:R-:W-:Y:S01]  /*3270*/  IMAD R84, R3.reuse, R15, R84 ;  /* 0x0000000f03547224 */ /* 0x040fe200078e0254 */
[----:B------:R-:W-:Y:S01]  /*3280*/  SHF.R.S32.HI R15, RZ, 0x1f, R114 ;  /* 0x0000001fff0f7819 */ /* 0x000fe20000011472 */
[----:B------:R-:W-:-:S02]  /*3290*/  IMAD R88, R3, R53, R88 ;  /* 0x0000003503587224 */ /* 0x000fc400078e0258 */
[----:B------:R-:W-:Y:S01]  /*32a0*/  IMAD R90, R3, R55, R90 ;  /* 0x00000037035a7224 */ /* 0x000fe200078e025a */
[----:B------:R-:W-:Y:S01]  /*32b0*/  LEA.HI R114, R15, R114, RZ, 0x7 ;  /* 0x000000720f727211 */ /* 0x000fe200078f38ff */
[----:B------:R-:W-:Y:S01]  /*32c0*/  IMAD.MOV.U32 R51, RZ, RZ, R44 ;  /* 0x000000ffff337224 */ /* 0x000fe200078e002c */
[----:B------:R-:W-:Y:S01]  /*32d0*/  LOP3.LUT R44, RZ, R45, RZ, 0x33, !PT ;  /* 0x0000002dff2c7212 */ /* 0x000fe200078e33ff */
[--C-:B------:R-:W-:Y:S01]  /*32e0*/  @!P4 IMAD.IADD R72, R72, 0x1, -R3.reuse ;  /* 0x000000014848c824 */ /* 0x100fe200078e0a03 */
[C---:B------:R-:W-:Y:S01]  /*32f0*/  ISETP.GT.U32.AND P4, PT, R3.reuse, R86, PT ;  /* 0x000000560300720c */ /* 0x040fe20003f84070 */
[----:B------:R-:W-:Y:S01]  /*3300*/  @!P2 IMAD.IADD R78, R78, 0x1, -R3 ;  /* 0x000000014e4ea824 */ /* 0x000fe200078e0a03 */
[C---:B------:R-:W-:Y:S01]  /*3310*/  ISETP.GT.U32.AND P2, PT, R3.reuse, R92, PT ;  /* 0x0000005c0300720c */ /* 0x040fe20003f44070 */
[----:B------:R-:W-:Y:S01]  /*3320*/  @!P6 IMAD.MOV R51, RZ, RZ, -R51 ;  /* 0x000000ffff33e224 */ /* 0x000fe200078e0a33 */
[C---:B------:R-:W-:Y:S01]  /*3330*/  ISETP.GT.U32.AND P6, PT, R3.reuse, R80, PT ;  /* 0x000000500300720c */ /* 0x040fe20003fc4070 */
[--C-:B------:R-:W-:Y:S01]  /*3340*/  @!P1 IMAD.IADD R70, R70, 0x1, -R3.reuse ;  /* 0x0000000146469824 */ /* 0x100fe200078e0a03 */
[C---:B------:R-:W-:Y:S01]  /*3350*/  ISETP.GT.U32.AND P1, PT, R3.reuse, R84, PT ;  /* 0x000000540300720c */ /* 0x040fe20003f24070 */
[--C-:B------:R-:W-:Y:S01]  /*3360*/  @!P5 IMAD.IADD R74, R74, 0x1, -R3.reuse ;  /* 0x000000014a4ad824 */ /* 0x100fe200078e0a03 */
[C---:B------:R-:W-:Y:S01]  /*3370*/  ISETP.GT.U32.AND P5, PT, R3.reuse, R88, PT ;  /* 0x000000580300720c */ /* 0x040fe20003fa4070 */
[--C-:B------:R-:W-:Y:S01]  /*3380*/  @!P0 IMAD.IADD R76, R76, 0x1, -R3.reuse ;  /* 0x000000014c4c8824 */ /* 0x100fe200078e0a03 */
[----:B------:R-:W-:Y:S01]  /*3390*/  ISETP.GT.U32.AND P0, PT, R3, R90, PT ;  /* 0x0000005a0300720c */ /* 0x000fe20003f04070 */
[--C-:B------:R-:W-:Y:S01]  /*33a0*/  @!P3 IMAD.IADD R82, R82, 0x1, -R3.reuse ;  /* 0x000000015252b824 */ /* 0x100fe200078e0a03 */
[----:B------:R-:W-:Y:S01]  /*33b0*/  ISETP.GE.AND P3, PT, R71, RZ, PT ;  /* 0x000000ff4700720c */ /* 0x000fe20003f66270 */
[--C-:B------:R-:W-:Y:S01]  /*33c0*/  @!P4 IMAD.IADD R86, R86, 0x1, -R3.reuse ;  /* 0x000000015656c824 */ /* 0x100fe200078e0a03 */
[----:B------:R-:W-:Y:S01]  /*33d0*/  ISETP.GE.AND P4, PT, R77, RZ, PT ;  /* 0x000000ff4d00720c */ /* 0x000fe20003f86270 */
[--C-:B------:R-:W-:Y:S01]  /*33e0*/  @!P2 IMAD.IADD R92, R92, 0x1, -R3.reuse ;  /* 0x000000015c5ca824 */ /* 0x100fe200078e0a03 */
[----:B------:R-:W-:Y:S01]  /*33f0*/  ISETP.GT.U32.AND P2, PT, R3, R82, PT ;  /* 0x000000520300720c */ /* 0x000fe20003f44070 */
[--C-:B------:R-:W-:Y:S01]  /*3400*/  @!P6 IMAD.IADD R80, R80, 0x1, -R3.reuse ;  /* 0x000000015050e824 */ /* 0x100fe200078e0a03 */
[----:B------:R-:W-:Y:S01]  /*3410*/  ISETP.GE.AND P6, PT, R75, RZ, PT ;  /* 0x000000ff4b00720c */ /* 0x000fe20003fc6270 */
[--C-:B------:R-:W-:Y:S01]  /*3420*/  @!P1 IMAD.IADD R84, R84, 0x1, -R3.reuse ;  /* 0x0000000154549824 */ /* 0x100fe200078e0a03 */
[----:B------:R-:W-:Y:S01]  /*3430*/  ISETP.GE.AND P1, PT, R73, RZ, PT ;  /* 0x000000ff4900720c */ /* 0x000fe20003f26270 */
[--C-:B------:R-:W-:Y:S01]  /*3440*/  @!P5 IMAD.IADD R88, R88, 0x1, -R3.reuse ;  /* 0x000000015858d824 */ /* 0x100fe200078e0a03 */
[----:B------:R-:W-:Y:S01]  /*3450*/  ISETP.GE.AND P5, PT, R79, RZ, PT ;  /* 0x000000ff4f00720c */ /* 0x000fe20003fa6270 */
[--C-:B------:R-:W-:Y:S01]  /*3460*/  @!P0 IMAD.IADD R90, R90, 0x1, -R3.reuse ;  /* 0x000000015a5a8824 */ /* 0x100fe200078e0a03 */
[----:B------:R-:W-:Y:S01]  /*3470*/  ISETP.GE.AND P0, PT, R69, RZ, PT ;  /* 0x000000ff4500720c */ /* 0x000fe20003f06270 */
[----:B------:R-:W-:Y:S01]  /*3480*/  @!P3 IMAD.MOV R70, RZ, RZ, -R70 ;  /* 0x000000ffff46b224 */ /* 0x000fe200078e0a46 */
[C---:B------:R-:W-:Y:S01]  /*3490*/  ISETP.GT.U32.AND P3, PT, R3.reuse, R84, PT ;  /* 0x000000540300720c */ /* 0x040fe20003f64070 */
[----:B------:R-:W-:Y:S01]  /*34a0*/  @!P4 IMAD.MOV R74, RZ, RZ, -R74 ;  /* 0x000000ffff4ac224 */ /* 0x000fe200078e0a4a */
[----:B------:R-:W-:Y:S01]  /*34b0*/  ISETP.GT.U32.AND P4, PT, R3, R88, PT ;  /* 0x000000580300720c */ /* 0x000fe20003f84070 */
[--C-:B------:R-:W-:Y:S01]  /*34c0*/  @!P2 IMAD.IADD R82, R82, 0x1, -R3.reuse ;  /* 0x000000015252a824 */ /* 0x100fe200078e0a03 */
[----:B------:R-:W-:Y:S01]  /*34d0*/  ISETP.GE.AND P2, PT, R63, RZ, PT ;  /* 0x000000ff3f00720c */ /* 0x000fe20003f46270 */
[----:B------:R-:W-:Y:S01]  /*34e0*/  @!P6 IMAD.MOV R68, RZ, RZ, -R68 ;  /* 0x000000ffff44e224 */ /* 0x000fe200078e0a44 */
[----:B------:R-:W-:Y:S01]  /*34f0*/  ISETP.GE.AND P6, PT, R61, RZ, PT ;  /* 0x000000ff3d00720c */ /* 0x000fe20003fc6270 */
[----:B------:R-:W-:Y:S01]  /*3500*/  @!P1 IMAD.MOV R72, RZ, RZ, -R72 ;  /* 0x000000ffff489224 */ /* 0x000fe200078e0a48 */
[C---:B------:R-:W-:Y:S01]  /*3510*/  ISETP.GT.U32.AND P1, PT, R3.reuse, R86, PT ;  /* 0x000000560300720c */ /* 0x040fe20003f24070 */
[----:B------:R-:W-:Y:S01]  /*3520*/  @!P5 IMAD.MOV R76, RZ, RZ, -R76 ;  /* 0x000000ffff4cd224 */ /* 0x000fe200078e0a4c */
[C---:B------:R-:W-:Y:S01]  /*3530*/  ISETP.GT.U32.AND P5, PT, R3.reuse, R90, PT ;  /* 0x0000005a0300720c */ /* 0x040fe20003fa4070 */
[----:B------:R-:W-:Y:S01]  /*3540*/  @!P0 IMAD.MOV R78, RZ, RZ, -R78 ;  /* 0x000000ffff4e8224 */ /* 0x000fe200078e0a4e */
[----:B------:R-:W-:Y:S01]  /*3550*/  ISETP.GT.U32.AND P0, PT, R3, R92, PT ;  /* 0x0000005c0300720c */ /* 0x000fe20003f04070 */
[----:B------:R-:W-:Y:S01]  /*3560*/  IMAD R8, R177, UR13, RZ ;  /* 0x0000000db1087c24 */ /* 0x000fe2000f8e02ff */
[----:B------:R-:W-:Y:S01]  /*3570*/  SHF.R.S32.HI R114, RZ, 0x7, R114 ;  /* 0x00000007ff727819 */ /* 0x000fe20000011472 */
[--C-:B------:R-:W-:Y:S01]  /*3580*/  @!P4 IMAD.IADD R88, R88, 0x1, -R3.reuse ;  /* 0x000000015858c824 */ /* 0x100fe200078e0a03 */
[----:B------:R-:W-:Y:S01]  /*3590*/  ISETP.GE.AND P4, PT, R57, RZ, PT ;  /* 0x000000ff3900720c */ /* 0x000fe20003f86270 */
[----:B------:R-:W-:Y:S01]  /*35a0*/  @!P2 IMAD.MOV R82, RZ, RZ, -R82 ;  /* 0x000000ffff52a224 */ /* 0x000fe200078e0a52 */
[----:B------:R-:W-:Y:S01]  /*35b0*/  ISETP.NE.AND P2, PT, R45, RZ, PT ;  /* 0x000000ff2d00720c */ /* 0x000fe20003f45270 */
[--C-:B------:R-:W-:Y:S01]  /*35c0*/  @!P3 IMAD.IADD R84, R84, 0x1, -R3.reuse ;  /* 0x000000015454b824 */ /* 0x100fe200078e0a03 */
[----:B------:R-:W-:Y:S01]  /*35d0*/  ISETP.GE.AND P3, PT, R65, RZ, PT ;  /* 0x000000ff4100720c */ /* 0x000fe20003f66270 */
[--C-:B------:R-:W-:Y:S01]  /*35e0*/  @!P1 IMAD.IADD R86, R86, 0x1, -R3.reuse ;  /* 0x0000000156569824 */ /* 0x100fe200078e0a03 */
[----:B------:R-:W-:Y:S01]  /*35f0*/  SEL R15, R44, R4, !P2 ;  /* 0x000000042c0f7207 */ /* 0x000fe20005000000 */
[--C-:B------:R-:W-:Y:S01]  /*3600*/  @!P5 IMAD.IADD R90, R90, 0x1, -R3.reuse ;  /* 0x000000015a5ad824 */ /* 0x100fe200078e0a03 */
[----:B------:R-:W-:Y:S01]  /*3610*/  ISETP.GE.AND P1, PT, R67, RZ, PT ;  /* 0x000000ff4300720c */ /* 0x000fe20003f26270 */
[----:B------:R-:W-:Y:S01]  /*3620*/  @!P0 IMAD.IADD R92, R92, 0x1, -R3 ;  /* 0x000000015c5c8824 */ /* 0x000fe200078e0a03 */
[----:B------:R-:W-:Y:S01]  /*3630*/  ISETP.GE.AND P5, PT, R59, RZ, PT ;  /* 0x000000ff3b00720c */ /* 0x000fe20003fa6270 */
[----:B------:R-:W-:Y:S01]  /*3640*/  @!P6 IMAD.MOV R80, RZ, RZ, -R80 ;  /* 0x000000ffff50e224 */ /* 0x000fe200078e0a50 */
[----:B------:R-:W-:Y:S01]  /*3650*/  IADD3 R3, P6, R8, UR4, RZ ;  /* 0x0000000408037c10 */ /* 0x000fe2000ffde0ff */
[----:B------:R-:W-:Y:S01]  /*3660*/  @!P4 IMAD.MOV R88, RZ, RZ, -R88 ;  /* 0x000000ffff58c224 */ /* 0x000fe200078e0a58 */
[----:B------:R-:W-:Y:S01]  /*3670*/  SEL R5, R44, R5, !P2 ;  /* 0x000000052c057207 */ /* 0x000fe20005000000 */
[----:B------:R-:W-:Y:S01]  /*3680*/  ULDC UR4, c[0x0][0x234] ;  /* 0x00008d0000047ab9 */ /* 0x000fe20000000800 */
[----:B------:R-:W-:Y:S01]  /*3690*/  LEA.HI.X.SX32 R4, R8, UR5, 0x1, P6 ;  /* 0x0000000508047c11 */ /* 0x000fe2000b0f0eff */
[----:B------:R-:W-:Y:S01]  /*36a0*/  ULDC UR5, c[0x0][0x240] ;  /* 0x0000900000057ab9 */ /* 0x000fe20000000800 */
[----:B------:R-:W-:Y:S01]  /*36b0*/  ISETP.GE.AND P0, PT, R0, RZ, PT ;  /* 0x000000ff0000720c */ /* 0x000fe20003f06270 */
[----:B------:R-:W-:Y:S01]  /*36c0*/  IMAD R15, R15, UR5, RZ ;  /* 0x000000050f0f7c24 */ /* 0x000fe2000f8e02ff */
[C---:B------:R-:W-:Y:S01]  /*36d0*/  SEL R13, R44.reuse, R13, !P2 ;  /* 0x0000000d2c0d7207 */ /* 0x040fe20005000000 */
[----:B------:R-:W-:Y:S01]  /*36e0*/  IMAD R5, R5, UR5, RZ ;  /* 0x0000000505057c24 */ /* 0x000fe2000f8e02ff */
[C---:B------:R-:W-:Y:S01]  /*36f0*/  SEL R7, R44.reuse, R7, !P2 ;  /* 0x000000072c077207 */ /* 0x040fe20005000000 */
[----:B------:R-:W-:Y:S01]  /*3700*/  @!P3 IMAD.MOV R84, RZ, RZ, -R84 ;  /* 0x000000ffff54b224 */ /* 0x000fe200078e0a54 */
[C---:B------:R-:W-:Y:S01]  /*3710*/  SEL R14, R44.reuse, R14, !P2 ;  /* 0x0000000e2c0e7207 */ /* 0x040fe20005000000 */
[----:B------:R-:W-:Y:S01]  /*3720*/  IMAD R13, R13, UR5, RZ ;  /* 0x000000050d0d7c24 */ /* 0x000fe2000f8e02ff */
[C---:B------:R-:W-:Y:S01]  /*3730*/  SEL R9, R44.reuse, R9, !P2 ;  /* 0x000000092c097207 */ /* 0x040fe20005000000 */
[----:B------:R-:W-:Y:S01]  /*3740*/  IMAD R7, R7, UR5, RZ ;  /* 0x0000000507077c24 */ /* 0x000fe2000f8e02ff */
[----:B------:R-:W-:Y:S01]  /*3750*/  SEL R21, R44, R21, !P2 ;  /* 0x000000152c157207 */ /* 0x000fe20005000000 */
[----:B------:R-:W-:Y:S01]  /*3760*/  IMAD R14, R14, UR5, RZ ;  /* 0x000000050e0e7c24 */ /* 0x000fe2000f8e02ff */
[-C--:B------:R-:W-:Y:S01]  /*3770*/  IADD3 R198, P4, R15, R3.reuse, RZ ;  /* 0x000000030fc67210 */ /* 0x080fe20007f9e0ff */
[----:B------:R-:W-:Y:S01]  /*3780*/  IMAD R9, R9, UR5, RZ ;  /* 0x0000000509097c24 */ /* 0x000fe2000f8e02ff */
[C---:B------:R-:W-:Y:S01]  /*3790*/  SEL R16, R44.reuse, R16, !P2 ;  /* 0x000000102c107207 */ /* 0x040fe20005000000 */
[----:B------:R-:W-:Y:S01]  /*37a0*/  @!P1 IMAD.MOV R86, RZ, RZ, -R86 ;  /* 0x000000ffff569224 */ /* 0x000fe200078e0a56 */
[C---:B------:R-:W-:Y:S01]  /*37b0*/  SEL R10, R44.reuse, R10, !P2 ;  /* 0x0000000a2c0a7207 */ /* 0x040fe20005000000 */
[----:B------:R-:W-:Y:S01]  /*37c0*/  @!P5 IMAD.MOV R90, RZ, RZ, -R90 ;  /* 0x000000ffff5ad224 */ /* 0x000fe200078e0a5a */
[C---:B------:R-:W-:Y:S01]  /*37d0*/  SEL R22, R44.reuse, R22, !P2 ;  /* 0x000000162c167207 */ /* 0x040fe20005000000 */
[----:B------:R-:W-:Y:S01]  /*37e0*/  IMAD R21, R21, UR5, RZ ;  /* 0x0000000515157c24 */ /* 0x000fe2000f8e02ff */
[----:B------:R-:W-:Y:S01]  /*37f0*/  IADD3 R200, P6, R5, R3, RZ ;  /* 0x0000000305c87210 */ /* 0x000fe20007fde0ff */
[----:B------:R-:W-:Y:S01]  /*3800*/  @!P0 IMAD.MOV R92, RZ, RZ, -R92 ;  /* 0x000000ffff5c8224 */ /* 0x000fe200078e0a5c */
[----:B------:R-:W-:Y:S01]  /*3810*/  SEL R17, R44, R17, !P2 ;  /* 0x000000112c117207 */ /* 0x000fe20005000000 */
[----:B------:R-:W-:Y:S01]  /*3820*/  IMAD R16, R16, UR5, RZ ;  /* 0x0000000510107c24 */ /* 0x000fe2000f8e02ff */
[----:B------:R-:W-:Y:S01]  /*3830*/  SEL R11, R44, R11, !P2 ;  /* 0x0000000b2c0b7207 */ /* 0x000fe20005000000 */
[----:B------:R-:W-:Y:S01]  /*3840*/  IMAD R10, R10, UR5, RZ ;  /* 0x000000050a0a7c24 */ /* 0x000fe2000f8e02ff */
[-C--:B------:R-:W-:Y:S01]  /*3850*/  LEA.HI.X.SX32 R197, R15, R4.reuse, 0x1, P4 ;  /* 0x000000040fc57211 */ /* 0x080fe200020f0eff */
[----:B------:R-:W-:Y:S01]  /*3860*/  IMAD R22, R22, UR5, RZ ;  /* 0x0000000516167c24 */ /* 0x000fe2000f8e02ff */
[C---:B------:R-:W-:Y:S01]  /*3870*/  SEL R31, R44.reuse, R31, !P2 ;  /* 0x0000001f2c1f7207 */ /* 0x040fe20005000000 */
[----:B------:R-:W-:Y:S01]  /*3880*/  IMAD R17, R17, UR5, RZ ;  /* 0x0000000511117c24 */ /* 0x000fe2000f8e02ff */
[----:B------:R-:W-:Y:S01]  /*3890*/  IADD3 R212, P4, R13, R3, RZ ;  /* 0x000000030dd47210 */ /* 0x000fe20007f9e0ff */
[----:B------:R-:W-:Y:S01]  /*38a0*/  IMAD R11, R11, UR5, RZ ;  /* 0x000000050b0b7c24 */ /* 0x000fe2000f8e02ff */
[----:B------:R-:W-:Y:S01]  /*38b0*/  SEL R23, R44, R23, !P2 ;  /* 0x000000172c177207 */ /* 0x000fe20005000000 */
[----:B------:R-:W-:Y:S01]  /*38c0*/  IMAD R31, R31, UR5, RZ ;  /* 0x000000051f1f7c24 */ /* 0x000fe2000f8e02ff */
[-C--:B------:R-:W-:Y:S01]  /*38d0*/  IADD3 R202, P5, R7, R3.reuse, RZ ;  /* 0x0000000307ca7210 */ /* 0x080fe20007fbe0ff */
[----:B------:R-:W-:Y:S01]  /*38e0*/  IMAD R6, R6, UR4, RZ ;  /* 0x0000000406067c24 */ /* 0x000fe2000f8e02ff */
[----:B------:R-:W-:Y:S01]  /*38f0*/  LEA.HI.X.SX32 R199, R5, R4, 0x1, P6 ;  /* 0x0000000405c77211 */ /* 0x000fe200030f0eff */
[----:B------:R-:W-:Y:S01]  /*3900*/  IMAD R23, R23, UR5, RZ ;  /* 0x0000000517177c24 */ /* 0x000fe2000f8e02ff */
[C---:B------:R-:W-:Y:S01]  /*3910*/  SEL R18, R44.reuse, R18, !P2 ;  /* 0x000000122c127207 */ /* 0x040fe20005000000 */
[----:B------:R-:W-:Y:S01]  /*3920*/  UMOV UR4, URZ ;  /* 0x0000003f00047c82 */ /* 0x000fe20008000000 */
[----:B------:R-:W-:Y:S01]  /*3930*/  SEL R28, R44, R28, !P2 ;  /* 0x0000001c2c1c7207 */ /* 0x000fe20005000000 */
[----:B------:R-:W-:Y:S01]  /*3940*/  USHF.L.U32 UR13, UR13, 0x7, URZ ;  /* 0x000000070d0d7899 */ /* 0x000fe2000800063f */
[-C--:B------:R-:W-:Y:S01]  /*3950*/  IADD3 R214, P6, R14, R3.reuse, RZ ;  /* 0x000000030ed67210 */ /* 0x080fe20007fde0ff */
[----:B------:R-:W-:Y:S01]  /*3960*/  IMAD R18, R18, UR5, RZ ;  /* 0x0000000512127c24 */ /* 0x000fe2000f8e02ff */
[----:B------:R-:W-:Y:S01]  /*3970*/  SEL R12, R44, R12, !P2 ;  /* 0x0000000c2c0c7207 */ /* 0x000fe20005000000 */
[----:B------:R-:W-:Y:S01]  /*3980*/  IMAD R28, R28, UR5, RZ ;  /* 0x000000051c1c7c24 */ /* 0x000fe2000f8e02ff */
[----:B------:R-:W-:Y:S01]  /*3990*/  SEL R24, R44, R24, !P2 ;  /* 0x000000182c187207 */ /* 0x000fe20005000000 */
[----:B------:R-:W-:Y:S01]  /*39a0*/  USHF.R.S32.HI UR40, URZ, 0x1f, UR13 ;  /* 0x0000001f3f287899 */ /* 0x000fe2000801140d */
[----:B------:R-:W-:Y:S01]  /*39b0*/  IADD3 R204, P3, R9, R3, RZ ;  /* 0x0000000309cc7210 */ /* 0x000fe20007f7e0ff */
[----:B------:R-:W-:Y:S01]  /*39c0*/  IMAD R12, R12, UR5, RZ ;  /* 0x000000050c0c7c24 */ /* 0x000fe2000f8e02ff */
[----:B------:R-:W-:Y:S01]  /*39d0*/  SEL R19, R44, R19, !P2 ;  /* 0x000000132c137207 */ /* 0x000fe20005000000 */
[----:B------:R-:W-:Y:S01]  /*39e0*/  IMAD R24, R24, UR5, RZ ;  /* 0x0000000518187c24 */ /* 0x000fe2000f8e02ff */
[----:B------:R-:W-:-:S02]  /*39f0*/  LEA.HI.X.SX32 R211, R13, R4, 0x1, P4 ;  /* 0x000000040dd37211 */ /* 0x000fc400020f0eff */
[C---:B------:R-:W-:Y:S01]  /*3a00*/  SEL R20, R44.reuse, R20, !P2 ;  /* 0x000000142c147207 */ /* 0x040fe20005000000 */
[----:B------:R-:W-:Y:S01]  /*3a10*/  IMAD R19, R19, UR5, RZ ;  /* 0x0000000513137c24 */ /* 0x000fe2000f8e02ff */
[C---:B------:R-:W-:Y:S02]  /*3a20*/  SEL R25, R44.reuse, R25, !P2 ;  /* 0x000000192c197207 */ /* 0x040fe40005000000 */
[----:B------:R-:W-:Y:S01]  /*3a30*/  SEL R26, R44, R26, !P2 ;  /* 0x0000001a2c1a7207 */ /* 0x000fe20005000000 */
[----:B------:R-:W-:Y:S01]  /*3a40*/  IMAD R20, R20, UR5, RZ ;  /* 0x0000000514147c24 */ /* 0x000fe2000f8e02ff */
[C---:B------:R-:W-:Y:S01]  /*3a50*/  SEL R27, R44.reuse, R27, !P2 ;  /* 0x0000001b2c1b7207 */ /* 0x040fe20005000000 */
[----:B------:R-:W-:Y:S01]  /*3a60*/  IMAD R25, R25, UR5, RZ ;  /* 0x0000000519197c24 */ /* 0x000fe2000f8e02ff */
[----:B------:R-:W-:Y:S01]  /*3a70*/  SEL R29, R44, R29, !P2 ;  /* 0x0000001d2c1d7207 */ /* 0x000fe20005000000 */
[----:B------:R-:W-:Y:S01]  /*3a80*/  IMAD R26, R26, UR5, RZ ;  /* 0x000000051a1a7c24 */ /* 0x000fe2000f8e02ff */
[C---:B------:R-:W-:Y:S01]  /*3a90*/  SEL R30, R44.reuse, R30, !P2 ;  /* 0x0000001e2c1e7207 */ /* 0x040fe20005000000 */
[----:B------:R-:W-:Y:S01]  /*3aa0*/  IMAD R27, R27, UR5, RZ ;  /* 0x000000051b1b7c24 */ /* 0x000fe2000f8e02ff */
[C---:B------:R-:W-:Y:S01]  /*3ab0*/  SEL R32, R44.reuse, R32, !P2 ;  /* 0x000000202c207207 */ /* 0x040fe20005000000 */
[----:B------:R-:W-:Y:S01]  /*3ac0*/  IMAD R29, R29, UR5, RZ ;  /* 0x000000051d1d7c24 */ /* 0x000fe2000f8e02ff */
[----:B------:R-:W-:Y:S01]  /*3ad0*/  SEL R33, R44, R33, !P2 ;  /* 0x000000212c217207 */ /* 0x000fe20005000000 */
[----:B------:R-:W-:Y:S01]  /*3ae0*/  IMAD R30, R30, UR5, RZ ;  /* 0x000000051e1e7c24 */ /* 0x000fe2000f8e02ff */
        /* <DEDUP_REMOVED lines=72> */
[----:B------:R-:W-:Y:S01]  /*3f70*/  LEA.HI.X.SX32 R201, R7, R4, 0x1, P5 ;  /* 0x0000000407c97211 */ /* 0x000fe200028f0eff */
[----:B------:R-:W-:Y:S01]  /*3f80*/  IMAD R88, R88, UR5, RZ ;  /* 0x0000000558587c24 */ /* 0x000fe2000f8e02ff */
[----:B------:R-:W-:Y:S01]  /*3f90*/  IADD3 R226, P4, R21, R3, RZ ;  /* 0x0000000315e27210 */ /* 0x000fe20007f9e0ff */
[----:B------:R-:W-:Y:S01]  /*3fa0*/  IMAD R90, R90, UR5, RZ ;  /* 0x000000055a5a7c24 */ /* 0x000fe2000f8e02ff */
[----:B------:R-:W-:-:S02]  /*3fb0*/  SEL R44, R44, R92, !P2 ;  /* 0x0000005c2c2c7207 */ /* 0x000fc40005000000 */
[-C--:B------:R-:W-:Y:S02]  /*3fc0*/  IADD3 R216, P5, R16, R3.reuse, RZ ;  /* 0x0000000310d87210 */ /* 0x080fe40007fbe0ff */
[-C--:B------:R-:W-:Y:S01]  /*3fd0*/  LEA.HI.X.SX32 R213, R14, R4.reuse, 0x1, P6 ;  /* 0x000000040ed57211 */ /* 0x080fe200030f0eff */
[----:B------:R-:W-:Y:S01]  /*3fe0*/  IMAD R44, R44, UR5, RZ ;  /* 0x000000052c2c7c24 */ /* 0x000fe2000f8e02ff */
[-C--:B------:R-:W-:Y:S01]  /*3ff0*/  IADD3 R206, P2, R10, R3.reuse, RZ ;  /* 0x000000030ace7210 */ /* 0x080fe20007f5e0ff */
[----:B------:R-:W-:Y:S01]  /*4000*/  UMOV UR5, URZ ;  /* 0x0000003f00057c82 */ /* 0x000fe20008000000 */
[----:B------:R-:W-:Y:S02]  /*4010*/  LEA.HI.X.SX32 R203, R9, R4, 0x1, P3 ;  /* 0x0000000409cb7211 */ /* 0x000fe400018f0eff */
[-C--:B------:R-:W-:Y:S02]  /*4020*/  IADD3 R228, P6, R22, R3.reuse, RZ ;  /* 0x0000000316e47210 */ /* 0x080fe40007fde0ff */
[----:B------:R-:W-:-:S02]  /*4030*/  IADD3 R218, P3, R17, R3, RZ ;  /* 0x0000000311da7210 */ /* 0x000fc40007f7e0ff */
[-C--:B------:R-:W-:Y:S02]  /*4040*/  IADD3 R208, P1, R11, R3.reuse, RZ ;  /* 0x000000030bd07210 */ /* 0x080fe40007f3e0ff */
[-C--:B------:R-:W-:Y:S02]  /*4050*/  LEA.HI.X.SX32 R225, R21, R4.reuse, 0x1, P4 ;  /* 0x0000000415e17211 */ /* 0x080fe400020f0eff */
[-C--:B------:R-:W-:Y:S02]  /*4060*/  LEA.HI.X.SX32 R215, R16, R4.reuse, 0x1, P5 ;  /* 0x0000000410d77211 */ /* 0x080fe400028f0eff */
[-C--:B------:R-:W-:Y:S02]  /*4070*/  IADD3 R240, P4, R31, R3.reuse, RZ ;  /* 0x000000031ff07210 */ /* 0x080fe40007f9e0ff */
[----:B------:R-:W-:Y:S02]  /*4080*/  LEA.HI.X.SX32 R205, R10, R4, 0x1, P2 ;  /* 0x000000040acd7211 */ /* 0x000fe400010f0eff */
[----:B------:R-:W-:-:S02]  /*4090*/  IADD3 R230, P5, R23, R3, RZ ;  /* 0x0000000317e67210 */ /* 0x000fc40007fbe0ff */
[-C--:B------:R-:W-:Y:S02]  /*40a0*/  LEA.HI.X.SX32 R227, R22, R4.reuse, 0x1, P6 ;  /* 0x0000000416e37211 */ /* 0x080fe400030f0eff */
[-C--:B------:R-:W-:Y:S02]  /*40b0*/  IADD3 R220, P2, R18, R3.reuse, RZ ;  /* 0x0000000312dc7210 */ /* 0x080fe40007f5e0ff */
[-C--:B------:R-:W-:Y:S02]  /*40c0*/  LEA.HI.X.SX32 R217, R17, R4.reuse, 0x1, P3 ;  /* 0x0000000411d97211 */ /* 0x080fe400018f0eff */
[-C--:B------:R-:W-:Y:S02]  /*40d0*/  IADD3 R242, P6, R28, R3.reuse, RZ ;  /* 0x000000031cf27210 */ /* 0x080fe40007fde0ff */
[----:B------:R-:W-:Y:S02]  /*40e0*/  IADD3 R210, P0, R12, R3, RZ ;  /* 0x000000030cd27210 */ /* 0x000fe40007f1e0ff */
[----:B------:R-:W-:-:S02]  /*40f0*/  LEA.HI.X.SX32 R207, R11, R4, 0x1, P1 ;  /* 0x000000040bcf7211 */ /* 0x000fc400008f0eff */
[-C--:B------:R-:W-:Y:S02]  /*4100*/  IADD3 R232, P3, R24, R3.reuse, RZ ;  /* 0x0000000318e87210 */ /* 0x080fe40007f7e0ff */
[-C--:B------:R-:W-:Y:S02]  /*4110*/  IADD3 R222, P1, R19, R3.reuse, RZ ;  /* 0x0000000313de7210 */ /* 0x080fe40007f3e0ff */
[-C--:B------:R-:W-:Y:S02]  /*4120*/  LEA.HI.X.SX32 R239, R31, R4.reuse, 0x1, P4 ;  /* 0x000000041fef7211 */ /* 0x080fe400020f0eff */
[-C--:B------:R-:W-:Y:S02]  /*4130*/  LEA.HI.X.SX32 R229, R23, R4.reuse, 0x1, P5 ;  /* 0x0000000417e57211 */ /* 0x080fe400028f0eff */
[----:B------:R-:W-:Y:S02]  /*4140*/  IADD3 R5, P4, R35, R3, RZ ;  /* 0x0000000323057210 */ /* 0x000fe40007f9e0ff */
[----:B------:R-:W-:-:S02]  /*4150*/  LEA.HI.X.SX32 R219, R18, R4, 0x1, P2 ;  /* 0x0000000412db7211 */ /* 0x000fc400010f0eff */
[-C--:B------:R-:W-:Y:S01]  /*4160*/  IADD3 R244, P5, R29, R3.reuse, RZ ;  /* 0x000000031df47210 */ /* 0x080fe20007fbe0ff */
[----:B------:R0:W-:Y:S01]  /*4170*/  STL [R1+0x4], R5 ;  /* 0x0000040501007387 */ /* 0x0001e20000100800 */
[-C--:B------:R-:W-:Y:S02]  /*4180*/  LEA.HI.X.SX32 R241, R28, R4.reuse, 0x1, P6 ;  /* 0x000000041cf17211 */ /* 0x080fe400030f0eff */
[-C--:B------:R-:W-:Y:S02]  /*4190*/  LEA.HI.X.SX32 R209, R12, R4.reuse, 0x1, P0 ;  /* 0x000000040cd17211 */ /* 0x080fe400000f0eff */
[-C--:B------:R-:W-:Y:S02]  /*41a0*/  IADD3 R234, P2, R25, R3.reuse, RZ ;  /* 0x0000000319ea7210 */ /* 0x080fe40007f5e0ff */
[----:B------:R-:W-:Y:S02]  /*41b0*/  LEA.HI.X.SX32 R231, R24, R4, 0x1, P3 ;  /* 0x0000000418e77211 */ /* 0x000fe400018f0eff */
[----:B------:R-:W-:-:S02]  /*41c0*/  IADD3 R7, P6, R36, R3, RZ ;  /* 0x0000000324077210 */ /* 0x000fc40007fde0ff */
[-C--:B------:R-:W-:Y:S02]  /*41d0*/  IADD3 R224, P0, R20, R3.reuse, RZ ;  /* 0x0000000314e07210 */ /* 0x080fe40007f1e0ff */
[-C--:B------:R-:W-:Y:S01]  /*41e0*/  LEA.HI.X.SX32 R221, R19, R4.reuse, 0x1, P1 ;  /* 0x0000000413dd7211 */ /* 0x080fe200008f0eff */
[----:B------:R1:W-:Y:S01]  /*41f0*/  STL [R1+0xc], R7 ;  /* 0x00000c0701007387 */ /* 0x0003e20000100800 */
[-C--:B------:R-:W-:Y:S02]  /*4200*/  IADD3 R246, P3, R30, R3.reuse, RZ ;  /* 0x000000031ef67210 */ /* 0x080fe40007f7e0ff */
[----:B------:R-:W-:Y:S02]  /*4210*/  IADD3 R236, P1, R26, R3, RZ ;  /* 0x000000031aec7210 */ /* 0x000fe40007f3e0ff */
[----:B------:R-:W-:Y:S02]  /*4220*/  LEA.HI.X.SX32 R243, R29, R4, 0x1, P5 ;  /* 0x000000041df37211 */ /* 0x000fe400028f0eff */
[----:B------:R-:W-:-:S02]  /*4230*/  CS2R R28, SRZ ;  /* 0x00000000001c7805 */ /* 0x000fc4000001ff00 */
[-C--:B------:R-:W-:Y:S02]  /*4240*/  LEA.HI.X.SX32 R233, R25, R4.reuse, 0x1, P2 ;  /* 0x0000000419e97211 */ /* 0x080fe400010f0eff */
[----:B------:R-:W-:Y:S02]  /*4250*/  CS2R R24, SRZ ;  /* 0x0000000000187805 */ /* 0x000fe4000001ff00 */
[-C--:B0-----:R-:W-:Y:S02]  /*4260*/  IADD3 R5, P5, R37, R3.reuse, RZ ;  /* 0x0000000325057210 */ /* 0x081fe40007fbe0ff */
[-C--:B------:R-:W-:Y:S02]  /*4270*/  LEA.HI.X.SX32 R223, R20, R4.reuse, 0x1, P0 ;  /* 0x0000000414df7211 */ /* 0x080fe400000f0eff */
[----:B------:R-:W-:Y:S01]  /*4280*/  IADD3 R248, P2, R32, R3, RZ ;  /* 0x0000000320f87210 */ /* 0x000fe20007f5e0ff */
[----:B------:R0:W-:Y:S01]  /*4290*/  STL [R1+0x14], R5 ;  /* 0x0000140501007387 */ /* 0x0001e20000100800 */
[----:B------:R-:W-:-:S02]  /*42a0*/  LEA.HI.X.SX32 R245, R30, R4, 0x1, P3 ;  /* 0x000000041ef57211 */ /* 0x000fc400018f0eff */
[----:B------:R-:W-:Y:S02]  /*42b0*/  CS2R R30, SRZ ;  /* 0x00000000001e7805 */ /* 0x000fe4000001ff00 */
[-C--:B------:R-:W-:Y:S02]  /*42c0*/  IADD3 R238, P0, R27, R3.reuse, RZ ;  /* 0x000000031bee7210 */ /* 0x080fe40007f1e0ff */
[-C--:B------:R-:W-:Y:S02]  /*42d0*/  LEA.HI.X.SX32 R235, R26, R4.reuse, 0x1, P1 ;  /* 0x000000041aeb7211 */ /* 0x080fe400008f0eff */
[-C--:B-1----:R-:W-:Y:S02]  /*42e0*/  IADD3 R7, P3, R38, R3.reuse, RZ ;  /* 0x0000000326077210 */ /* 0x082fe40007f7e0ff */
[----:B------:R-:W-:Y:S02]  /*42f0*/  IADD3 R250, P1, R33, R3, RZ ;  /* 0x0000000321fa7210 */ /* 0x000fe40007f3e0ff */
[-C--:B------:R-:W-:Y:S01]  /*4300*/  LEA.HI.X.SX32 R247, R32, R4.reuse, 0x1, P2 ;  /* 0x0000000420f77211 */ /* 0x080fe200010f0eff */
[----:B------:R1:W-:Y:S01]  /*4310*/  STL [R1+0x1c], R7 ;  /* 0x00001c0701007387 */ /* 0x0003e20000100800 */
[----:B------:R-:W-:-:S02]  /*4320*/  LEA.HI.X.SX32 R237, R27, R4, 0x1, P0 ;  /* 0x000000041bed7211 */ /* 0x000fc400000f0eff */
[----:B------:R-:W-:Y:S02]  /*4330*/  CS2R R26, SRZ ;  /* 0x00000000001a7805 */ /* 0x000fe4000001ff00 */
[-C--:B0-----:R-:W-:Y:S02]  /*4340*/  IADD3 R5, P2, R39, R3.reuse, RZ ;  /* 0x0000000327057210 */ /* 0x081fe40007f5e0ff */
[C---:B------:R-:W-:Y:S02]  /*4350*/  IADD3 R252, P0, R34.reuse, R3, RZ ;  /* 0x0000000322fc7210 */ /* 0x040fe40007f1e0ff */
[-C--:B------:R-:W-:Y:S01]  /*4360*/  LEA.HI.X.SX32 R249, R33, R4.reuse, 0x1, P1 ;  /* 0x0000000421f97211 */ /* 0x080fe200008f0eff */
[----:B------:R0:W-:Y:S01]  /*4370*/  STL [R1+0x24], R5 ;  /* 0x0000240501007387 */ /* 0x0001e20000100800 */
[----:B------:R-:W-:Y:S02]  /*4380*/  LEA.HI.X.SX32 R251, R34, R4, 0x1, P0 ;  /* 0x0000000422fb7211 */ /* 0x000fe400000f0eff */
[----:B------:R-:W-:-:S02]  /*4390*/  CS2R R32, SRZ ;  /* 0x0000000000207805 */ /* 0x000fc4000001ff00 */
[----:B-1----:R-:W-:Y:S02]  /*43a0*/  IADD3 R7, P1, R40, R3, RZ ;  /* 0x0000000328077210 */ /* 0x002fe40007f3e0ff */
[----:B------:R-:W-:-:S03]  /*43b0*/  LEA.HI.X.SX32 R8, R35, R4, 0x1, P4 ;  /* 0x0000000423087211 */ /* 0x000fc600020f0eff */
[----:B------:R1:W-:Y:S01]  /*43c0*/  STL [R1+0x2c], R7 ;  /* 0x00002c0701007387 */ /* 0x0003e20000100800 */
[----:B0-----:R-:W-:-:S05]  /*43d0*/  IADD3 R5, P0, R41, R3, RZ ;  /* 0x0000000329057210 */ /* 0x001fca0007f1e0ff */
[----:B------:R0:W-:Y:S01]  /*43e0*/  STL [R1+0x34], R5 ;  /* 0x0000340501007387 */ /* 0x0001e20000100800 */
[----:B-1----:R-:W-:-:S03]  /*43f0*/  IADD3 R7, P4, R42, R3, RZ ;  /* 0x000000032a077210 */ /* 0x002fc60007f9e0ff */
[----:B------:R1:W-:Y:S04]  /*4400*/  STL [R1], R8 ;  /* 0x0000000801007387 */ /* 0x0003e80000100800 */
[----:B------:R2:W-:Y:S01]  /*4410*/  STL [R1+0x3c], R7 ;  /* 0x00003c0701007387 */ /* 0x0005e20000100800 */
[----:B0-----:R-:W-:Y:S02]  /*4420*/  LEA.HI.X.SX32 R5, R36, R4, 0x1, P6 ;  /* 0x0000000424057211 */ /* 0x001fe400030f0eff */
[----:B-1----:R-:W-:-:S03]  /*4430*/  IADD3 R8, P6, R43, R3, RZ ;  /* 0x000000032b087210 */ /* 0x002fc60007fde0ff */
[----:B------:R0:W-:Y:S01]  /*4440*/  STL [R1+0x8], R5 ;  /* 0x0000080501007387 */ /* 0x0001e20000100800 */
[----:B--2---:R-:W-:-:S03]  /*4450*/  LEA.HI.X.SX32 R7, R37, R4, 0x1, P5 ;  /* 0x0000000425077211 */ /* 0x004fc600028f0eff */
[----:B------:R1:W-:Y:S04]  /*4460*/  STL [R1+0x44], R8 ;  /* 0x0000440801007387 */ /* 0x0003e80000100800 */
[----:B------:R2:W-:Y:S01]  /*4470*/  STL [R1+0x10], R7 ;  /* 0x0000100701007387 */ /* 0x0005e20000100800 */
[----:B0-----:R-:W-:Y:S02]  /*4480*/  IADD3 R5, P5, R47, R3, RZ ;  /* 0x000000032f057210 */ /* 0x001fe40007fbe0ff */
[----:B-1----:R-:W-:-:S03]  /*4490*/  LEA.HI.X.SX32 R8, R38, R4, 0x1, P3 ;  /* 0x0000000426087211 */ /* 0x002fc600018f0eff */
[----:B------:R0:W-:Y:S01]  /*44a0*/  STL [R1+0x4c], R5 ;  /* 0x00004c0501007387 */ /* 0x0001e20000100800 */
[----:B--2---:R-:W-:-:S03]  /*44b0*/  IADD3 R7, P3, R46, R3, RZ ;  /* 0x000000032e077210 */ /* 0x004fc60007f7e0ff */
[----:B------:R1:W-:Y:S04]  /*44c0*/  STL [R1+0x18], R8 ;  /* 0x0000180801007387 */ /* 0x0003e80000100800 */
        /* <DEDUP_REMOVED lines=49> */
[-C--:B0-----:R-:W-:Y:S02]  /*47e0*/  LEA.HI.X.SX32 R5, R56, R4.reuse, 0x1, P5 ;  /* 0x0000000438057211 */ /* 0x081fe400028f0eff */
[----:B------:R-:W-:Y:S02]  /*47f0*/  CS2R R56, SRZ ;  /* 0x0000000000387805 */ /* 0x000fe4000001ff00 */
[----:B-1----:R-:W-:Y:S01]  /*4800*/  IADD3 R8, P5, R68, R3, RZ ;  /* 0x0000000344087210 */ /* 0x002fe20007fbe0ff */
[----:B------:R0:W-:Y:S01]  /*4810*/  STL [R1+0x80], R5 ;  /* 0x0000800501007387 */ /* 0x0001e20000100800 */
[----:B--2---:R-:W-:-:S03]  /*4820*/  LEA.HI.X.SX32 R7, R58, R4, 0x1, P3 ;  /* 0x000000043a077211 */ /* 0x004fc600018f0eff */
[----:B------:R1:W-:Y:S01]  /*4830*/  STL [R1+0xbc], R8 ;  /* 0x0000bc0801007387 */ /* 0x0003e20000100800 */
[----:B------:R-:W-:-:S03]  /*4840*/  CS2R R58, SRZ ;  /* 0x00000000003a7805 */ /* 0x000fc6000001ff00 */
[----:B------:R2:W-:Y:S01]  /*4850*/  STL [R1+0x88], R7 ;  /* 0x0000880701007387 */ /* 0x0005e20000100800 */
[----:B0-----:R-:W-:Y:S02]  /*4860*/  IADD3 R5, P3, R70, R3, RZ ;  /* 0x0000000346057210 */ /* 0x001fe40007f7e0ff */
[----:B-1----:R-:W-:-:S03]  /*4870*/  LEA.HI.X.SX32 R8, R60, R4, 0x1, P2 ;  /* 0x000000043c087211 */ /* 0x002fc600010f0eff */
[----:B------:R0:W-:Y:S01]  /*4880*/  STL [R1+0xc4], R5 ;  /* 0x0000c40501007387 */ /* 0x0001e20000100800 */
[----:B------:R-:W-:Y:S02]  /*4890*/  CS2R R60, SRZ ;  /* 0x00000000003c7805 */ /* 0x000fe4000001ff00 */
[----:B--2---:R-:W-:Y:S01]  /*48a0*/  IADD3 R7, P2, R72, R3, RZ ;  /* 0x0000000348077210 */ /* 0x004fe20007f5e0ff */
[----:B------:R1:W-:Y:S04]  /*48b0*/  STL [R1+0x90], R8 ;  /* 0x0000900801007387 */ /* 0x0003e80000100800 */
[----:B------:R2:W-:Y:S01]  /*48c0*/  STL [R1+0xcc], R7 ;  /* 0x0000cc0701007387 */ /* 0x0005e20000100800 */
[----:B0-----:R-:W-:Y:S02]  /*48d0*/  LEA.HI.X.SX32 R5, R62, R4, 0x1, P1 ;  /* 0x000000043e057211 */ /* 0x001fe400008f0eff */
[----:B------:R-:W-:-:S02]  /*48e0*/  CS2R R62, SRZ ;  /* 0x00000000003e7805 */ /* 0x000fc4000001ff00 */
[----:B-1----:R-:W-:Y:S01]  /*48f0*/  IADD3 R8, P1, R74, R3, RZ ;  /* 0x000000034a087210 */ /* 0x002fe20007f3e0ff */
[----:B------:R0:W-:Y:S01]  /*4900*/  STL [R1+0x98], R5 ;  /* 0x0000980501007387 */ /* 0x0001e20000100800 */
[----:B--2---:R-:W-:-:S03]  /*4910*/  LEA.HI.X.SX32 R7, R51, R4, 0x1, P0 ;  /* 0x0000000433077211 */ /* 0x004fc600000f0eff */
[----:B------:R1:W-:Y:S04]  /*4920*/  STL [R1+0xd4], R8 ;  /* 0x0000d40801007387 */ /* 0x0003e80000100800 */
        /* <DEDUP_REMOVED lines=40> */
[----:B------:R-:W-:Y:S02]  /*4bb0*/  IADD3 R3, P4, R44, R3, RZ ;  /* 0x000000032c037210 */ /* 0x000fe40007f9e0ff */
[-C--:B-1----:R-:W-:Y:S01]  /*4bc0*/  LEA.HI.X.SX32 R8, R86, R4.reuse, 0x1, P2 ;  /* 0x0000000456087211 */ /* 0x082fe200010f0eff */
[----:B------:R0:W-:Y:S01]  /*4bd0*/  STL [R1+0xe0], R5 ;  /* 0x0000e00501007387 */ /* 0x0001e20000100800 */
[----:B------:R-:W-:Y:S02]  /*4be0*/  CS2R R86, SRZ ;  /* 0x0000000000567805 */ /* 0x000fe4000001ff00 */
[----:B--2---:R-:W-:Y:S01]  /*4bf0*/  LEA.HI.X.SX32 R7, R80, R4, 0x1, P6 ;  /* 0x0000000450077211 */ /* 0x004fe200030f0eff */
[----:B------:R1:W-:Y:S01]  /*4c00*/  STL [R1+0x11c], R3 ;  /* 0x00011c0301007387 */ /* 0x0003e20000100800 */
[----:B------:R-:W-:-:S03]  /*4c10*/  CS2R R80, SRZ ;  /* 0x0000000000507805 */ /* 0x000fc6000001ff00 */
[----:B------:R2:W-:Y:S01]  /*4c20*/  STL [R1+0xe8], R7 ;  /* 0x0000e80701007387 */ /* 0x0005e20000100800 */
[----:B0-----:R-:W-:Y:S01]  /*4c30*/  IADD3 R5, P6, R6, UR6, RZ ;  /* 0x0000000606057c10 */ /* 0x001fe2000ffde0ff */
[----:B------:R-:W-:Y:S01]  /*4c40*/  UIADD3 UR6, UR12, 0x4000, URZ ;  /* 0x000040000c067890 */ /* 0x000fe2000fffe03f */
[----:B-1----:R-:W-:-:S03]  /*4c50*/  LEA.HI.X.SX32 R3, R82, R4, 0x1, P5 ;  /* 0x0000000452037211 */ /* 0x002fc600028f0eff */
[----:B------:R-:W-:Y:S01]  /*4c60*/  USHF.R.U32.HI UR10, URZ, 0x4, UR6 ;  /* 0x000000043f0a7899 */ /* 0x000fe20008011606 */
[----:B------:R-:W-:Y:S01]  /*4c70*/  CS2R R82, SRZ ;  /* 0x0000000000527805 */ /* 0x000fe2000001ff00 */
[----:B------:R-:W-:Y:S01]  /*4c80*/  UIADD3 UR6, UP0, UR8, 0x2, URZ ;  /* 0x0000000208067890 */ /* 0x000fe2000ff1e03f */
[-C--:B--2---:R-:W-:Y:S01]  /*4c90*/  LEA.HI.X.SX32 R7, R84, R4.reuse, 0x1, P3 ;  /* 0x0000000454077211 */ /* 0x084fe200018f0eff */
[----:B------:R0:W-:Y:S01]  /*4ca0*/  STL [R1+0xf0], R3 ;  /* 0x0000f00301007387 */ /* 0x0001e20000100800 */
[----:B------:R-:W-:Y:S01]  /*4cb0*/  USGXT.U32 UR10, UR10, 0xe ;  /* 0x0000000e0a0a789a */ /* 0x000fe20008000000 */
[----:B------:R-:W-:Y:S02]  /*4cc0*/  CS2R R84, SRZ ;  /* 0x0000000000547805 */ /* 0x000fe4000001ff00 */
[----:B------:R1:W-:Y:S04]  /*4cd0*/  STL [R1+0xf8], R7 ;  /* 0x0000f80701007387 */ /* 0x0003e80000100800 */
[----:B------:R-:W-:Y:S01]  /*4ce0*/  STL [R1+0x100], R8 ;  /* 0x0001000801007387 */ /* 0x000fe20000100800 */
[----:B0-----:R-:W-:-:S02]  /*4cf0*/  LEA.HI.X.SX32 R3, R88, R4, 0x1, P1 ;  /* 0x0000000458037211 */ /* 0x001fc400008f0eff */
[----:B-1----:R-:W-:-:S03]  /*4d00*/  LEA.HI.X.SX32 R7, R90, R4, 0x1, P0 ;  /* 0x000000045a077211 */ /* 0x002fc600000f0eff */
[----:B------:R0:W-:Y:S01]  /*4d10*/  STL [R1+0x108], R3 ;  /* 0x0001080301007387 */ /* 0x0001e20000100800 */
[----:B------:R-:W-:-:S03]  /*4d20*/  LEA.HI.X.SX32 R4, R44, R4, 0x1, P4 ;  /* 0x000000042c047211 */ /* 0x000fc600020f0eff */
[----:B------:R1:W-:Y:S04]  /*4d30*/  STL [R1+0x110], R7 ;  /* 0x0001100701007387 */ /* 0x0003e80000100800 */
[----:B------:R2:W-:Y:S01]  /*4d40*/  STL [R1+0x118], R4 ;  /* 0x0001180401007387 */ /* 0x0005e20000100800 */
[----:B0-----:R-:W-:Y:S01]  /*4d50*/  LEA.HI.X.SX32 R3, R6, UR7, 0x1, P6 ;  /* 0x0000000706037c11 */ /* 0x001fe2000b0f0eff */
[----:B------:R-:W-:Y:S02]  /*4d60*/  UIADD3.X UR7, UR4, 0x40000040, URZ, UP0, !UPT ;  /* 0x4000004004077890 */ /* 0x000fe400087fe43f */
[----:B------:R-:W-:Y:S01]  /*4d70*/  UIADD3 UR9, UP0, UR10, 0x2, URZ ;  /* 0x000000020a097890 */ /* 0x000fe2000ff1e03f */
[----:B-1----:R-:W-:Y:S01]  /*4d80*/  IMAD.SHL.U32 R7, R2, 0x10, RZ ;  /* 0x0000001002077824 */ /* 0x002fe200078e00ff */
[----:B------:R-:W-:Y:S01]  /*4d90*/  UMOV UR4, UR6 ;  /* 0x0000000600047c82 */ /* 0x000fe20008000000 */
[----:B------:R-:W0:Y:S01]  /*4da0*/  LDC R2, c[0x0][0x238] ;  /* 0x00008e00ff027b82 */ /* 0x000e220000000800 */
[----:B------:R-:W-:Y:S01]  /*4db0*/  UIADD3.X UR11, UR5, 0x40000040, URZ, UP0, !UPT ;  /* 0x40000040050b7890 */ /* 0x000fe200087fe43f */
[----:B--2---:R-:W-:Y:S01]  /*4dc0*/  IMAD.MOV.U32 R4, RZ, RZ, RZ ;  /* 0x000000ffff047224 */ /* 0x004fe200078e00ff */
[----:B------:R-:W-:Y:S01]  /*4dd0*/  LOP3.LUT R113, R7, 0x70, RZ, 0xc0, !PT ;  /* 0x0000007007717812 */ /* 0x000fe200078ec0ff */
[----:B------:R-:W-:Y:S01]  /*4de0*/  STL [R1+0x59c], R7 ;  /* 0x00059c0701007387 */ /* 0x000fe20000100800 */
[----:B------:R-:W-:Y:S01]  /*4df0*/  UMOV UR5, UR7 ;  /* 0x0000000700057c82 */ /* 0x000fe20008000000 */
[----:B------:R-:W-:Y:S01]  /*4e00*/  UMOV UR6, UR9 ;  /* 0x0000000900067c82 */ /* 0x000fe20008000000 */
[----:B------:R-:W-:Y:S01]  /*4e10*/  UIADD3.64 UR16, UR4, 0x2, URZ ;  /* 0x0000000204107897 */ /* 0x000fe2000fffe03f */
[----:B------:R-:W-:Y:S01]  /*4e20*/  IMAD R113, R177, 0x80, R113 ;  /* 0x00000080b1717824 */ /* 0x000fe200078e0271 */
[----:B------:R1:W-:Y:S01]  /*4e30*/  STL [R1+0x558], R114 ;  /* 0x0005587201007387 */ /* 0x0003e20000100800 */
[----:B------:R-:W-:Y:S01]  /*4e40*/  UMOV UR7, UR11 ;  /* 0x0000000b00077c82 */ /* 0x000fe20008000000 */
[----:B------:R-:W-:-:S02]  /*4e50*/  UIADD3.64 UR20, UR4, 0x4, URZ ;  /* 0x0000000404147897 */ /* 0x000fc4000fffe03f */
[----:B------:R-:W-:Y:S01]  /*4e60*/  STL [R1+0x554], R113 ;  /* 0x0005547101007387 */ /* 0x000fe20000100800 */
[----:B------:R-:W-:Y:S02]  /*4e70*/  UIADD3.64 UR24, UR4, 0x1fe, URZ ;  /* 0x000001fe04187897 */ /* 0x000fe4000fffe03f */
[----:B------:R-:W-:Y:S02]  /*4e80*/  UIADD3.64 UR28, UR4, 0x200, URZ ;  /* 0x00000200041c7897 */ /* 0x000fe4000fffe03f */
[----:B------:R-:W-:Y:S02]  /*4e90*/  UIADD3.64 UR32, UR4, 0x202, URZ ;  /* 0x0000020204207897 */ /* 0x000fe4000fffe03f */
[----:B------:R-:W-:Y:S02]  /*4ea0*/  UIADD3.64 UR36, UR4, 0x204, URZ ;  /* 0x0000020404247897 */ /* 0x000fe4000fffe03f */
[----:B------:R-:W-:Y:S01]  /*4eb0*/  UIADD3.64 UR18, UR6, 0x2, URZ ;  /* 0x0000000206127897 */ /* 0x000fe2000fffe03f */
[C---:B0-----:R-:W-:Y:S01]  /*4ec0*/  IMAD R105, R2.reuse, 0x7f, RZ ;  /* 0x0000007f02697824 */ /* 0x041fe200078e02ff */
[----:B------:R-:W-:Y:S01]  /*4ed0*/  UIADD3.64 UR22, UR6, 0x4, URZ ;  /* 0x0000000406167897 */ /* 0x000fe2000fffe03f */
[C---:B------:R-:W-:Y:S01]  /*4ee0*/  IMAD R103, R2.reuse, 0x7e, RZ ;  /* 0x0000007e02677824 */ /* 0x040fe200078e02ff */
[----:B------:R-:W-:Y:S01]  /*4ef0*/  UMOV UR11, 0x40000040 ;  /* 0x40000040000b7882 */ /* 0x000fe20000000000 */
[C---:B------:R-:W-:Y:S01]  /*4f00*/  IMAD R101, R2.reuse, 0x7d, RZ ;  /* 0x0000007d02657824 */ /* 0x040fe200078e02ff */
[-C--:B------:R-:W-:Y:S01]  /*4f10*/  IADD3 R177, P3, R105, R5.reuse, RZ ;  /* 0x0000000569b17210 */ /* 0x080fe20007f7e0ff */
[C---:B------:R-:W-:Y:S01]  /*4f20*/  IMAD R99, R2.reuse, 0x7c, RZ ;  /* 0x0000007c02637824 */ /* 0x040fe200078e02ff */
[-C--:B-1----:R-:W-:Y:S01]  /*4f30*/  IADD3 R114, P4, R103, R5.reuse, RZ ;  /* 0x0000000567727210 */ /* 0x082fe20007f9e0ff */
[C---:B------:R-:W-:Y:S01]  /*4f40*/  IMAD R97, R2.reuse, 0x7b, RZ ;  /* 0x0000007b02617824 */ /* 0x040fe200078e02ff */
[----:B------:R-:W-:Y:S01]  /*4f50*/  IADD3 R178, P5, R101, R5, RZ ;  /* 0x0000000565b27210 */ /* 0x000fe20007fbe0ff */
[----:B------:R0:W-:Y:S01]  /*4f60*/  STL [R1+0x124], R177 ;  /* 0x000124b101007387 */ /* 0x0001e20000100800 */
[----:B------:R-:W-:-:S02]  /*4f70*/  IMAD R95, R2, 0x7a, RZ ;  /* 0x0000007a025f7824 */ /* 0x000fc400078e02ff */
[C---:B------:R-:W-:Y:S01]  /*4f80*/  IMAD R93, R2.reuse, 0x79, RZ ;  /* 0x00000079025d7824 */ /* 0x040fe200078e02ff */
[----:B------:R1:W-:Y:S01]  /*4f90*/  STL [R1+0x12c], R114 ;  /* 0x00012c7201007387 */ /* 0x0003e20000100800 */
[C---:B------:R-:W-:Y:S02]  /*4fa0*/  IMAD R91, R2.reuse, 0x78, RZ ;  /* 0x00000078025b7824 */ /* 0x040fe400078e02ff */
[C---:B------:R-:W-:Y:S01]  /*4fb0*/  IMAD R89, R2.reuse, 0x77, RZ ;  /* 0x0000007702597824 */ /* 0x040fe200078e02ff */
[----:B------:R2:W-:Y:S01]  /*4fc0*/  STL [R1+0x134], R178 ;  /* 0x000134b201007387 */ /* 0x0005e20000100800 */
[C---:B------:R-:W-:Y:S01]  /*4fd0*/  IMAD R55, R2.reuse, 0x76, RZ ;  /* 0x0000007602377824 */ /* 0x040fe200078e02ff */
[-C--:B0-----:R-:W-:Y:S01]  /*4fe0*/  IADD3 R177, P0, R97, R5.reuse, RZ ;  /* 0x0000000561b17210 */ /* 0x081fe20007f1e0ff */
[C---:B------:R-:W-:Y:S02]  /*4ff0*/  IMAD R53, R2.reuse, 0x75, RZ ;  /* 0x0000007502357824 */ /* 0x040fe400078e02ff */
[C---:B------:R-:W-:Y:S01]  /*5000*/  IMAD R51, R2.reuse, 0x74, RZ ;  /* 0x0000007402337824 */ /* 0x040fe200078e02ff */
[----:B-1----:R-:W-:Y:S01]  /*5010*/  IADD3 R114, P6, R99, R5, RZ ;  /* 0x0000000563727210 */ /* 0x002fe20007fde0ff */
[----:B------:R-:W-:-:S02]  /*5020*/  IMAD R49, R2, 0x73, RZ ;  /* 0x0000007302317824 */ /* 0x000fc400078e02ff */
[C---:B------:R-:W-:Y:S01]  /*5030*/  IMAD R47, R2.reuse, 0x72, RZ ;  /* 0x00000072022f7824 */ /* 0x040fe200078e02ff */
[-C--:B--2---:R-:W-:Y:S01]  /*5040*/  IADD3 R178, P1, R95, R5.reuse, RZ ;  /* 0x000000055fb27210 */ /* 0x084fe20007f3e0ff */
[----:B------:R0:W-:Y:S01]  /*5050*/  STL [R1+0x13c], R114 ;  /* 0x00013c7201007387 */ /* 0x0001e20000100800 */
[C---:B------:R-:W-:Y:S02]  /*5060*/  IMAD R45, R2.reuse, 0x71, RZ ;  /* 0x00000071022d7824 */ /* 0x040fe400078e02ff */
[C---:B------:R-:W-:Y:S01]  /*5070*/  IMAD R43, R2.reuse, 0x70, RZ ;  /* 0x00000070022b7824 */ /* 0x040fe200078e02ff */
[----:B------:R1:W-:Y:S01]  /*5080*/  STL [R1+0x144], R177 ;  /* 0x000144b101007387 */ /* 0x0003e20000100800 */
[C---:B------:R-:W-:Y:S02]  /*5090*/  IMAD R41, R2.reuse, 0x6f, RZ ;  /* 0x0000006f02297824 */ /* 0x040fe400078e02ff */
[C---:B------:R-:W-:Y:S01]  /*50a0*/  IMAD R39, R2.reuse, 0x6e, RZ ;  /* 0x0000006e02277824 */ /* 0x040fe200078e02ff */
[----:B------:R-:W-:Y:S01]  /*50b0*/  STL [R1+0x14c], R178 ;  /* 0x00014cb201007387 */ /* 0x000fe20000100800 */
[C---:B------:R-:W-:Y:S01]  /*50c0*/  IMAD R37, R2.reuse, 0x6d, RZ ;  /* 0x0000006d02257824 */ /* 0x040fe200078e02ff */
[----:B0-----:R-:W-:Y:S01]  /*50d0*/  IADD3 R114, P2, R93, R5, RZ ;  /* 0x000000055d727210 */ /* 0x001fe20007f5e0ff */
[----:B------:R-:W-:-:S02]  /*50e0*/  IMAD R35, R2, 0x6c, RZ ;  /* 0x0000006c02237824 */ /* 0x000fc400078e02ff */
[C---:B------:R-:W-:Y:S01]  /*50f0*/  IMAD R23, R2.reuse, 0x6b, RZ ;  /* 0x0000006b02177824 */ /* 0x040fe200078e02ff */
[----:B-1----:R-:W-:Y:S01]  /*5100*/  LEA.HI.X.SX32 R177, R105, R3, 0x1, P3 ;  /* 0x0000000369b17211 */ /* 0x002fe200018f0eff */
[----:B------:R0:W-:Y:S01]  /*5110*/  STL [R1+0x154], R114 ;  /* 0x0001547201007387 */ /* 0x0001e20000100800 */
[----:B------:R-:W-:Y:S01]  /*5120*/  IADD3 R105, P3, R91, R5, RZ ;  /* 0x000000055b697210 */ /* 0x000fe20007f7e0ff */
[C---:B------:R-:W-:Y:S02]  /*5130*/  IMAD R21, R2.reuse, 0x6a, RZ ;  /* 0x0000006a02157824 */ /* 0x040fe400078e02ff */
[----:B------:R-:W-:Y:S01]  /*5140*/  STL [R1+0x120], R177 ;  /* 0x000120b101007387 */ /* 0x000fe20000100800 */
[C---:B------:R-:W-:Y:S02]  /*5150*/  IMAD R19, R2.reuse, 0x69, RZ ;  /* 0x0000006902137824 */ /* 0x040fe400078e02ff */
[C---:B------:R-:W-:Y:S01]  /*5160*/  IMAD R17, R2.reuse, 0x68, RZ ;  /* 0x0000006802117824 */ /* 0x040fe200078e02ff */
[----:B------:R1:W-:Y:S01]  /*5170*/  STL [R1+0x15c], R105 ;  /* 0x00015c6901007387 */ /* 0x0003e20000100800 */
[C---:B------:R-:W-:Y:S01]  /*5180*/  IMAD R15, R2.reuse, 0x67, RZ ;  /* 0x00000067020f7824 */ /* 0x040fe200078e02ff */
[----:B0-----:R-:W-:Y:S01]  /*5190*/  LEA.HI.X.SX32 R114, R103, R3, 0x1, P4 ;  /* 0x0000000367727211 */ /* 0x001fe200020f0eff */
[C---:B------:R-:W-:Y:S01]  /*51a0*/  IMAD R13, R2.reuse, 0x66, RZ ;  /* 0x00000066020d7824 */ /* 0x040fe200078e02ff */
[----:B------:R-:W-:Y:S01]  /*51b0*/  IADD3 R103, P4, R89, R5, RZ ;  /* 0x0000000559677210 */ /* 0x000fe20007f9e0ff */
[----:B------:R-:W-:-:S02]  /*51c0*/  IMAD R11, R2, 0x65, RZ ;  /* 0x00000065020b7824 */ /* 0x000fc400078e02ff */
[----:B------:R-:W-:Y:S01]  /*51d0*/  STL [R1+0x128], R114 ;  /* 0x0001287201007387 */ /* 0x000fe20000100800 */
[C---:B------:R-:W-:Y:S01]  /*51e0*/  IMAD R9, R2.reuse, 0x64, RZ ;  /* 0x0000006402097824 */ /* 0x040fe200078e02ff */
[----:B-1----:R-:W-:Y:S02]  /*51f0*/  LEA.HI.X.SX32 R105, R101, R3, 0x1, P5 ;  /* 0x0000000365697211 */ /* 0x002fe400028f0eff */
        /* <DEDUP_REMOVED lines=48> */
[----:B------:R1:W-:Y:S01]  /*5500*/  STL [R1+0x160], R93 ;  /* 0x0001605d01007387 */ /* 0x0003e20000100800 */
[C---:B------:R-:W-:Y:S02]  /*5510*/  IMAD R92, R2.reuse, 0x4d, RZ ;  /* 0x0000004d025c7824 */ /* 0x040fe400078e02ff */
[C---:B------:R-:W-:Y:S01]  /*5520*/  IMAD R94, R2.reuse, 0x4c, RZ ;  /* 0x0000004c025e7824 */ /* 0x040fe200078e02ff */
[----:B------:R2:W-:Y:S01]  /*5530*/  STL [R1+0x19c], R89 ;  /* 0x00019c5901007387 */ /* 0x0005e20000100800 */
[C---:B------:R-:W-:Y:S01]  /*5540*/  IMAD R96, R2.reuse, 0x4b, RZ ;  /* 0x0000004b02607824 */ /* 0x040fe200078e02ff */
[----:B0-----:R-:W-:Y:S01]  /*5550*/  LEA.HI.X.SX32 R91, R55, R3, 0x1, P5 ;  /* 0x00000003375b7211 */ /* 0x001fe200028f0eff */
[----:B------:R-:W-:-:S02]  /*5560*/  IMAD R98, R2, 0x4a, RZ ;  /* 0x0000004a02627824 */ /* 0x000fc400078e02ff */
[C---:B------:R-:W-:Y:S01]  /*5570*/  IMAD R100, R2.reuse, 0x49, RZ ;  /* 0x0000004902647824 */ /* 0x040fe200078e02ff */
[----:B-1----:R-:W-:Y:S01]  /*5580*/  IADD3 R93, P5, R41, R5, RZ ;  /* 0x00000005295d7210 */ /* 0x002fe20007fbe0ff */
[----:B------:R0:W-:Y:S01]  /*5590*/  STL [R1+0x168], R91 ;  /* 0x0001685b01007387 */ /* 0x0001e20000100800 */
[C---:B------:R-:W-:Y:S01]  /*55a0*/  IMAD R102, R2.reuse, 0x48, RZ ;  /* 0x0000004802667824 */ /* 0x040fe200078e02ff */
[----:B--2---:R-:W-:Y:S02]  /*55b0*/  LEA.HI.X.SX32 R89, R53, R3, 0x1, P6 ;  /* 0x0000000335597211 */ /* 0x004fe400030f0eff */
[----:B------:R1:W-:Y:S01]  /*55c0*/  STL [R1+0x1a4], R93 ;  /* 0x0001a45d01007387 */ /* 0x0003e20000100800 */
[C---:B------:R-:W-:Y:S02]  /*55d0*/  IMAD R104, R2.reuse, 0x47, RZ ;  /* 0x0000004702687824 */ /* 0x040fe400078e02ff */
[C---:B------:R-:W-:Y:S01]  /*55e0*/  IMAD R106, R2.reuse, 0x46, RZ ;  /* 0x00000046026a7824 */ /* 0x040fe200078e02ff */
[----:B------:R2:W-:Y:S01]  /*55f0*/  STL [R1+0x170], R89 ;  /* 0x0001705901007387 */ /* 0x0005e20000100800 */
[C---:B------:R-:W-:Y:S01]  /*5600*/  IMAD R107, R2.reuse, 0x45, RZ ;  /* 0x00000045026b7824 */ /* 0x040fe200078e02ff */
[----:B0-----:R-:W-:Y:S01]  /*5610*/  IADD3 R91, P6, R39, R5, RZ ;  /* 0x00000005275b7210 */ /* 0x001fe20007fde0ff */
[----:B------:R-:W-:-:S02]  /*5620*/  IMAD R108, R2, 0x44, RZ ;  /* 0x00000044026c7824 */ /* 0x000fc400078e02ff */
[C---:B------:R-:W-:Y:S01]  /*5630*/  IMAD R109, R2.reuse, 0x43, RZ ;  /* 0x00000043026d7824 */ /* 0x040fe200078e02ff */
[----:B-1----:R-:W-:Y:S01]  /*5640*/  LEA.HI.X.SX32 R93, R51, R3, 0x1, P0 ;  /* 0x00000003335d7211 */ /* 0x002fe200000f0eff */
[----:B------:R0:W-:Y:S01]  /*5650*/  STL [R1+0x1ac], R91 ;  /* 0x0001ac5b01007387 */ /* 0x0001e20000100800 */
[C---:B------:R-:W-:Y:S01]  /*5660*/  IMAD R110, R2.reuse, 0x42, RZ ;  /* 0x00000042026e7824 */ /* 0x040fe200078e02ff */
[----:B--2---:R-:W-:Y:S02]  /*5670*/  IADD3 R89, P0, R37, R5, RZ ;  /* 0x0000000525597210 */ /* 0x004fe40007f1e0ff */
[----:B------:R1:W-:Y:S01]  /*5680*/  STL [R1+0x178], R93 ;  /* 0x0001785d01007387 */ /* 0x0003e20000100800 */
[C---:B------:R-:W-:Y:S02]  /*5690*/  IMAD R111, R2.reuse, 0x41, RZ ;  /* 0x00000041026f7824 */ /* 0x040fe400078e02ff */
[C---:B------:R-:W-:Y:S01]  /*56a0*/  IMAD.SHL.U32 R112, R2.reuse, 0x40, RZ ;  /* 0x0000004002707824 */ /* 0x040fe200078e00ff */
        /* <DEDUP_REMOVED lines=17> */
[-C--:B-1----:R-:W-:Y:S01]  /*57c0*/  LEA.HI.X.SX32 R93, R45, R3.reuse, 0x1, P3 ;  /* 0x000000032d5d7211 */ /* 0x082fe200018f0eff */
[----:B------:R0:W-:Y:S01]  /*57d0*/  STL [R1+0x1c4], R91 ;  /* 0x0001c45b01007387 */ /* 0x0001e20000100800 */
[----:B------:R-:W-:Y:S01]  /*57e0*/  LEA.HI.X.SX32 R23, R23, R3, 0x1, P2 ;  /* 0x0000000317177211 */ /* 0x000fe200010f0eff */
[C---:B------:R-:W-:Y:S01]  /*57f0*/  IMAD R124, R2.reuse, 0x36, RZ ;  /* 0x00000036027c7824 */ /* 0x040fe200078e02ff */
[C---:B--2---:R-:W-:Y:S01]  /*5800*/  IADD3 R89, P3, R21.reuse, R5, RZ ;  /* 0x0000000515597210 */ /* 0x044fe20007f7e0ff */
[----:B------:R1:W-:Y:S01]  /*5810*/  STL [R1+0x190], R93 ;  /* 0x0001905d01007387 */ /* 0x0003e20000100800 */
[C---:B------:R-:W-:Y:S02]  /*5820*/  IMAD R125, R2.reuse, 0x35, RZ ;  /* 0x00000035027d7824 */ /* 0x040fe400078e02ff */
[-C--:B------:R-:W-:Y:S01]  /*5830*/  LEA.HI.X.SX32 R21, R21, R3.reuse, 0x1, P3 ;  /* 0x0000000315157211 */ /* 0x080fe200018f0eff */
        /* <DEDUP_REMOVED lines=8> */
[-C--:B--2---:R-:W-:Y:S02]  /*58c0*/  LEA.HI.X.SX32 R89, R41, R3.reuse, 0x1, P5 ;  /* 0x0000000329597211 */ /* 0x084fe400028f0eff */
[----:B------:R1:W-:Y:S01]  /*58d0*/  STL [R1+0x1d4], R93 ;  /* 0x0001d45d01007387 */ /* 0x0003e20000100800 */
[----:B------:R-:W-:Y:S01]  /*58e0*/  LEA.HI.X.SX32 R19, R19, R3, 0x1, P4 ;  /* 0x0000000313137211 */ /* 0x000fe200020f0eff */
[C---:B------:R-:W-:Y:S02]  /*58f0*/  IMAD R130, R2.reuse, 0x30, RZ ;  /* 0x0000003002827824 */ /* 0x040fe400078e02ff */
        /* <DEDUP_REMOVED lines=22> */
[----:B------:R-:W-:Y:S01]  /*5a60*/  STL [R1+0x1ec], R93 ;  /* 0x0001ec5d01007387 */ /* 0x000fe20000100800 */
[----:B------:R-:W-:Y:S01]  /*5a70*/  LEA.HI.X.SX32 R13, R13, R3, 0x1, P0 ;  /* 0x000000030d0d7211 */ /* 0x000fe200000f0eff */
[C---:B------:R-:W-:Y:S02]  /*5a80*/  IMAD R140, R2.reuse, 0x26, RZ ;  /* 0x00000026028c7824 */ /* 0x040fe400078e02ff */
[----:B------:R1:W-:Y:S01]  /*5a90*/  STL [R1+0x1b8], R89 ;  /* 0x0001b85901007387 */ /* 0x0003e20000100800 */
[C---:B------:R-:W-:Y:S01]  /*5aa0*/  IMAD R141, R2.reuse, 0x25, RZ ;  /* 0x00000025028d7824 */ /* 0x040fe200078e02ff */
[----:B0-----:R-:W-:Y:S01]  /*5ab0*/  IADD3 R91, P1, R11, R5, RZ ;  /* 0x000000050b5b7210 */ /* 0x001fe20007f3e0ff */
[----:B------:R-:W-:-:S02]  /*5ac0*/  IMAD R142, R2, 0x24, RZ ;  /* 0x00000024028e7824 */ /* 0x000fc400078e02ff */
[C---:B------:R-:W-:Y:S01]  /*5ad0*/  IMAD R143, R2.reuse, 0x23, RZ ;  /* 0x00000023028f7824 */ /* 0x040fe200078e02ff */
[----:B------:R-:W-:Y:S01]  /*5ae0*/  LEA.HI.X.SX32 R11, R11, R3, 0x1, P1 ;  /* 0x000000030b0b7211 */ /* 0x000fe200008f0eff */
[----:B------:R-:W-:Y:S01]  /*5af0*/  STL [R1+0x1f4], R91 ;  /* 0x0001f45b01007387 */ /* 0x000fe20000100800 */
[C---:B------:R-:W-:Y:S01]  /*5b00*/  IMAD R144, R2.reuse, 0x22, RZ ;  /* 0x0000002202907824 */ /* 0x040fe200078e02ff */
[C---:B-1----:R-:W-:Y:S02]  /*5b10*/  IADD3 R89, P2, R9.reuse, R5, RZ ;  /* 0x0000000509597210 */ /* 0x042fe40007f5e0ff */
[----:B------:R0:W-:Y:S01]  /*5b20*/  STL [R1+0x1c0], R23 ;  /* 0x0001c01701007387 */ /* 0x0001e20000100800 */
[C---:B------:R-:W-:Y:S01]  /*5b30*/  IMAD R145, R2.reuse, 0x21, RZ ;  /* 0x0000002102917824 */ /* 0x040fe200078e02ff */
[----:B------:R-:W-:Y:S02]  /*5b40*/  LEA.HI.X.SX32 R9, R9, R3, 0x1, P2 ;  /* 0x0000000309097211 */ /* 0x000fe400010f0eff */
[----:B------:R-:W-:Y:S01]  /*5b50*/  STL [R1+0x1fc], R89 ;  /* 0x0001fc5901007387 */ /* 0x000fe20000100800 */
[----:B------:R-:W-:-:S02]  /*5b60*/  IMAD.SHL.U32 R146, R2, 0x20, RZ ;  /* 0x0000002002927824 */ /* 0x000fc400078e00ff */
[C---:B------:R-:W-:Y:S01]  /*5b70*/  IMAD R147, R2.reuse, 0x1f, RZ ;  /* 0x0000001f02937824 */ /* 0x040fe200078e02ff */
[----:B------:R1:W-:Y:S01]  /*5b80*/  STL [R1+0x1c8], R21 ;  /* 0x0001c81501007387 */ /* 0x0003e20000100800 */
[C---:B------:R-:W-:Y:S01]  /*5b90*/  IMAD R148, R2.reuse, 0x1e, RZ ;  /* 0x0000001e02947824 */ /* 0x040fe200078e02ff */
[C---:B0-----:R-:W-:Y:S01]  /*5ba0*/  IADD3 R23, P3, R7.reuse, R5, RZ ;  /* 0x0000000507177210 */ /* 0x041fe20007f7e0ff */
[C---:B------:R-:W-:Y:S02]  /*5bb0*/  IMAD R149, R2.reuse, 0x1d, RZ ;  /* 0x0000001d02957824 */ /* 0x040fe400078e02ff */
[C---:B------:R-:W-:Y:S01]  /*5bc0*/  IMAD R150, R2.reuse, 0x1c, RZ ;  /* 0x0000001c02967824 */ /* 0x040fe200078e02ff */
[----:B------:R-:W-:Y:S01]  /*5bd0*/  LEA.HI.X.SX32 R7, R7, R3, 0x1, P3 ;  /* 0x0000000307077211 */ /* 0x000fe200018f0eff */
[----:B------:R-:W-:Y:S01]  /*5be0*/  STL [R1+0x204], R23 ;  /* 0x0002041701007387 */ /* 0x000fe20000100800 */
[----:B------:R-:W-:Y:S01]  /*5bf0*/  IMAD R151, R2, 0x1b, RZ ;  /* 0x0000001b02977824 */ /* 0x000fe200078e02ff */
[----:B-1----:R-:W-:-:S02]  /*5c00*/  IADD3 R21, P4, R8, R5, RZ ;  /* 0x0000000508157210 */ /* 0x002fc40007f9e0ff */
[----:B------:R0:W-:Y:S01]  /*5c10*/  STL [R1+0x1d0], R19 ;  /* 0x0001d01301007387 */ /* 0x0001e20000100800 */
[----:B------:R-:W-:Y:S01]  /*5c20*/  IMAD R152, R2, 0x1a, RZ ;  /* 0x0000001a02987824 */ /* 0x000fe200078e02ff */
[----:B------:R-:W-:Y:S02]  /*5c30*/  LEA.HI.X.SX32 R8, R8, R3, 0x1, P4 ;  /* 0x0000000308087211 */ /* 0x000fe400020f0eff */
[----:B------:R-:W-:Y:S01]  /*5c40*/  STL [R1+0x20c], R21 ;  /* 0x00020c1501007387 */ /* 0x000fe20000100800 */
[C---:B------:R-:W-:Y:S02]  /*5c50*/  IMAD R153, R2.reuse, 0x19, RZ ;  /* 0x0000001902997824 */ /* 0x040fe400078e02ff */
[C---:B------:R-:W-:Y:S01]  /*5c60*/  IMAD R154, R2.reuse, 0x18, RZ ;  /* 0x00000018029a7824 */ /* 0x040fe200078e02ff */
[----:B------:R1:W-:Y:S01]  /*5c70*/  STL [R1+0x1d8], R17 ;  /* 0x0001d81101007387 */ /* 0x0003e20000100800 */
[----:B------:R-:W-:Y:S01]  /*5c80*/  IMAD R155, R2, 0x17, RZ ;  /* 0x00000017029b7824 */ /* 0x000fe200078e02ff */
[----:B0-----:R-:W-:Y:S01]  /*5c90*/  IADD3 R19, P5, R10, R5, RZ ;  /* 0x000000050a137210 */ /* 0x001fe20007fbe0ff */
[----:B------:R-:W-:-:S02]  /*5ca0*/  IMAD R156, R2, 0x16, RZ ;  /* 0x00000016029c7824 */ /* 0x000fc400078e02ff */
[C---:B------:R-:W-:Y:S02]  /*5cb0*/  IMAD R157, R2.reuse, 0x15, RZ ;  /* 0x00000015029d7824 */ /* 0x040fe400078e02ff */
[----:B------:R-:W-:Y:S01]  /*5cc0*/  STL [R1+0x214], R19 ;  /* 0x0002141301007387 */ /* 0x000fe20000100800 */
[----:B------:R-:W-:Y:S01]  /*5cd0*/  IMAD R158, R2, 0x14, RZ ;  /* 0x00000014029e7824 */ /* 0x000fe200078e02ff */
[----:B-1----:R-:W-:Y:S02]  /*5ce0*/  IADD3 R17, P6, R12, R5, RZ ;  /* 0x000000050c117210 */ /* 0x002fe40007fde0ff */
[----:B------:R0:W-:Y:S01]  /*5cf0*/  STL [R1+0x1e0], R15 ;  /* 0x0001e00f01007387 */ /* 0x0001e20000100800 */
[C---:B------:R-:W-:Y:S02]  /*5d00*/  IMAD R159, R2.reuse, 0x13, RZ ;  /* 0x00000013029f7824 */ /* 0x040fe400078e02ff */
[C---:B------:R-:W-:Y:S01]  /*5d10*/  IMAD R160, R2.reuse, 0x12, RZ ;  /* 0x0000001202a07824 */ /* 0x040fe200078e02ff */
[----:B------:R-:W-:Y:S01]  /*5d20*/  STL [R1+0x21c], R17 ;  /* 0x00021c1101007387 */ /* 0x000fe20000100800 */
[----:B------:R-:W-:-:S02]  /*5d30*/  IMAD R161, R2, 0x11, RZ ;  /* 0x0000001102a17824 */ /* 0x000fc400078e02ff */
[C---:B------:R-:W-:Y:S01]  /*5d40*/  IMAD.SHL.U32 R162, R2.reuse, 0x10, RZ ;  /* 0x0000001002a27824 */ /* 0x040fe200078e00ff */
[----:B------:R1:W-:Y:S01]  /*5d50*/  STL [R1+0x1e8], R13 ;  /* 0x0001e80d01007387 */ /* 0x0003e20000100800 */
[----:B------:R-:W-:Y:S01]  /*5d60*/  IMAD R163, R2, 0xf, RZ ;  /* 0x0000000f02a37824 */ /* 0x000fe200078e02ff */
[-C--:B0-----:R-:W-:Y:S01]  /*5d70*/  IADD3 R15, P0, R14, R5.reuse, RZ ;  /* 0x000000050e0f7210 */ /* 0x081fe20007f1e0ff */
[C---:B------:R-:W-:Y:S02]  /*5d80*/  IMAD R164, R2.reuse, 0xe, RZ ;  /* 0x0000000e02a47824 */ /* 0x040fe400078e02ff */
[C---:B------:R-:W-:Y:S02]  /*5d90*/  IMAD R165, R2.reuse, 0xd, RZ ;  /* 0x0000000d02a57824 */ /* 0x040fe400078e02ff */
[----:B------:R-:W-:Y:S01]  /*5da0*/  STL [R1+0x224], R15 ;  /* 0x0002240f01007387 */ /* 0x000fe20000100800 */
[----:B------:R-:W-:Y:S01]  /*5db0*/  IMAD R166, R2, 0xc, RZ ;  /* 0x0000000c02a67824 */ /* 0x000fe200078e02ff */
[----:B-1----:R-:W-:-:S02]  /*5dc0*/  IADD3 R13, P1, R16, R5, RZ ;  /* 0x00000005100d7210 */ /* 0x002fc40007f3e0ff */
[----:B------:R0:W-:Y:S01]  /*5dd0*/  STL [R1+0x1f0], R11 ;  /* 0x0001f00b01007387 */ /* 0x0001e20000100800 */
[C---:B------:R-:W-:Y:S02]  /*5de0*/  IMAD R167, R2.reuse, 0xb, RZ ;  /* 0x0000000b02a77824 */ /* 0x040fe400078e02ff */
[C---:B------:R-:W-:Y:S01]  /*5df0*/  IMAD R168, R2.reuse, 0xa, RZ ;  /* 0x0000000a02a87824 */ /* 0x040fe200078e02ff */
[----:B------:R-:W-:Y:S01]  /*5e00*/  STL [R1+0x22c], R13 ;  /* 0x00022c0d01007387 */ /* 0x000fe20000100800 */
[C---:B------:R-:W-:Y:S02]  /*5e10*/  IMAD R169, R2.reuse, 0x9, RZ ;  /* 0x0000000902a97824 */ /* 0x040fe400078e02ff */
[C---:B------:R-:W-:Y:S01]  /*5e20*/  IMAD.SHL.U32 R170, R2.reuse, 0x8, RZ ;  /* 0x0000000802aa7824 */ /* 0x040fe200078e00ff */
[----:B------:R1:W-:Y:S01]  /*5e30*/  STL [R1+0x1f8], R9 ;  /* 0x0001f80901007387 */ /* 0x0003e20000100800 */
[----:B------:R-:W-:Y:S01]  /*5e40*/  IMAD R171, R2, 0x7, RZ ;  /* 0x0000000702ab7824 */ /* 0x000fe200078e02ff */
[----:B0-----:R-:W-:Y:S01]  /*5e50*/  IADD3 R11, P2, R18, R5, RZ ;  /* 0x00000005120b7210 */ /* 0x001fe20007f5e0ff */
[----:B------:R-:W-:-:S02]  /*5e60*/  IMAD R172, R2, 0x6, RZ ;  /* 0x0000000602ac7824 */ /* 0x000fc400078e02ff */
[C---:B------:R-:W-:Y:S02]  /*5e70*/  IMAD R173, R2.reuse, 0x5, RZ ;  /* 0x0000000502ad7824 */ /* 0x040fe400078e02ff */
[----:B------:R-:W-:Y:S01]  /*5e80*/  STL [R1+0x234], R11 ;  /* 0x0002340b01007387 */ /* 0x000fe20000100800 */
[----:B------:R-:W-:Y:S01]  /*5e90*/  IMAD.SHL.U32 R174, R2, 0x4, RZ ;  /* 0x0000000402ae7824 */ /* 0x000fe200078e00ff */
[----:B-1----:R-:W-:Y:S02]  /*5ea0*/  IADD3 R9, P3, R20, R5, RZ ;  /* 0x0000000514097210 */ /* 0x002fe40007f7e0ff */
[----:B------:R0:W-:Y:S01]  /*5eb0*/  STL [R1+0x200], R7 ;  /* 0x0002000701007387 */ /* 0x0001e20000100800 */
[C---:B------:R-:W-:Y:S02]  /*5ec0*/  IMAD R175, R2.reuse, 0x3, RZ ;  /* 0x0000000302af7824 */ /* 0x040fe400078e02ff */
[C---:B------:R-:W-:Y:S01]  /*5ed0*/  IMAD.SHL.U32 R176, R2.reuse, 0x2, RZ ;  /* 0x0000000202b07824 */ /* 0x040fe200078e00ff */
[----:B------:R1:W-:Y:S01]  /*5ee0*/  STL [R1+0x23c], R9 ;  /* 0x00023c0901007387 */ /* 0x0003e20000100800 */
[----:B------:R-:W-:-:S03]  /*5ef0*/  IMAD.SHL.U32 R6, R2, 0x80, RZ ;  /* 0x0000008002067824 */ /* 0x000fc600078e00ff */
        /* <DEDUP_REMOVED lines=375> */
[-C--:B------:R-:W-:Y:S02]  /*7670*/  LEA.HI.X.SX32 R2, R2, R3.reuse, 0x1, P3 ;  /* 0x0000000302027211 */ /* 0x080fe400018f0eff */
[-C--:B--2---:R-:W-:Y:S01]  /*7680*/  LEA.HI.X.SX32 R8, R172, R3.reuse, 0x1, P5 ;  /* 0x00000003ac087211 */ /* 0x084fe200028f0eff */
[----:B------:R1:W-:Y:S04]  /*7690*/  STL [R1+0x4e0], R9 ;  /* 0x0004e00901007387 */ /* 0x0003e80000100800 */
[----:B------:R2:W-:Y:S01]  /*76a0*/  STL [R1+0x4e8], R8 ;  /* 0x0004e80801007387 */ /* 0x0005e20000100800 */
[-C--:B0-----:R-:W-:Y:S02]  /*76b0*/  LEA.HI.X.SX32 R7, R173, R3.reuse, 0x1, P6 ;  /* 0x00000003ad077211 */ /* 0x081fe400030f0eff */
[----:B-1----:R-:W-:-:S03]  /*76c0*/  LEA.HI.X.SX32 R9, R174, R3, 0x1, P0 ;  /* 0x00000003ae097211 */ /* 0x002fc600000f0eff */
[----:B------:R0:W-:Y:S01]  /*76d0*/  STL [R1+0x4f0], R7 ;  /* 0x0004f00701007387 */ /* 0x0001e20000100800 */
[----:B--2---:R-:W-:-:S03]  /*76e0*/  LEA.HI.X.SX32 R8, R175, R3, 0x1, P1 ;  /* 0x00000003af087211 */ /* 0x004fc600008f0eff */
[----:B------:R1:W-:Y:S04]  /*76f0*/  STL [R1+0x4f8], R9 ;  /* 0x0004f80901007387 */ /* 0x0003e80000100800 */
[----:B------:R2:W-:Y:S01]  /*7700*/  STL [R1+0x500], R8 ;  /* 0x0005000801007387 */ /* 0x0005e20000100800 */
[----:B0-----:R-:W-:Y:S02]  /*7710*/  LEA.HI.X.SX32 R7, R176, R3, 0x1, P2 ;  /* 0x00000003b0077211 */ /* 0x001fe400010f0eff */
[----:B-1----:R-:W-:-:S03]  /*7720*/  LOP3.LUT R9, R113, 0x20, RZ, 0x3c, !PT ;  /* 0x0000002071097812 */ /* 0x002fc600078e3cff */
[----:B------:R0:W-:Y:S01]  /*7730*/  STL [R1+0x508], R7 ;  /* 0x0005080701007387 */ /* 0x0001e20000100800 */
[----:B--2---:R-:W-:-:S03]  /*7740*/  LOP3.LUT R8, R113, 0x30, RZ, 0x3c, !PT ;  /* 0x0000003071087812 */ /* 0x004fc600078e3cff */
[----:B------:R1:W-:Y:S01]  /*7750*/  STL [R1+0x510], R2 ;  /* 0x0005100201007387 */ /* 0x0003e20000100800 */
[----:B0-----:R-:W-:Y:S02]  /*7760*/  LOP3.LUT R7, R113, 0x10, RZ, 0x3c, !PT ;  /* 0x0000001071077812 */ /* 0x001fe400078e3cff */
[----:B-1----:R-:W-:-:S03]  /*7770*/  SHF.R.S32.HI R2, RZ, 0x1f, R6 ;  /* 0x0000001fff027819 */ /* 0x002fc60000011406 */
[----:B------:R0:W-:Y:S04]  /*7780*/  STL [R1+0x574], R7 ;  /* 0x0005740701007387 */ /* 0x0001e80000100800 */
[----:B------:R1:W-:Y:S04]  /*7790*/  STL [R1+0x570], R9 ;  /* 0x0005700901007387 */ /* 0x0003e80000100800 */
[----:B------:R2:W-:Y:S01]  /*77a0*/  STL [R1+0x56c], R8 ;  /* 0x00056c0801007387 */ /* 0x0005e20000100800 */
[C---:B0-----:R-:W-:Y:S02]  /*77b0*/  LOP3.LUT R7, R113.reuse, 0x40, RZ, 0x3c, !PT ;  /* 0x0000004071077812 */ /* 0x041fe400078e3cff */
[----:B-1----:R-:W-:-:S03]  /*77c0*/  LOP3.LUT R9, R113, 0x50, RZ, 0x3c, !PT ;  /* 0x0000005071097812 */ /* 0x002fc600078e3cff */
[----:B------:R0:W-:Y:S01]  /*77d0*/  STL [R1+0x568], R7 ;  /* 0x0005680701007387 */ /* 0x0001e20000100800 */
[----:B--2---:R-:W-:-:S03]  /*77e0*/  LOP3.LUT R8, R113, 0x60, RZ, 0x3c, !PT ;  /* 0x0000006071087812 */ /* 0x004fc600078e3cff */
[----:B------:R1:W-:Y:S04]  /*77f0*/  STL [R1+0x564], R9 ;  /* 0x0005640901007387 */ /* 0x0003e80000100800 */
[----:B------:R1:W-:Y:S01]  /*7800*/  STL [R1+0x560], R8 ;  /* 0x0005600801007387 */ /* 0x0003e20000100800 */
[----:B0-----:R-:W-:-:S05]  /*7810*/  LOP3.LUT R7, R113, 0x70, RZ, 0x3c, !PT ;  /* 0x0000007071077812 */ /* 0x001fca00078e3cff */
[----:B------:R1:W-:Y:S02]  /*7820*/  STL [R1+0x55c], R7 ;  /* 0x00055c0701007387 */ /* 0x0003e40000100800 */
.L_x_2:
[----:B------:R-:W0:Y:S01]  /*7830*/  LDC R146, c[0x0][0x230] ;  /* 0x00008c00ff927b82 */ /* 0x000e220000000800 */
[----:B------:R-:W2:Y:S04]  /*7840*/  LDL R120, [R1+0x510] ;  /* 0x0005100001787983 */ /* 0x000ea80000100800 */
[----:B------:R-:W3:Y:S04]  /*7850*/  LDL R2, [R1+0x514] ;  /* 0x0005140001027983 */ /* 0x000ee80000100800 */
[----:B------:R-:W4:Y:S04]  /*7860*/  LDL R119, [R1+0x508] ;  /* 0x0005080001777983 */ /* 0x000f280000100800 */
[----:B------:R-:W4:Y:S04]  /*7870*/  LDL R118, [R1+0x500] ;  /* 0x0005000001767983 */ /* 0x000f280000100800 */
[----:B------:R-:W4:Y:S04]  /*7880*/  LDL R117, [R1+0x504] ;  /* 0x0005040001757983 */ /* 0x000f280000100800 */
[----:B------:R-:W4:Y:S01]  /*7890*/  LDL R116, [R1+0x4f8] ;  /* 0x0004f80001747983 */ /* 0x000f220000100800 */
[----:B0-----:R-:W-:-:S03]  /*78a0*/  IMAD R146, R4, -0x80, R146 ;  /* 0xffffff8004927824 */ /* 0x001fc600078e0292 */
[----:B------:R-:W4:Y:S01]  /*78b0*/  LDL R6, [R1+0x4fc] ;  /* 0x0004fc0001067983 */ /* 0x000f220000100800 */
[----:B------:R-:W-:Y:S02]  /*78c0*/  PRMT R168, RZ, 0x7610, R168 ;  /* 0x00007610ffa87816 */ /* 0x000fe400000000a8 */
[----:B------:R-:W-:Y:S01]  /*78d0*/  PRMT R167, RZ, 0x7610, R167 ;  /* 0x00007610ffa77816 */ /* 0x000fe200000000a7 */
[----:B-----5:R-:W-:Y:S01]  /*78e0*/  STL [R1+0x5a0], R0 ;  /* 0x0005a00001007387 */ /* 0x020fe20000100800 */
[C---:B------:R-:W-:Y:S02]  /*78f0*/  ISETP.GT.AND P0, PT, R146.reuse, RZ, PT ;  /* 0x000000ff9200720c */ /* 0x040fe40003f04270 */
[C---:B------:R-:W-:Y:S01]  /*7900*/  ISETP.GT.AND P1, PT, R146.reuse, 0x1, PT ;  /* 0x000000019200780c */ /* 0x040fe20003f24270 */
[----:B------:R-:W-:Y:S01]  /*7910*/  STL [R1+0x63c], R4 ;  /* 0x00063c0401007387 */ /* 0x000fe20000100800 */
[C---:B------:R-:W-:Y:S02]  /*7920*/  ISETP.GT.AND P2, PT, R146.reuse, 0x2, PT ;  /* 0x000000029200780c */ /* 0x040fe40003f44270 */
[----:B------:R-:W-:Y:S01]  /*7930*/  ISETP.GT.AND P3, PT, R146, 0x3, PT ;  /* 0x000000039200780c */ /* 0x000fe20003f64270 */
[----:B------:R-:W-:Y:S01]  /*7940*/  STL [R1+0x640], R5 ;  /* 0x0006400501007387 */ /* 0x000fe20000100800 */
[----:B------:R-:W-:-:S02]  /*7950*/  PRMT R166, RZ, 0x7610, R166 ;  /* 0x00007610ffa67816 */ /* 0x000fc400000000a6 */
[----:B------:R-:W-:Y:S01]  /*7960*/  ISETP.GT.AND P4, PT, R146, 0x4, PT ;  /* 0x000000049200780c */ /* 0x000fe20003f84270 */
[----:B------:R0:W-:Y:S02]  /*7970*/  STL [R1+0x638], R3 ;  /* 0x0006380301007387 */ /* 0x0001e40000100800 */
[----:B-1----:R-:W-:Y:S02]  /*7980*/  @P0 IMAD.MOV.U32 R9, RZ, RZ, R3 ;  /* 0x000000ffff090224 */ /* 0x002fe400078e0003 */
[----:B------:R-:W-:-:S05]  /*7990*/  @P0 IMAD.MOV.U32 R8, RZ, RZ, R5 ;  /* 0x000000ffff080224 */ /* 0x000fca00078e0005 */
[----:B------:R2:W4:Y:S04]  /*79a0*/  @P0 LDG.E.U8 R168, desc[UR14][R8.64] ;  /* 0x0000000e08a80981 */ /* 0x000528000c1e1100 */
[----:B0-----:R-:W4:Y:S01]  /*79b0*/  LDL.LU R3, [R1+0x50c] ;  /* 0x00050c0001037983 */ /* 0x001f220000300800 */
[----:B------:R-:W-:Y:S01]  /*79c0*/  PRMT R165, RZ, 0x7610, R165 ;  /* 0x00007610ffa57816 */ /* 0x000fe200000000a5 */
[----:B--2---:R-:W-:Y:S02]  /*79d0*/  @P1 IMAD.MOV.U32 R9, RZ, RZ, R120 ;  /* 0x000000ffff091224 */ /* 0x004fe400078e0078 */
[----:B---3--:R-:W-:Y:S02]  /*79e0*/  @P1 IMAD.MOV.U32 R8, RZ, RZ, R2 ;  /* 0x000000ffff081224 */ /* 0x008fe400078e0002 */
[----:B------:R-:W2:Y:S04]  /*79f0*/  LDL.LU R2, [R1+0x4f4] ;  /* 0x0004f40001027983 */ /* 0x000ea80000300800 */
[----:B------:R4:W3:Y:S02]  /*7a00*/  @P1 LDG.E.U8 R167, desc[UR14][R8.64] ;  /* 0x0000000e08a71981 */ /* 0x0008e4000c1e1100 */
[----:B----4-:R-:W-:-:S02]  /*7a10*/  @P2 IMAD.MOV.U32 R9, RZ, RZ, R119 ;  /* 0x000000ffff092224 */ /* 0x010fc400078e0077 */
[----:B------:R-:W-:Y:S01]  /*7a20*/  @P2 IMAD.MOV.U32 R8, RZ, RZ, R3 ;  /* 0x000000ffff082224 */ /* 0x000fe200078e0003 */
[----:B------:R0:W-:Y:S04]  /*7a30*/  STL [R1+0x644], R3 ;  /* 0x0006440301007387 */ /* 0x0001e80000100800 */
[----:B------:R-:W4:Y:S04]  /*7a40*/  LDL R119, [R1+0x4f0] ;  /* 0x0004f00001777983 */ /* 0x000f280000100800 */
[----:B------:R1:W3:Y:S04]  /*7a50*/  @P2 LDG.E.U8 R166, desc[UR14][R8.64] ;  /* 0x0000000e08a62981 */ /* 0x0002e8000c1e1100 */
[----:B0-----:R-:W3:Y:S04]  /*7a60*/  LDL R3, [R1+0x4e4] ;  /* 0x0004e40001037983 */ /* 0x001ee80000100800 */
[----:B------:R-:W3:Y:S01]  /*7a70*/  LDL R5, [R1+0x4dc] ;  /* 0x0004dc0001057983 */ /* 0x000ee20000100800 */
[----:B-1----:R-:W-:-:S02]  /*7a80*/  @P3 IMAD.MOV.U32 R8, RZ, RZ, R117 ;  /* 0x000000ffff083224 */ /* 0x002fc400078e0075 */
[----:B------:R-:W-:Y:S01]  /*7a90*/  @P3 IMAD.MOV.U32 R9, RZ, RZ, R118 ;  /* 0x000000ffff093224 */ /* 0x000fe200078e0076 */
[----:B------:R-:W3:Y:S04]  /*7aa0*/  LDL R117, [R1+0x4ec] ;  /* 0x0004ec0001757983 */ /* 0x000ee80000100800 */
[----:B------:R-:W3:Y:S04]  /*7ab0*/  LDL R118, [R1+0x4e8] ;  /* 0x0004e80001767983 */ /* 0x000ee80000100800 */
[----:B------:R0:W3:Y:S04]  /*7ac0*/  @P3 LDG.E.U8 R165, desc[UR14][R8.64] ;  /* 0x0000000e08a53981 */ /* 0x0000e8000c1e1100 */
[----:B------:R-:W3:Y:S04]  /*7ad0*/  LDL R4, [R1+0x4d0] ;  /* 0x0004d00001047983 */ /* 0x000ee80000100800 */
[----:B------:R-:W3:Y:S01]  /*7ae0*/  LDL R0, [R1+0x4d4] ;  /* 0x0004d40001007983 */ /* 0x000ee20000100800 */
[----:B0-----:R-:W-:-:S03]  /*7af0*/  @P4 IMAD.MOV.U32 R9, RZ, RZ, R116 ;  /* 0x000000ffff094224 */ /* 0x001fc600078e0074 */
[----:B------:R-:W3:Y:S01]  /*7b00*/  LDL R116, [R1+0x4e0] ;  /* 0x0004e00001747983 */ /* 0x000ee20000100800 */
[----:B------:R-:W-:-:S03]  /*7b10*/  @P4 IMAD.MOV.U32 R8, RZ, RZ, R6 ;  /* 0x000000ffff084224 */ /* 0x000fc600078e0006 */
[----:B------:R-:W3:Y:S01]  /*7b20*/  LDL R6, [R1+0x4d8] ;  /* 0x0004d80001067983 */ /* 0x000ee20000100800 */
[C---:B------:R-:W-:Y:S02]  /*7b30*/  ISETP.GT.AND P1, PT, R146.reuse, 0x5, PT ;  /* 0x000000059200780c */ /* 0x040fe40003f24270 */
[----:B------:R-:W-:Y:S02]  /*7b40*/  PRMT R164, RZ, 0x7610, R164 ;  /* 0x00007610ffa47816 */ /* 0x000fe400000000a4 */
[C---:B------:R-:W-:Y:S02]  /*7b50*/  ISETP.GT.AND P0, PT, R146.reuse, 0x6, PT ;  /* 0x000000069200780c */ /* 0x040fe40003f04270 */
[----:B------:R-:W-:Y:S02]  /*7b60*/  PRMT R163, RZ, 0x7610, R163 ;  /* 0x00007610ffa37816 */ /* 0x000fe400000000a3 */
[----:B------:R2:W3:Y:S01]  /*7b70*/  @P4 LDG.E.U8 R164, desc[UR14][R8.64] ;  /* 0x0000000e08a44981 */ /* 0x0004e2000c1e1100 */
[----:B------:R-:W-:-:S02]  /*7b80*/  ISETP.GT.AND P2, PT, R146, 0x7, PT ;  /* 0x000000079200780c */ /* 0x000fc40003f44270 */
[----:B------:R-:W-:Y:S02]  /*7b90*/  PRMT R161, RZ, 0x7610, R161 ;  /* 0x00007610ffa17816 */ /* 0x000fe400000000a1 */
[C---:B------:R-:W-:Y:S02]  /*7ba0*/  ISETP.GT.AND P3, PT, R146.reuse, 0x8, PT ;  /* 0x000000089200780c */ /* 0x040fe40003f64270 */
[----:B------:R-:W-:Y:S02]  /*7bb0*/  ISETP.GT.AND P4, PT, R146, 0x9, PT ;  /* 0x000000099200780c */ /* 0x000fe40003f84270 */
[----:B------:R-:W-:Y:S02]  /*7bc0*/  PRMT R162, RZ, 0x7610, R162 ;  /* 0x00007610ffa27816 */ /* 0x000fe400000000a2 */
[----:B------:R-:W-:Y:S01]  /*7bd0*/  PRMT R160, RZ, 0x7610, R160 ;  /* 0x00007610ffa07816 */ /* 0x000fe200000000a0 */
[----:B--2---:R-:W-:Y:S01]  /*7be0*/  @P1 IMAD.MOV.U32 R8, RZ, RZ, R2 ;  /* 0x000000ffff081224 */ /* 0x004fe200078e0002 */
[----:B------:R0:W-:Y:S01]  /*7bf0*/  STL [R1+0x648], R2 ;  /* 0x0006480201007387 */ /* 0x0001e20000100800 */
[----:B------:R-:W-:-:S02]  /*7c00*/  PRMT R157, RZ, 0x7610, R157 ;  /* 0x00007610ff9d7816 */ /* 0x000fc4000000009d */
[----:B------:R-:W-:Y:S01]  /*7c10*/  PRMT R113, RZ, 0x7610, R113 ;  /* 0x00007610ff717816 */ /* 0x000fe20000000071 */
[----:B------:R-:W2:Y:S01]  /*7c20*/  LDL R121, [R1+0x240] ;  /* 0x0002400001797983 */ /* 0x000ea20000100800 */
[----:B------:R-:W-:Y:S02]  /*7c30*/  PRMT R156, RZ, 0x7610, R156 ;  /* 0x00007610ff9c7816 */ /* 0x000fe4000000009c */
[----:B------:R-:W-:Y:S01]  /*7c40*/  PRMT R112, RZ, 0x7610, R112 ;  /* 0x00007610ff707816 */ /* 0x000fe20000000070 */
[----:B------:R-:W2:Y:S04]  /*7c50*/  LDL R120, [R1+0x244] ;  /* 0x0002440001787983 */ /* 0x000ea80000100800 */
[----:B0-----:R-:W2:Y:S01]  /*7c60*/  LDL R2, [R1+0x4cc] ;  /* 0x0004cc0001027983 */ /* 0x001ea20000100800 */
[----:B----4-:R-:W-:Y:S01]  /*7c70*/  @P1 IMAD.MOV.U32 R9, RZ, RZ, R119 ;  /* 0x000000ffff091224 */ /* 0x010fe200078e0077 */
[----:B------:R-:W-:-:S02]  /*7c80*/  PRMT R114, RZ, 0x7610, R114 ;  /* 0x00007610ff727816 */ /* 0x000fc40000000072 */
[----:B------:R-:W4:Y:S04]  /*7c90*/  LDL R119, [R1+0x270] ;  /* 0x0002700001777983 */ /* 0x000f280000100800 */
[----:B------:R3:W4:Y:S02]  /*7ca0*/  @P1 LDG.E.U8 R163, desc[UR14][R8.64] ;  /* 0x0000000e08a31981 */ /* 0x000724000c1e1100 */
[----:B---3--:R-:W-:Y:S02]  /*7cb0*/  @P0 IMAD.MOV.U32 R8, RZ, RZ, R117 ;  /* 0x000000ffff080224 */ /* 0x008fe400078e0075 */
[----:B------:R-:W3:Y:S01]  /*7cc0*/  LDL R117, [R1+0x4c0] ;  /* 0x0004c00001757983 */ /* 0x000ee20000100800 */
[----:B------:R-:W-:Y:S01]  /*7cd0*/  @P0 IMAD.MOV.U32 R9, RZ, RZ, R118 ;  /* 0x000000ffff090224 */ /* 0x000fe200078e0076 */
[----:B------:R-:W-:-:S02]  /*7ce0*/  ISETP.GT.AND P1, PT, R146, 0xa, PT ;  /* 0x0000000a9200780c */ /* 0x000fc40003f24270 */
[----:B------:R-:W4:Y:S04]  /*7cf0*/  LDL R118, [R1+0x274] ;  /* 0x0002740001767983 */ /* 0x000f280000100800 */
[----:B------:R0:W4:Y:S02]  /*7d00*/  @P0 LDG.E.U8 R161, desc[UR14][R8.64] ;  /* 0x0000000e08a10981 */ /* 0x000124000c1e1100 */
[----:B0-----:R-:W-:Y:S02]  /*7d10*/  @P2 IMAD.MOV.U32 R8, RZ, RZ, R3 ;  /* 0x000000ffff082224 */ /* 0x001fe400078e0003 */
[----:B------:R-:W3:Y:S01]  /*7d20*/  LDL R3, [R1+0x4c8] ;  /* 0x0004c80001037983 */ /* 0x000ee20000100800 */
[----:B------:R-:W-:-:S03]  /*7d30*/  @P2 IMAD.MOV.U32 R9, RZ, RZ, R116 ;  /* 0x000000ffff092224 */ /* 0x000fc600078e0074 */
[----:B------:R-:W4:Y:S04]  /*7d40*/  LDL R116, [R1+0x4c4] ;  /* 0x0004c40001747983 */ /* 0x000f280000100800 */
[----:B------:R0:W4:Y:S02]  /*7d50*/  @P2 LDG.E.U8 R162, desc[UR14][R8.64] ;  /* 0x0000000e08a22981 */ /* 0x000124000c1e1100 */
[----:B0-----:R-:W-:Y:S02]  /*7d60*/  @P3 IMAD.MOV.U32 R8, RZ, RZ, R5 ;  /* 0x000000ffff083224 */ /* 0x001fe400078e0005 */
[----:B------:R-:W-:Y:S01]  /*7d70*/  @P3 IMAD.MOV.U32 R9, RZ, RZ, R6 ;  /* 0x000000ffff093224 */ /* 0x000fe200078e0006 */
[----:B------:R-:W4:Y:S04]  /*7d80*/  LDL R5, [R1+0x4b4] ;  /* 0x0004b40001057983 */ /* 0x000f280000100800 */
[----:B------:R0:W4:Y:S04]  /*7d90*/  @P3 LDG.E.U8 R160, desc[UR14][R8.64] ;  /* 0x0000000e08a03981 */ /* 0x000128000c1e1100 */
[----:B------:R-:W4:Y:S01]  /*7da0*/  LDL R6, [R1+0x4b0] ;  /* 0x0004b00001067983 */ /* 0x000f220000100800 */
[----:B0-----:R-:W-:-:S02]  /*7db0*/  @P4 IMAD.MOV.U32 R8, RZ, RZ, R0 ;  /* 0x000000ffff084224 */ /* 0x001fc400078e0000 */
[----:B------:R-:W-:Y:S01]  /*7dc0*/  @P4 IMAD.MOV.U32 R9, RZ, RZ, R4 ;  /* 0x000000ffff094224 */ /* 0x000fe200078e0004 */
[----:B------:R-:W4:Y:S04]  /*7dd0*/  LDL R0, [R1+0x4bc] ;  /* 0x0004bc0001007983 */ /* 0x000f280000100800 */
[----:B------:R-:W4:Y:S01]  /*7de0*/  LDL R4, [R1+0x4b8] ;  /* 0x0004b80001047983 */ /* 0x000f220000100800 */
[----:B------:R-:W-:-:S03]  /*7df0*/  ISETP.GT.AND P0, PT, R146, 0xb, PT ;  /* 0x0000000b9200780c */ /* 0x000fc60003f04270 */
[----:B------:R2:W4:Y:S01]  /*7e00*/  @P4 LDG.E.U8 R157, desc[UR14][R8.64] ;  /* 0x0000000e089d4981 */ /* 0x000522000c1e1100 */
[----:B------:R-:W-:Y:S01]  /*7e10*/  ISETP.GT.AND P2, PT, R146, 0xc, PT ;  /* 0x0000000c9200780c */ /* 0x000fe20003f44270 */
[----:B--2---:R-:W-:Y:S02]  /*7e20*/  @P1 IMAD.MOV.U32 R8, RZ, RZ, R2 ;  /* 0x000000ffff081224 */ /* 0x004fe400078e0002 */
[----:B------:R-:W2:Y:S01]  /*7e30*/  LDL R2, [R1+0x4ac] ;  /* 0x0004ac0001027983 */ /* 0x000ea20000100800 */
[----:B---3--:R-:W-:-:S03]  /*7e40*/  @P1 IMAD.MOV.U32 R9, RZ, RZ, R3 ;  /* 0x000000ffff091224 */ /* 0x008fc600078e0003 */
[----:B------:R-:W3:Y:S04]  /*7e50*/  LDL R3, [R1+0x4a8] ;  /* 0x0004a80001037983 */ /* 0x000ee80000100800 */
[----:B------:R4:W3:Y:S02]  /*7e60*/  @P1 LDG.E.U8 R113, desc[UR14][R8.64] ;  /* 0x0000000e08711981 */ /* 0x0008e4000c1e1100 */
[----:B----4-:R-:W-:Y:S02]  /*7e70*/  @P0 IMAD.MOV.U32 R8, RZ, RZ, R116 ;  /* 0x000000ffff080224 */ /* 0x010fe400078e0074 */
[----:B------:R-:W-:Y:S01]  /*7e80*/  @P0 IMAD.MOV.U32 R9, RZ, RZ, R117 ;  /* 0x000000ffff090224 */ /* 0x000fe200078e0075 */
[C---:B------:R-:W-:Y:S01]  /*7e90*/  ISETP.GT.AND P3, PT, R146.reuse, 0xd, PT ;  /* 0x0000000d9200780c */ /* 0x040fe20003f64270 */
[----:B------:R-:W4:Y:S04]  /*7ea0*/  LDL R117, [R1+0x498] ;  /* 0x0004980001757983 */ /* 0x000f280000100800 */
[----:B------:R0:W4:Y:S01]  /*7eb0*/  @P0 LDG.E.U8 R156, desc[UR14][R8.64] ;  /* 0x0000000e089c0981 */ /* 0x000122000c1e1100 */
[----:B------:R-:W-:-:S03]  /*7ec0*/  ISETP.GT.AND P4, PT, R146, 0xe, PT ;  /* 0x0000000e9200780c */ /* 0x000fc60003f84270 */
[----:B------:R-:W4:Y:S01]  /*7ed0*/  LDL R116, [R1+0x49c] ;  /* 0x00049c0001747983 */ /* 0x000f220000100800 */
[----:B0-----:R-:W-:-:S03]  /*7ee0*/  @P2 IMAD.MOV.U32 R8, RZ, RZ, R0 ;  /* 0x000000ffff082224 */ /* 0x001fc600078e0000 */
[----:B------:R-:W4:Y:S01]  /*7ef0*/  LDL R0, [R1+0x4a4] ;  /* 0x0004a40001007983 */ /* 0x000f220000100800 */
[----:B------:R-:W-:-:S03]  /*7f00*/  @P2 IMAD.MOV.U32 R9, RZ, RZ, R4 ;  /* 0x000000ffff092224 */ /* 0x000fc600078e0004 */
[----:B------:R-:W4:Y:S04]  /*7f10*/  LDL R4, [R1+0x4a0] ;  /* 0x0004a00001047983 */ /* 0x000f280000100800 */
[----:B------:R0:W4:Y:S02]  /*7f20*/  @P2 LDG.E.U8 R112, desc[UR14][R8.64] ;  /* 0x0000000e08702981 */ /* 0x000124000c1e1100 */
[----:B0-----:R-:W-:Y:S02]  /*7f30*/  @P3 IMAD.MOV.U32 R8, RZ, RZ, R5 ;  /* 0x000000ffff083224 */ /* 0x001fe400078e0005 */
[----:B------:R-:W-:Y:S01]  /*7f40*/  @P3 IMAD.MOV.U32 R9, RZ, RZ, R6 ;  /* 0x000000ffff093224 */ /* 0x000fe200078e0006 */
[----:B------:R-:W-:Y:S01]  /*7f50*/  ISETP.GT.AND P1, PT, R146, 0xf, PT ;  /* 0x0000000f9200780c */ /* 0x000fe20003f24270 */
[----:B------:R-:W4:Y:S04]  /*7f60*/  LDL R6, [R1+0x488] ;  /* 0x0004880001067983 */ /* 0x000f280000100800 */
[----:B------:R2:W4:Y:S01]  /*7f70*/  @P3 LDG.E.U8 R114, desc[UR14][R8.64] ;  /* 0x0000000e08723981 */ /* 0x000522000c1e1100 */
[----:B------:R-:W-:-:S03]  /*7f80*/  PRMT R115, RZ, 0x7610, R115 ;  /* 0x00007610ff737816 */ /* 0x000fc60000000073 */
[----:B------:R-:W4:Y:S01]  /*7f90*/  LDL R5, [R1+0x48c] ;  /* 0x00048c0001057983 */ /* 0x000f220000100800 */
[----:B--2---:R-:W-:-:S03]  /*7fa0*/  @P4 IMAD.MOV.U32 R8, RZ, RZ, R2 ;  /* 0x000000ffff084224 */ /* 0x004fc600078e0002 */
[----:B------:R-:W2:Y:S01]  /*7fb0*/  LDL R2, [R1+0x494] ;  /* 0x0004940001027983 */ /* 0x000ea20000100800 */
[----:B---3--:R-:W-:-:S03]  /*7fc0*/  @P4 IMAD.MOV.U32 R9, RZ, RZ, R3 ;  /* 0x000000ffff094224 */ /* 0x008fc600078e0003 */
[----:B------:R-:W3:Y:S04]  /*7fd0*/  LDL R3, [R1+0x490] ;  /* 0x0004900001037983 */ /* 0x000ee80000100800 */
[----:B------:R4:W3:Y:S02]  /*7fe0*/  @P4 LDG.E.U8 R115, desc[UR14][R8.64] ;  /* 0x0000000e08734981 */ /* 0x0008e4000c1e1100 */
[----:B----4-:R-:W-:Y:S02]  /*7ff0*/  @P1 IMAD.MOV.U32 R8, RZ, RZ, R0 ;  /* 0x000000ffff081224 */ /* 0x010fe400078e0000 */
[----:B------:R-:W4:Y:S01]  /*8000*/  LDL R0, [R1+0x484] ;  /* 0x0004840001007983 */ /* 0x000f220000100800 */
[----:B------:R-:W-:-:S03]  /*8010*/  @P1 IMAD.MOV.U32 R9, RZ, RZ, R4 ;  /* 0x000000ffff091224 */ /* 0x000fc600078e0004 */
[----:B------:R-:W4:Y:S01]  /*8020*/  LDL R4, [R1+0x480] ;  /* 0x0004800001047983 */ /* 0x000f220000100800 */
[C---:B------:R-:W-:Y:S02]  /*8030*/  ISETP.GT.AND P0, PT, R146.reuse, 0x10, PT ;  /* 0x000000109200780c */ /* 0x040fe40003f04270 */
[----:B------:R-:W-:Y:S02]  /*8040*/  PRMT R155, RZ, 0x7610, R155 ;  /* 0x00007610ff9b7816 */ /* 0x000fe4000000009b */
[C---:B------:R-:W-:Y:S02]  /*8050*/  ISETP.GT.AND P2, PT, R146.reuse, 0x11, PT ;  /* 0x000000119200780c */ /* 0x040fe40003f44270 */
[----:B------:R-:W-:Y:S02]  /*8060*/  PRMT R150, RZ, 0x7610, R150 ;  /* 0x00007610ff967816 */ /* 0x000fe40000000096 */
[----:B------:R0:W4:Y:S01]  /*8070*/  @P1 LDG.E.U8 R155, desc[UR14][R8.64] ;  /* 0x0000000e089b1981 */ /* 0x000122000c1e1100 */
[----:B------:R-:W-:-:S04]  /*8080*/  ISETP.GT.AND P3, PT, R146, 0x12, PT ;  /* 0x000000129200780c */ /* 0x000fc80003f64270 */
[----:B0-----:R-:W-:Y:S02]  /*8090*/  @P0 IMAD.MOV.U32 R8, RZ, RZ, R116 ;  /* 0x000000ffff080224 */ /* 0x001fe400078e0074 */
[----:B------:R-:W-:Y:S01]  /*80a0*/  @P0 IMAD.MOV.U32 R9, RZ, RZ, R117 ;  /* 0x000000ffff090224 */ /* 0x000fe200078e0075 */
[----:B------:R-:W-:Y:S01]  /*80b0*/  ISETP.GT.AND P4, PT, R146, 0x13, PT ;  /* 0x000000139200780c */ /* 0x000fe20003f84270 */
[----:B------:R-:W4:Y:S04]  /*80c0*/  LDL R117, [R1+0x470] ;  /* 0x0004700001757983 */ /* 0x000f280000100800 */
[----:B------:R2:W4:Y:S01]  /*80d0*/  @P0 LDG.E.U8 R150, desc[UR14][R8.64] ;  /* 0x0000000e08960981 */ /* 0x000522000c1e1100 */
[----:B------:R-:W-:Y:S02]  /*80e0*/  PRMT R145, RZ, 0x7610, R145 ;  /* 0x00007610ff917816 */ /* 0x000fe40000000091 */
[----:B------:R-:W-:Y:S01]  /*80f0*/  PRMT R141, RZ, 0x7610, R141 ;  /* 0x00007610ff8d7816 */ /* 0x000fe2000000008d */
[----:B------:R-:W4:Y:S01]  /*8100*/  LDL R116, [R1+0x474] ;  /* 0x0004740001747983 */ /* 0x000f220000100800 */
[----:B--2---:R-:W-:-:S03]  /*8110*/  @P2 IMAD.MOV.U32 R8, RZ, RZ, R2 ;  /* 0x000000ffff082224 */ /* 0x004fc600078e0002 */
[----:B------:R-:W2:Y:S01]  /*8120*/  LDL R2, [R1+0x47c] ;  /* 0x00047c0001027983 */ /* 0x000ea20000100800 */
[----:B---3--:R-:W-:-:S03]  /*8130*/  @P2 IMAD.MOV.U32 R9, RZ, RZ, R3 ;  /* 0x000000ffff092224 */ /* 0x008fc600078e0003 */
[----:B------:R-:W3:Y:S04]  /*8140*/  LDL R3, [R1+0x478] ;  /* 0x0004780001037983 */ /* 0x000ee80000100800 */
[----:B------:R0:W3:Y:S02]  /*8150*/  @P2 LDG.E.U8 R145, desc[UR14][R8.64] ;  /* 0x0000000e08912981 */ /* 0x0000e4000c1e1100 */
[----:B0-----:R-:W-:Y:S02]  /*8160*/  @P3 IMAD.MOV.U32 R8, RZ, RZ, R5 ;  /* 0x000000ffff083224 */ /* 0x001fe400078e0005 */
[----:B------:R-:W-:Y:S01]  /*8170*/  @P3 IMAD.MOV.U32 R9, RZ, RZ, R6 ;  /* 0x000000ffff093224 */ /* 0x000fe200078e0006 */
[----:B------:R-:W-:Y:S01]  /*8180*/  ISETP.GT.AND P1, PT, R146, 0x14, PT ;  /* 0x000000149200780c */ /* 0x000fe20003f24270 */
[----:B------:R-:W3:Y:S04]  /*8190*/  LDL R6, [R1+0x460] ;  /* 0x0004600001067983 */ /* 0x000ee80000100800 */
[----:B------:R4:W3:Y:S01]  /*81a0*/  @P3 LDG.E.U8 R141, desc[UR14][R8.64] ;  /* 0x0000000e088d3981 */ /* 0x0008e2000c1e1100 */
[----:B------:R-:W-:-:S03]  /*81b0*/  PRMT R152, RZ, 0x7610, R152 ;  /* 0x00007610ff987816 */ /* 0x000fc60000000098 */
[----:B------:R-:W3:Y:S01]  /*81c0*/  LDL R5, [R1+0x464] ;  /* 0x0004640001057983 */ /* 0x000ee20000100800 */
[----:B----4-:R-:W-:-:S03]  /*81d0*/  @P4 IMAD.MOV.U32 R8, RZ, RZ, R0 ;  /* 0x000000ffff084224 */ /* 0x010fc600078e0000 */
[----:B------:R-:W4:Y:S01]  /*81e0*/  LDL R0, [R1+0x46c] ;  /* 0x00046c0001007983 */ /* 0x000f220000100800 */
[----:B------:R-:W-:-:S03]  /*81f0*/  @P4 IMAD.MOV.U32 R9, RZ, RZ, R4 ;  /* 0x000000ffff094224 */ /* 0x000fc600078e0004 */
[----:B------:R-:W4:Y:S01]  /*8200*/  LDL R4, [R1+0x468] ;  /* 0x0004680001047983 */ /* 0x000f220000100800 */
[----:B------:R-:W-:-:S03]  /*8210*/  ISETP.GT.AND P0, PT, R146, 0x15, PT ;  /* 0x000000159200780c */ /* 0x000fc60003f04270 */
[----:B------:R2:W4:Y:S01]  /*8220*/  @P4 LDG.E.U8 R152, desc[UR14][R8.64] ;  /* 0x0000000e08984981 */ /* 0x000522000c1e1100 */
[----:B------:R-:W-:Y:S02]  /*8230*/  PRMT R139, RZ, 0x7610, R139 ;  /* 0x00007610ff8b7816 */ /* 0x000fe4000000008b */
[----:B------:R-:W-:Y:S02]  /*8240*/  ISETP.GT.AND P2, PT, R146, 0x16, PT ;  /* 0x000000169200780c */ /* 0x000fe40003f44270 */
[----:B------:R-:W-:Y:S01]  /*8250*/  PRMT R144, RZ, 0x7610, R144 ;  /* 0x00007610ff907816 */ /* 0x000fe20000000090 */
[----:B--2---:R-:W-:Y:S02]  /*8260*/  @P1 IMAD.MOV.U32 R8, RZ, RZ, R2 ;  /* 0x000000ffff081224 */ /* 0x004fe400078e0002 */
[----:B------:R-:W2:Y:S01]  /*8270*/  LDL R2, [R1+0x45c] ;  /* 0x00045c0001027983 */ /* 0x000ea20000100800 */
[----:B---3--:R-:W-:-:S03]  /*8280*/  @P1 IMAD.MOV.U32 R9, RZ, RZ, R3 ;  /* 0x000000ffff091224 */ /* 0x008fc600078e0003 */
[----:B------:R-:W3:Y:S04]  /*8290*/  LDL R3, [R1+0x458] ;  /* 0x0004580001037983 */ /* 0x000ee80000100800 */
[----:B------:R0:W3:Y:S02]  /*82a0*/  @P1 LDG.E.U8 R139, desc[UR14][R8.64] ;  /* 0x0000000e088b1981 */ /* 0x0000e4000c1e1100 */
[----:B0-----:R-:W-:Y:S02]  /*82b0*/  @P0 IMAD.MOV.U32 R8, RZ, RZ, R116 ;  /* 0x000000ffff080224 */ /* 0x001fe400078e0074 */
[----:B------:R-:W-:Y:S01]  /*82c0*/  @P0 IMAD.MOV.U32 R9, RZ, RZ, R117 ;  /* 0x000000ffff090224 */ /* 0x000fe200078e0075 */
[C---:B------:R-:W-:Y:S01]  /*82d0*/  ISETP.GT.AND P3, PT, R146.reuse, 0x17, PT ;  /* 0x000000179200780c */ /* 0x040fe20003f64270 */
[----:B------:R-:W3:Y:S04]  /*82e0*/  LDL R117, [R1+0x448] ;  /* 0x0004480001757983 */ /* 0x000ee80000100800 */
[----:B------:R4:W3:Y:S01]  /*82f0*/  @P0 LDG.E.U8 R144, desc[UR14][R8.64] ;  /* 0x0000000e08900981 */ /* 0x0008e2000c1e1100 */
[----:B------:R-:W-:-:S02]  /*8300*/  ISETP.GT.AND P4, PT, R146, 0x18, PT ;  /* 0x000000189200780c */ /* 0x000fc40003f84270 */
[----:B------:R-:W-:Y:S01]  /*8310*/  PRMT R154, RZ, 0x7610, R154 ;  /* 0x00007610ff9a7816 */ /* 0x000fe2000000009a */
[----:B------:R-:W3:Y:S01]  /*8320*/  LDL R116, [R1+0x44c] ;  /* 0x00044c0001747983 */ /* 0x000ee20000100800 */
[----:B----4-:R-:W-:-:S03]  /*8330*/  @P2 IMAD.MOV.U32 R8, RZ, RZ, R0 ;  /* 0x000000ffff082224 */ /* 0x010fc600078e0000 */
[----:B------:R-:W4:Y:S01]  /*8340*/  LDL R0, [R1+0x454] ;  /* 0x0004540001007983 */ /* 0x000f220000100800 */
[----:B------:R-:W-:-:S03]  /*8350*/  @P2 IMAD.MOV.U32 R9, RZ, RZ, R4 ;  /* 0x000000ffff092224 */ /* 0x000fc600078e0004 */
[----:B------:R-:W4:Y:S01]  /*8360*/  LDL R4, [R1+0x450] ;  /* 0x0004500001047983 */ /* 0x000f220000100800 */
[----:B------:R-:W-:-:S03]  /*8370*/  PRMT R149, RZ, 0x7610, R149 ;  /* 0x00007610ff957816 */ /* 0x000fc60000000095 */
        /* <DEDUP_REMOVED lines=285> */
[----:B------:R2:W4:Y:S04]  /*9550*/  @P3 LDG.E.U8 R95, desc[UR14][R8.64] ;  /* 0x0000000e085f3981 */ /* 0x000528000c1e1100 */
[----:B------:R-:W4:Y:S01]  /*9560*/  LDL R5, [R1+0x2fc] ;  /* 0x0002fc0001057983 */ /* 0x000f220000100800 */
[----:B------:R-:W-:Y:S01]  /*9570*/  PRMT R18, RZ, 0x7610, R18 ;  /* 0x00007610ff127816 */ /* 0x000fe20000000012 */
[----:B--2---:R-:W-:-:S02]  /*9580*/  @P4 IMAD.MOV.U32 R8, RZ, RZ, R2 ;  /* 0x000000ffff084224 */ /* 0x004fc400078e0002 */
        /* <DEDUP_REMOVED lines=13> */
[----:B------:R-:W-:-:S02]  /*9660*/  ISETP.GT.AND P3, PT, R146, 0x44, PT ;  /* 0x000000449200780c */ /* 0x000fc40003f64270 */
[----:B------:R-:W-:Y:S02]  /*9670*/  PRMT R96, RZ, 0x7610, R96 ;  /* 0x00007610ff607816 */ /* 0x000fe40000000060 */
        /* <DEDUP_REMOVED lines=14> */
[----:B------:R-:W3:Y:S04]  /*9760*/  LDL R5, [R1+0x2e4] ;  /* 0x0002e40001057983 */ /* 0x000ee80000100800 */
[----:B------:R-:W3:Y:S04]  /*9770*/  LDL R6, [R1+0x2e0] ;  /* 0x0002e00001067983 */ /* 0x000ee80000100800 */
[----:B------:R4:W3:Y:S02]  /*9780*/  @P3 LDG.E.U8 R16, desc[UR14][R8.64] ;  /* 0x0000000e08103981 */ /* 0x0008e4000c1e1100 */
[----:B----4-:R-:W-:-:S02]  /*9790*/  @P4 IMAD.MOV.U32 R8, RZ, RZ, R0 ;  /* 0x000000ffff084224 */ /* 0x010fc400078e0000 */
        /* <DEDUP_REMOVED lines=18> */
[----:B------:R-:W3:Y:S01]  /*98c0*/  LDL R5, [R1+0x2c4] ;  /* 0x0002c40001057983 */ /* 0x000ee20000100800 */
[----:B------:R-:W-:-:S03]  /*98d0*/  @P0 IMAD.MOV.U32 R9, RZ, RZ, R6 ;  /* 0x000000ffff090224 */ /* 0x000fc600078e0006 */
[----:B------:R-:W3:Y:S04]  /*98e0*/  LDL R6, [R1+0x2c0] ;  /* 0x0002c00001067983 */ /* 0x000ee80000100800 */
[----:B------:R0:W3:Y:S02]  /*98f0*/  @P0 LDG.E.U8 R97, desc[UR14][R8.64] ;  /* 0x0000000e08610981 */ /* 0x0000e4000c1e1100 */
[----:B0-----:R-:W-:Y:S02]  /*9900*/  @P2 IMAD.MOV.U32 R8, RZ, RZ, R116 ;  /* 0x000000ffff082224 */ /* 0x001fe400078e0074 */
[----:B------:R-:W-:Y:S01]  /*9910*/  @P2 IMAD.MOV.U32 R9, RZ, RZ, R117 ;  /* 0x000000ffff092224 */ /* 0x000fe200078e0075 */
[----:B------:R-:W-:Y:S01]  /*9920*/  ISETP.GT.AND P4, PT, R146, 0x4a, PT ;  /* 0x0000004a9200780c */ /* 0x000fe20003f84270 */
[----:B------:R-:W3:Y:S04]  /*9930*/  LDL R117, [R1+0x2a8] ;  /* 0x0002a80001757983 */ /* 0x000ee80000100800 */
[----:B------:R4:W3:Y:S01]  /*9940*/  @P2 LDG.E.U8 R14, desc[UR14][R8.64] ;  /* 0x0000000e080e2981 */ /* 0x0008e2000c1e1100 */
[----:B------:R-:W-:-:S02]  /*9950*/  PRMT R104, RZ, 0x7610, R104 ;  /* 0x00007610ff687816 */ /* 0x000fc40000000068 */
[----:B------:R-:W-:Y:S01]  /*9960*/  ISETP.GT.AND P1, PT, R146, 0x4b, PT ;  /* 0x0000004b9200780c */ /* 0x000fe20003f24270 */
[----:B------:R-:W3:Y:S01]  /*9970*/  LDL R116, [R1+0x2ac] ;  /* 0x0002ac0001747983 */ /* 0x000ee20000100800 */
[----:B----4-:R-:W-:Y:S02]  /*9980*/  @P3 IMAD.MOV.U32 R8, RZ, RZ, R0 ;  /* 0x000000ffff083224 */ /* 0x010fe400078e0000 */
[----:B------:R-:W-:Y:S01]  /*9990*/  @P3 IMAD.MOV.U32 R9, RZ, RZ, R4 ;  /* 0x000000ffff093224 */ /* 0x000fe200078e0004 */
[----:B------:R-:W4:Y:S04]  /*99a0*/  LDL R0, [R1+0x2bc] ;  /* 0x0002bc0001007983 */ /* 0x000f280000100800 */
[----:B------:R-:W4:Y:S04]  /*99b0*/  LDL R4, [R1+0x2b8] ;  /* 0x0002b80001047983 */ /* 0x000f280000100800 */
[----:B------:R2:W4:Y:S01]  /*99c0*/  @P3 LDG.E.U8 R104, desc[UR14][R8.64] ;  /* 0x0000000e08683981 */ /* 0x000522000c1e1100 */
[----:B------:R-:W-:-:S02]  /*99d0*/  PRMT R13, RZ, 0x7610, R13 ;  /* 0x00007610ff0d7816 */ /* 0x000fc4000000000d */
        /* <DEDUP_REMOVED lines=19> */
[----:B------:R-:W-:Y:S02]  /*9b10*/  ISETP.GT.AND P4, PT, R146, 0x4f, PT ;  /* 0x0000004f9200780c */ /* 0x000fe40003f84270 */
[----:B------:R2:W4:Y:S01]  /*9b20*/  @P0 LDG.E.U8 R12, desc[UR14][R8.64] ;  /* 0x0000000e080c0981 */ /* 0x000522000c1e1100 */
[----:B------:R-:W-:-:S02]  /*9b30*/  PRMT R105, RZ, 0x7610, R105 ;  /* 0x00007610ff697816 */ /* 0x000fc40000000069 */
        /* <DEDUP_REMOVED lines=10> */
[----:B------:R-:W3:Y:S04]  /*9be0*/  LDL R116, [R1+0x28c] ;  /* 0x00028c0001747983 */ /* 0x000ee80000100800 */
[----:B------:R0:W3:Y:S04]  /*9bf0*/  @P3 LDG.E.U8 R11, desc[UR14][R8.64] ;  /* 0x0000000e080b3981 */ /* 0x0000e8000c1e1100 */
[----:B------:R-:W3:Y:S01]  /*9c00*/  LDL R117, [R1+0x288] ;  /* 0x0002880001757983 */ /* 0x000ee20000100800 */
[----:B0-----:R-:W-:-:S02]  /*9c10*/  @P4 IMAD.MOV.U32 R8, RZ, RZ, R5 ;  /* 0x000000ffff084224 */ /* 0x001fc400078e0005 */
[----:B------:R-:W-:Y:S01]  /*9c20*/  @P4 IMAD.MOV.U32 R9, RZ, RZ, R6 ;  /* 0x000000ffff094224 */ /* 0x000fe200078e0006 */
[C---:B------:R-:W-:Y:S01]  /*9c30*/  ISETP.GT.AND P0, PT, R146.reuse, 0x51, PT ;  /* 0x000000519200780c */ /* 0x040fe20003f04270 */
[----:B------:R-:W3:Y:S04]  /*9c40*/  LDL R6, [R1+0x268] ;  /* 0x0002680001067983 */ /* 0x000ee80000100800 */
[----:B------:R4:W3:Y:S01]  /*9c50*/  @P4 LDG.E.U8 R99, desc[UR14][R8.64] ;  /* 0x0000000e08634981 */ /* 0x0008e2000c1e1100 */
[----:B------:R-:W-:Y:S02]  /*9c60*/  PRMT R10, RZ, 0x7610, R10 ;  /* 0x00007610ff0a7816 */ /* 0x000fe4000000000a */
[----:B------:R-:W-:Y:S01]  /*9c70*/  ISETP.GT.AND P2, PT, R146, 0x52, PT ;  /* 0x000000529200780c */ /* 0x000fe20003f44270 */
[----:B------:R-:W3:Y:S01]  /*9c80*/  LDL R5, [R1+0x26c] ;  /* 0x00026c0001057983 */ /* 0x000ee20000100800 */
[----:B----4-:R-:W-:-:S03]  /*9c90*/  @P1 IMAD.MOV.U32 R8, RZ, RZ, R0 ;  /* 0x000000ffff081224 */ /* 0x010fc600078e0000 */
[----:B------:R-:W4:Y:S01]  /*9ca0*/  LDL R0, [R1+0x284] ;  /* 0x0002840001007983 */ /* 0x000f220000100800 */
[----:B------:R-:W-:-:S03]  /*9cb0*/  @P1 IMAD.MOV.U32 R9, RZ, RZ, R4 ;  /* 0x000000ffff091224 */ /* 0x000fc600078e0004 */
[----:B------:R-:W4:Y:S04]  /*9cc0*/  LDL R4, [R1+0x280] ;  /* 0x0002800001047983 */ /* 0x000f280000100800 */
[----:B------:R2:W4:Y:S01]  /*9cd0*/  @P1 LDG.E.U8 R10, desc[UR14][R8.64] ;  /* 0x0000000e080a1981 */ /* 0x000522000c1e1100 */
[----:B------:R-:W-:Y:S02]  /*9ce0*/  PRMT R106, RZ, 0x7610, R106 ;  /* 0x00007610ff6a7816 */ /* 0x000fe4000000006a */
[----:B------:R-:W-:Y:S01]  /*9cf0*/  ISETP.GT.AND P3, PT, R146, 0x53, PT ;  /* 0x000000539200780c */ /* 0x000fe20003f64270 */
[----:B--2---:R-:W-:Y:S02]  /*9d00*/  @P0 IMAD.MOV.U32 R8, RZ, RZ, R2 ;  /* 0x000000ffff080224 */ /* 0x004fe400078e0002 */
[----:B------:R-:W2:Y:S01]  /*9d10*/  LDL R2, [R1+0x27c] ;  /* 0x00027c0001027983 */ /* 0x000ea20000100800 */
[----:B---3--:R-:W-:-:S03]  /*9d20*/  @P0 IMAD.MOV.U32 R9, RZ, RZ, R3 ;  /* 0x000000ffff090224 */ /* 0x008fc600078e0003 */
[----:B------:R-:W3:Y:S04]  /*9d30*/  LDL R3, [R1+0x278] ;  /* 0x0002780001037983 */ /* 0x000ee80000100800 */
[----:B------:R0:W3:Y:S02]  /*9d40*/  @P0 LDG.E.U8 R106, desc[UR14][R8.64] ;  /* 0x0000000e086a0981 */ /* 0x0000e4000c1e1100 */
[----:B0-----:R-:W-:-:S06]  /*9d50*/  PRMT R9, RZ, 0x7610, R9 ;  /* 0x00007610ff097816 */ /* 0x001fcc0000000009 */
        /* <DEDUP_REMOVED lines=9> */
[----:B------:R-:W-:Y:S01]  /*9df0*/  ISETP.GT.AND P1, PT, R146, 0x56, PT ;  /* 0x000000569200780c */ /* 0x000fe20003f24270 */
        /* <DEDUP_REMOVED lines=10> */
[----:B------:R-:W-:-:S05]  /*9ea0*/  @P0 IMAD.MOV.U32 R117, RZ, RZ, R119 ;  /* 0x000000ffff750224 */ /* 0x000fca00078e0077 */
        /* <DEDUP_REMOVED lines=12> */
[----:B------:R-:W-:Y:S02]  /*9f70*/  ISETP.GT.AND P1, PT, R146, 0x59, PT ;  /* 0x000000599200780c */ /* 0x000fe40003f24270 */
[----:B------:R-:W-:Y:S02]  /*9f80*/  PRMT R7, RZ, 0x7610, R7 ;  /* 0x00007610ff077816 */ /* 0x000fe40000000007 */
[----:B------:R2:W4:Y:S05]  /*9f90*/  @P2 LDG.E.U8 R101, desc[UR14][R116.64] ;  /* 0x0000000e74652981 */ /* 0x00052a000c1e1100 */
[----:B--2---:R-:W-:-:S02]  /*9fa0*/  @P0 IMAD.MOV.U32 R116, RZ, RZ, R2 ;  /* 0x000000ffff740224 */ /* 0x004fc400078e0002 */
[----:B------:R-:W2:Y:S01]  /*9fb0*/  LDL R2, [R1+0x23c] ;  /* 0x00023c0001027983 */ /* 0x000ea20000100800 */
[----:B---3--:R-:W-:-:S03]  /*9fc0*/  @P0 IMAD.MOV.U32 R117, RZ, RZ, R3 ;  /* 0x000000ffff750224 */ /* 0x008fc600078e0003 */
[----:B------:R-:W3:Y:S04]  /*9fd0*/  LDL R3, [R1+0x238] ;  /* 0x0002380001037983 */ /* 0x000ee80000100800 */
[----:B------:R0:W3:Y:S01]  /*9fe0*/  @P0 LDG.E.U8 R7, desc[UR14][R116.64] ;  /* 0x0000000e74070981 */ /* 0x0000e2000c1e1100 */
[----:B------:R-:W-:Y:S01]  /*9ff0*/  ISETP.GT.AND P0, PT, R146, 0x5a, PT ;  /* 0x0000005a9200780c */ /* 0x000fe20003f04270 */
[----:B0-----:R-:W-:Y:S02]  /*a000*/  @P1 IMAD.MOV.U32 R116, RZ, RZ, R5 ;  /* 0x000000ffff741224 */ /* 0x001fe400078e0005 */
[----:B------:R-:W3:Y:S01]  /*a010*/  LDL R5, [R1+0x234] ;  /* 0x0002340001057983 */ /* 0x000ee20000100800 */
[----:B------:R-:W-:-:S03]  /*a020*/  @P1 IMAD.MOV.U32 R117, RZ, RZ, R6 ;  /* 0x000000ffff751224 */ /* 0x000fc600078e0006 */
[----:B------:R-:W3:Y:S06]  /*a030*/  LDL R6, [R1+0x230] ;  /* 0x0002300001067983 */ /* 0x000eec0000100800 */
[----:B----4-:R-:W-:Y:S02]  /*a040*/  @P0 IMAD.MOV.U32 R118, RZ, RZ, R0 ;  /* 0x000000ffff760224 */ /* 0x010fe400078e0000 */
[----:B------:R-:W4:Y:S01]  /*a050*/  LDL R0, [R1+0x22c] ;  /* 0x00022c0001007983 */ /* 0x000f220000100800 */
[----:B------:R-:W-:-:S03]  /*a060*/  @P0 IMAD.MOV.U32 R119, RZ, RZ, R4 ;  /* 0x000000ffff770224 */ /* 0x000fc600078e0004 */
[----:B------:R-:W4:Y:S01]  /*a070*/  LDL R4, [R1+0x228] ;  /* 0x0002280001047983 */ /* 0x000f220000100800 */
[----:B------:R-:W-:-:S06]  /*a080*/  PRMT R111, RZ, 0x7610, R111 ;  /* 0x00007610ff6f7816 */ /* 0x000fcc000000006f */
[----:B------:R0:W4:Y:S01]  /*a090*/  @P1 LDG.E.U8 R111, desc[UR14][R116.64] ;  /* 0x0000000e746f1981 */ /* 0x000122000c1e1100 */
[----:B------:R-:W-:Y:S02]  /*a0a0*/  ISETP.GT.AND P1, PT, R146, 0x5b, PT ;  /* 0x0000005b9200780c */ /* 0x000fe40003f24270 */
[----:B0-----:R-:W-:-:S06]  /*a0b0*/  PRMT R116, RZ, 0x7610, R116 ;  /* 0x00007610ff747816 */ /* 0x001fcc0000000074 */
[----:B------:R0:W4:Y:S01]  /*a0c0*/  @P0 LDG.E.U8 R116, desc[UR14][R118.64] ;  /* 0x0000000e76740981 */ /* 0x000122000c1e1100 */
[----:B------:R-:W-:Y:S02]  /*a0d0*/  ISETP.GT.AND P0, PT, R146, 0x5c, PT ;  /* 0x0000005c9200780c */ /* 0x000fe40003f04270 */
[----:B------:R-:W-:Y:S02]  /*a0e0*/  PRMT R117, RZ, 0x7610, R117 ;  /* 0x00007610ff757816 */ /* 0x000fe40000000075 */
[----:B0-----:R-:W-:Y:S02]  /*a0f0*/  @P1 IMAD.MOV.U32 R118, RZ, RZ, R120 ;  /* 0x000000ffff761224 */ /* 0x001fe400078e0078 */
[----:B------:R-:W-:-:S05]  /*a100*/  @P1 IMAD.MOV.U32 R119, RZ, RZ, R121 ;  /* 0x000000ffff771224 */ /* 0x000fca00078e0079 */
[----:B------:R0:W4:Y:S01]  /*a110*/  @P1 LDG.E.U8 R117, desc[UR14][R118.64] ;  /* 0x0000000e76751981 */ /* 0x000122000c1e1100 */
[----:B------:R-:W-:Y:S02]  /*a120*/  ISETP.GT.AND P1, PT, R146, 0x5d, PT ;  /* 0x0000005d9200780c */ /* 0x000fe40003f24270 */
[----:B0-----:R-:W-:Y:S02]  /*a130*/  PRMT R118, RZ, 0x7610, R118 ;  /* 0x00007610ff767816 */ /* 0x001fe40000000076 */
[----:B------:R-:W-:Y:S01]  /*a140*/  PRMT R119, RZ, 0x7610, R119 ;  /* 0x00007610ff777816 */ /* 0x000fe20000000077 */
[----:B--2---:R-:W-:Y:S02]  /*a150*/  @P0 IMAD.MOV.U32 R120, RZ, RZ, R2 ;  /* 0x000000ffff780224 */ /* 0x004fe400078e0002 */
        /* <DEDUP_REMOVED lines=8> */
[----:B------:R-:W3:Y:S04]  /*a1e0*/  LDL R6, [R1+0x210] ;  /* 0x0002100001067983 */ /* 0x000ee80000100800 */
[----:B------:R0:W3:Y:S02]  /*a1f0*/  @P1 LDG.E.U8 R119, desc[UR14][R120.64] ;  /* 0x0000000e78771981 */ /* 0x0000e4000c1e1100 */
[----:B0-----:R-:W-:Y:S01]  /*a200*/  PRMT R120, RZ, 0x7610, R120 ;  /* 0x00007610ff787816 */ /* 0x001fe20000000078 */
[----:B----4-:R-:W-:Y:S02]  /*a210*/  @P0 IMAD.MOV.U32 R158, RZ, RZ, R0 ;  /* 0x000000ffff9e0224 */ /* 0x010fe400078e0000 */
[----:B------:R-:W4:Y:S01]  /*a220*/  LDL R0, [R1+0x20c] ;  /* 0x00020c0001007983 */ /* 0x000f220000100800 */
[----:B------:R-:W-:-:S03]  /*a230*/  @P0 IMAD.MOV.U32 R159, RZ, RZ, R4 ;  /* 0x000000ffff9f0224 */ /* 0x000fc600078e0004 */
[----:B------:R-:W4:Y:S04]  /*a240*/  LDL R4, [R1+0x208] ;  /* 0x0002080001047983 */ /* 0x000f280000100800 */
[----:B------:R0:W4:Y:S04]  /*a250*/  @P0 LDG.E.U8 R120, desc[UR14][R158.64] ;  /* 0x0000000e9e780981 */ /* 0x000128000c1e1100 */
[----:B------:R-:W0:Y:S04]  /*a260*/  LDL R158, [R1+0x220] ;  /* 0x00022000019e7983 */ /* 0x000e280000100800 */
[----:B------:R-:W0:Y:S01]  /*a270*/  LDL R159, [R1+0x224] ;  /* 0x00022400019f7983 */ /* 0x000e220000100800 */
[----:B------:R-:W-:-:S02]  /*a280*/  ISETP.GT.AND P1, PT, R146, 0x5f, PT ;  /* 0x0000005f9200780c */ /* 0x000fc40003f24270 */
[----:B------:R-:W-:Y:S02]  /*a290*/  ISETP.GT.AND P0, PT, R146, 0x60, PT ;  /* 0x000000609200780c */ /* 0x000fe40003f04270 */
[----:B------:R-:W-:Y:S02]  /*a2a0*/  PRMT R121, RZ, 0x7610, R121 ;  /* 0x00007610ff797816 */ /* 0x000fe40000000079 */
[----:B------:R-:W-:Y:S02]  /*a2b0*/  PRMT R169, RZ, 0x7610, R169 ;  /* 0x00007610ffa97816 */ /* 0x000fe400000000a9 */
[----:B------:R-:W-:Y:S02]  /*a2c0*/  PRMT R170, RZ, 0x7610, R170 ;  /* 0x00007610ffaa7816 */ /* 0x000fe400000000aa */
[----:B------:R-:W-:-:S03]  /*a2d0*/  PRMT R171, RZ, 0x7610, R171 ;  /* 0x00007610ffab7816 */ /* 0x000fc600000000ab */
[----:B0-----:R-:W-:-:S04]  /*a2e0*/  @P1 LOP3.LUT R159, R159, R158, RZ, 0x3c, !PT ;  /* 0x0000009e9f9f1212 */ /* 0x001fc800078e3cff */
[----:B------:R-:W-:-:S04]  /*a2f0*/  @P1 LOP3.LUT R158, R159, R158, RZ, 0x3c, !PT ;  /* 0x0000009e9f9e1212 */ /* 0x000fc800078e3cff */
[----:B------:R-:W-:-:S05]  /*a300*/  @P1 LOP3.LUT R159, R159, R158, RZ, 0x3c, !PT ;  /* 0x0000009e9f9f1212 */ /* 0x000fca00078e3cff */
[----:B------:R2:W4:Y:S01]  /*a310*/  @P1 LDG.E.U8 R121, desc[UR14][R158.64] ;  /* 0x0000000e9e791981 */ /* 0x000522000c1e1100 */
[C---:B------:R-:W-:Y:S01]  /*a320*/  ISETP.GT.AND P1, PT, R146.reuse, 0x61, PT ;  /* 0x000000619200780c */ /* 0x040fe20003f24270 */
[----:B--2---:R-:W-:Y:S02]  /*a330*/  @P0 IMAD.MOV.U32 R158, RZ, RZ, R2 ;  /* 0x000000ffff9e0224 */ /* 0x004fe400078e0002 */
[----:B---3--:R-:W-:Y:S01]  /*a340*/  @P0 IMAD.MOV.U32 R159, RZ, RZ, R3 ;  /* 0x000000ffff9f0224 */ /* 0x008fe200078e0003 */
[----:B------:R-:W2:Y:S04]  /*a350*/  LDL R2, [R1+0x1fc] ;  /* 0x0001fc0001027983 */ /* 0x000ea80000100800 */
[----:B------:R0:W3:Y:S01]  /*a360*/  @P0 LDG.E.U8 R169, desc[UR14][R158.64] ;  /* 0x0000000e9ea90981 */ /* 0x0000e2000c1e1100 */
[----:B------:R-:W-:-:S03]  /*a370*/  ISETP.GT.AND P0, PT, R146, 0x62, PT ;  /* 0x000000629200780c */ /* 0x000fc60003f04270 */
[----:B------:R-:W3:Y:S01]  /*a380*/  LDL R3, [R1+0x1f8] ;  /* 0x0001f80001037983 */ /* 0x000ee20000100800 */
[----:B0-----:R-:W-:Y:S02]  /*a390*/  @P1 IMAD.MOV.U32 R158, RZ, RZ, R5 ;  /* 0x000000ffff9e1224 */ /* 0x001fe400078e0005 */
[----:B------:R-:W-:Y:S01]  /*a3a0*/  @P1 IMAD.MOV.U32 R159, RZ, RZ, R6 ;  /* 0x000000ffff9f1224 */ /* 0x000fe200078e0006 */
[----:B------:R-:W3:Y:S04]  /*a3b0*/  LDL R5, [R1+0x1f4] ;  /* 0x0001f40001057983 */ /* 0x000ee80000100800 */
[----:B------:R4:W3:Y:S04]  /*a3c0*/  @P1 LDG.E.U8 R170, desc[UR14][R158.64] ;  /* 0x0000000e9eaa1981 */ /* 0x0008e8000c1e1100 */
[----:B------:R-:W3:Y:S01]  /*a3d0*/  LDL R6, [R1+0x1f0] ;  /* 0x0001f00001067983 */ /* 0x000ee20000100800 */
[----:B----4-:R-:W-:-:S02]  /*a3e0*/  @P0 IMAD.MOV.U32 R158, RZ, RZ, R0 ;  /* 0x000000ffff9e0224 */ /* 0x010fc400078e0000 */
[----:B------:R-:W-:Y:S01]  /*a3f0*/  @P0 IMAD.MOV.U32 R159, RZ, RZ, R4 ;  /* 0x000000ffff9f0224 */ /* 0x000fe200078e0004 */
[----:B------:R-:W4:Y:S04]  /*a400*/  LDL R0, [R1+0x1ec] ;  /* 0x0001ec0001007983 */ /* 0x000f280000100800 */
[----:B------:R0:W4:Y:S04]  /*a410*/  @P0 LDG.E.U8 R171, desc[UR14][R158.64] ;  /* 0x0000000e9eab0981 */ /* 0x000128000c1e1100 */
[----:B------:R-:W4:Y:S04]  /*a420*/  LDL R4, [R1+0x1e8] ;  /* 0x0001e80001047983 */ /* 0x000f280000100800 */
        /* <DEDUP_REMOVED lines=134> */
[----:B------:R-:W2:Y:S01]  /*ac90*/  LDL R3, [R1+0x158] ;  /* 0x0001580001037983 */ /* 0x000ea20000100800 */
[----:B0-----:R-:W-:Y:S02]  /*aca0*/  @P1 IMAD.MOV.U32 R158, RZ, RZ, R5 ;  /* 0x000000ffff9e1224 */ /* 0x001fe400078e0005 */
[----:B------:R-:W-:Y:S01]  /*acb0*/  @P1 IMAD.MOV.U32 R159, RZ, RZ, R6 ;  /* 0x000000ffff9f1224 */ /* 0x000fe200078e0006 */
[----:B------:R-:W3:Y:S04]  /*acc0*/  LDL R5, [R1+0x154] ;  /* 0x0001540001057983 */ /* 0x000ee80000100800 */
[----:B------:R4:W3:Y:S04]  /*acd0*/  @P1 LDG.E.U8 R190, desc[UR14][R158.64] ;  /* 0x0000000e9ebe1981 */ /* 0x0008e8000c1e1100 */
[----:B------:R-:W3:Y:S01]  /*ace0*/  LDL R6, [R1+0x150] ;  /* 0x0001500001067983 */ /* 0x000ee20000100800 */
[----:B----4-:R-:W-:-:S02]  /*acf0*/  @P0 IMAD.MOV.U32 R158, RZ, RZ, R0 ;  /* 0x000000ffff9e0224 */ /* 0x010fc400078e0000 */
[----:B------:R-:W-:Y:S01]  /*ad00*/  @P0 IMAD.MOV.U32 R159, RZ, RZ, R4 ;  /* 0x000000ffff9f0224 */ /* 0x000fe200078e0004 */
[C---:B------:R-:W-:Y:S01]  /*ad10*/  ISETP.GT.AND P1, PT, R146.reuse, 0x77, PT ;  /* 0x000000779200780c */ /* 0x040fe20003f24270 */
[----:B------:R-:W4:Y:S04]  /*ad20*/  LDL R4, [R1+0x148] ;  /* 0x0001480001047983 */ /* 0x000f280000100800 */
[----:B------:R0:W4:Y:S04]  /*ad30*/  @P0 LDG.E.U8 R191, desc[UR14][R158.64] ;  /* 0x0000000e9ebf0981 */ /* 0x000128000c1e1100 */
[----:B------:R-:W4:Y:S04]  /*ad40*/  LDL R0, [R1+0x14c] ;  /* 0x00014c0001007983 */ /* 0x000f280000100800 */
[----:B------:R-:W0:Y:S04]  /*ad50*/  LDL R158, [R1+0x160] ;  /* 0x00016000019e7983 */ /* 0x000e280000100800 */
[----:B------:R-:W0:Y:S01]  /*ad60*/  LDL R159, [R1+0x164] ;  /* 0x00016400019f7983 */ /* 0x000e220000100800 */
[----:B------:R-:W-:-:S02]  /*ad70*/  ISETP.GT.AND P0, PT, R146, 0x78, PT ;  /* 0x000000789200780c */ /* 0x000fc40003f04270 */
[----:B------:R-:W-:Y:S02]  /*ad80*/  PRMT R192, RZ, 0x7610, R192 ;  /* 0x00007610ffc07816 */ /* 0x000fe400000000c0 */
[----:B------:R-:W-:Y:S02]  /*ad90*/  PRMT R193, RZ, 0x7610, R193 ;  /* 0x00007610ffc17816 */ /* 0x000fe400000000c1 */
[----:B------:R-:W-:Y:S02]  /*ada0*/  PRMT R194, RZ, 0x7610, R194 ;  /* 0x00007610ffc27816 */ /* 0x000fe400000000c2 */
[----:B0-----:R-:W-:-:S04]  /*adb0*/  @P1 LOP3.LUT R159, R159, R158, RZ, 0x3c, !PT ;  /* 0x0000009e9f9f1212 */ /* 0x001fc800078e3cff */
[----:B------:R-:W-:-:S04]  /*adc0*/  @P1 LOP3.LUT R158, R159, R158, RZ, 0x3c, !PT ;  /* 0x0000009e9f9e1212 */ /* 0x000fc800078e3cff */
[----:B------:R-:W-:-:S05]  /*add0*/  @P1 LOP3.LUT R159, R159, R158, RZ, 0x3c, !PT ;  /* 0x0000009e9f9f1212 */ /* 0x000fca00078e3cff */
[----:B------:R2:W4:Y:S02]  /*ade0*/  @P1 LDG.E.U8 R192, desc[UR14][R158.64] ;  /* 0x0000000e9ec01981 */ /* 0x000524000c1e1100 */
[----:B--2---:R-:W-:Y:S02]  /*adf0*/  @P0 IMAD.MOV.U32 R159, RZ, RZ, R3 ;  /* 0x000000ffff9f0224 */ /* 0x004fe400078e0003 */
[----:B------:R-:W2:Y:S01]  /*ae00*/  LDL R3, [R1+0x140] ;  /* 0x0001400001037983 */ /* 0x000ea20000100800 */
[----:B------:R-:W-:-:S03]  /*ae10*/  @P0 IMAD.MOV.U32 R158, RZ, RZ, R2 ;  /* 0x000000ffff9e0224 */ /* 0x000fc600078e0002 */
[----:B------:R-:W2:Y:S01]  /*ae20*/  LDL R2, [R1+0x144] ;  /* 0x0001440001027983 */ /* 0x000ea20000100800 */
[----:B------:R-:W-:-:S03]  /*ae30*/  ISETP.GT.AND P1, PT, R146, 0x79, PT ;  /* 0x000000799200780c */ /* 0x000fc60003f24270 */
[----:B------:R3:W2:Y:S01]  /*ae40*/  @P0 LDG.E.U8 R193, desc[UR14][R158.64] ;  /* 0x0000000e9ec10981 */ /* 0x0006a2000c1e1100 */
[----:B------:R-:W-:-:S09]  /*ae50*/  ISETP.GT.AND P0, PT, R146, 0x7a, PT ;  /* 0x0000007a9200780c */ /* 0x000fd20003f04270 */
[----:B---3--:R-:W-:Y:S02]  /*ae60*/  @P1 IMAD.MOV.U32 R158, RZ, RZ, R5 ;  /* 0x000000ffff9e1224 */ /* 0x008fe400078e0005 */
[----:B------:R-:W-:Y:S01]  /*ae70*/  @P1 IMAD.MOV.U32 R159, RZ, RZ, R6 ;  /* 0x000000ffff9f1224 */ /* 0x000fe200078e0006 */
[----:B------:R-:W3:Y:S04]  /*ae80*/  LDL R5, [R1+0x13c] ;  /* 0x00013c0001057983 */ /* 0x000ee80000100800 */
[----:B------:R-:W3:Y:S01]  /*ae90*/  LDL R6, [R1+0x138] ;  /* 0x0001380001067983 */ /* 0x000ee20000100800 */
[----:B------:R-:W-:-:S03]  /*aea0*/  PRMT R195, RZ, 0x7610, R195 ;  /* 0x00007610ffc37816 */ /* 0x000fc600000000c3 */
[----:B------:R4:W3:Y:S02]  /*aeb0*/  @P1 LDG.E.U8 R194, desc[UR14][R158.64] ;  /* 0x0000000e9ec21981 */ /* 0x0008e4000c1e1100 */
[----:B----4-:R-:W-:Y:S02]  /*aec0*/  @P0 IMAD.MOV.U32 R158, RZ, RZ, R0 ;  /* 0x000000ffff9e0224 */ /* 0x010fe400078e0000 */
[----:B------:R-:W-:Y:S01]  /*aed0*/  @P0 IMAD.MOV.U32 R159, RZ, RZ, R4 ;  /* 0x000000ffff9f0224 */ /* 0x000fe200078e0004 */
[----:B------:R-:W4:Y:S04]  /*aee0*/  LDL R0, [R1+0x134] ;  /* 0x0001340001007983 */ /* 0x000f280000100800 */
[----:B------:R-:W4:Y:S04]  /*aef0*/  LDL R4, [R1+0x130] ;  /* 0x0001300001047983 */ /* 0x000f280000100800 */
[----:B------:R2:W4:Y:S01]  /*af00*/  @P0 LDG.E.U8 R195, desc[UR14][R158.64] ;  /* 0x0000000e9ec30981 */ /* 0x000522000c1e1100 */
[----:B------:R-:W-:-:S02]  /*af10*/  ISETP.GT.AND P0, PT, R146, 0x7b, PT ;  /* 0x0000007b9200780c */ /* 0x000fc40003f04270 */
[----:B------:R-:W-:Y:S02]  /*af20*/  LOP3.LUT R168, R168, 0xffff, RZ, 0xc0, !PT ;  /* 0x0000ffffa8a87812 */ /* 0x000fe400078ec0ff */
[----:B------:R-:W-:-:S09]  /*af30*/  LOP3.LUT R167, R167, 0xffff, RZ, 0xc0, !PT ;  /* 0x0000ffffa7a77812 */ /* 0x000fd200078ec0ff */
[----:B--2---:R-:W-:Y:S02]  /*af40*/  @P0 IMAD.MOV.U32 R159, RZ, RZ, R3 ;  /* 0x000000ffff9f0224 */ /* 0x004fe400078e0003 */
[----:B------:R-:W2:Y:S01]  /*af50*/  LDL R3, [R1+0x128] ;  /* 0x0001280001037983 */ /* 0x000ea20000100800 */
[--C-:B------:R-:W-:Y:S01]  /*af60*/  PRMT R168, R168, 0x3340, R167.reuse ;  /* 0x00003340a8a87816 */ /* 0x100fe200000000a7 */
[----:B------:R-:W-:Y:S01]  /*af70*/  @P0 IMAD.MOV.U32 R158, RZ, RZ, R2 ;  /* 0x000000ffff9e0224 */ /* 0x000fe200078e0002 */
[----:B------:R-:W-:Y:S01]  /*af80*/  PRMT R167, RZ, 0x7610, R167 ;  /* 0x00007610ffa77816 */ /* 0x000fe200000000a7 */
[----:B------:R-:W2:Y:S05]  /*af90*/  LDL R2, [R1+0x12c] ;  /* 0x00012c0001027983 */ /* 0x000eaa0000100800 */
[----:B------:R3:W2:Y:S01]  /*afa0*/  @P0 LDG.E.U8 R167, desc[UR14][R158.64] ;  /* 0x0000000e9ea70981 */ /* 0x0006a2000c1e1100 */
[----:B------:R-:W-:-:S02]  /*afb0*/  ISETP.GT.AND P0, PT, R146, 0x7c, PT ;  /* 0x0000007c9200780c */ /* 0x000fc40003f04270 */
[----:B------:R-:W-:Y:S02]  /*afc0*/  LOP3.LUT R166, R166, 0xffff, RZ, 0xc0, !PT ;  /* 0x0000ffffa6a67812 */ /* 0x000fe400078ec0ff */
[----:B------:R-:W-:-:S04]  /*afd0*/  LOP3.LUT R165, R165, 0xffff, RZ, 0xc0, !PT ;  /* 0x0000ffffa5a57812 */ /* 0x000fc800078ec0ff */
[--C-:B------:R-:W-:Y:S02]  /*afe0*/  PRMT R166, R166, 0x3340, R165.reuse ;  /* 0x00003340a6a67816 */ /* 0x100fe400000000a5 */
[----:B------:R-:W-:-:S03]  /*aff0*/  PRMT R165, RZ, 0x7610, R165 ;  /* 0x00007610ffa57816 */ /* 0x000fc600000000a5 */
[----:B---3--:R-:W-:Y:S02]  /*b000*/  @P0 IMAD.MOV.U32 R158, RZ, RZ, R5 ;  /* 0x000000ffff9e0224 */ /* 0x008fe400078e0005 */
[----:B------:R-:W-:-:S05]  /*b010*/  @P0 IMAD.MOV.U32 R159, RZ, RZ, R6 ;  /* 0x000000ffff9f0224 */ /* 0x000fca00078e0006 */
[----:B------:R4:W3:Y:S01]  /*b020*/  @P0 LDG.E.U8 R165, desc[UR14][R158.64] ;  /* 0x0000000e9ea50981 */ /* 0x0008e2000c1e1100 */
[----:B------:R-:W-:Y:S02]  /*b030*/  ISETP.GT.AND P0, PT, R146, 0x7d, PT ;  /* 0x0000007d9200780c */ /* 0x000fe40003f04270 */
[----:B------:R-:W-:Y:S02]  /*b040*/  LOP3.LUT R164, R164, 0xffff, RZ, 0xc0, !PT ;  /* 0x0000ffffa4a47812 */ /* 0x000fe400078ec0ff */
[----:B------:R-:W-:-:S04]  /*b050*/  LOP3.LUT R163, R163, 0xffff, RZ, 0xc0, !PT ;  /* 0x0000ffffa3a37812 */ /* 0x000fc800078ec0ff */
[--C-:B------:R-:W-:Y:S02]  /*b060*/  PRMT R164, R164, 0x3340, R163.reuse ;  /* 0x00003340a4a47816 */ /* 0x100fe400000000a3 */
[----:B------:R-:W-:-:S03]  /*b070*/  PRMT R163, RZ, 0x7610, R163 ;  /* 0x00007610ffa37816 */ /* 0x000fc600000000a3 */
[----:B----4-:R-:W-:Y:S02]  /*b080*/  @P0 IMAD.MOV.U32 R158, RZ, RZ, R0 ;  /* 0x000000ffff9e0224 */ /* 0x010fe400078e0000 */
[----:B------:R-:W-:Y:S01]  /*b090*/  @P0 IMAD.MOV.U32 R159, RZ, RZ, R4 ;  /* 0x000000ffff9f0224 */ /* 0x000fe200078e0004 */
[----:B------:R-:W4:Y:S04]  /*b0a0*/  LDL R0, [R1+0x124] ;  /* 0x0001240001007983 */ /* 0x000f280000100800 */
[----:B------:R2:W3:Y:S01]  /*b0b0*/  @P0 LDG.E.U8 R163, desc[UR14][R158.64] ;  /* 0x0000000e9ea30981 */ /* 0x0004e2000c1e1100 */
[----:B------:R-:W-:-:S13]  /*b0c0*/  ISETP.GT.AND P0, PT, R146, 0x7e, PT ;  /* 0x0000007e9200780c */ /* 0x000fda0003f04270 */
[----:B--2---:R-:W-:Y:S02]  /*b0d0*/  @P0 IMAD.MOV.U32 R159, RZ, RZ, R3 ;  /* 0x000000ffff9f0224 */ /* 0x004fe400078e0003 */
[----:B------:R-:W2:Y:S01]  /*b0e0*/  LDL R3, [R1+0x120] ;  /* 0x0001200001037983 */ /* 0x000ea20000100800 */
[----:B------:R-:W-:Y:S02]  /*b0f0*/  LOP3.LUT R161, R161, 0xffff, RZ, 0xc0, !PT ;  /* 0x0000ffffa1a17812 */ /* 0x000fe400078ec0ff */
[----:B------:R-:W-:Y:S01]  /*b100*/  LOP3.LUT R162, R162, 0xffff, RZ, 0xc0, !PT ;  /* 0x0000ffffa2a27812 */ /* 0x000fe200078ec0ff */
[----:B------:R-:W-:Y:S01]  /*b110*/  @P0 IMAD.MOV.U32 R158, RZ, RZ, R2 ;  /* 0x000000ffff9e0224 */ /* 0x000fe200078e0002 */
[----:B------:R-:W-:Y:S01]  /*b120*/  LOP3.LUT R160, R160, 0xffff, RZ, 0xc0, !PT ;  /* 0x0000ffffa0a07812 */ /* 0x000fe200078ec0ff */
[----:B------:R-:W3:Y:S01]  /*b130*/  LDL R2, [R1+0x554] ;  /* 0x0005540001027983 */ /* 0x000ee20000100800 */
[----:B------:R-:W-:Y:S02]  /*b140*/  PRMT R162, R161, 0x3340, R162 ;  /* 0x00003340a1a27816 */ /* 0x000fe400000000a2 */
[----:B------:R-:W-:-:S02]  /*b150*/  PRMT R161, RZ, 0x7610, R161 ;  /* 0x00007610ffa17816 */ /* 0x000fc400000000a1 */
[----:B------:R-:W-:-:S04]  /*b160*/  LOP3.LUT R157, R157, 0xffff, RZ, 0xc0, !PT ;  /* 0x0000ffff9d9d7812 */ /* 0x000fc800078ec0ff */
[----:B------:R-:W3:Y:S01]  /*b170*/  @P0 LDG.E.U8 R161, desc[UR14][R158.64] ;  /* 0x0000000e9ea10981 */ /* 0x000ee2000c1e1100 */
[----:B------:R-:W-:Y:S02]  /*b180*/  ISETP.GT.AND P0, PT, R146, 0x7f, PT ;  /* 0x0000007f9200780c */ /* 0x000fe40003f04270 */
[----:B------:R-:W-:Y:S02]  /*b190*/  LOP3.LUT R113, R113, 0xffff, RZ, 0xc0, !PT ;  /* 0x0000ffff71717812 */ /* 0x000fe400078ec0ff */
[----:B------:R-:W-:Y:S02]  /*b1a0*/  LOP3.LUT R156, R156, 0xffff, RZ, 0xc0, !PT ;  /* 0x0000ffff9c9c7812 */ /* 0x000fe400078ec0ff */
[----:B------:R-:W-:Y:S02]  /*b1b0*/  PRMT R160, R160, 0x3340, R157 ;  /* 0x00003340a0a07816 */ /* 0x000fe4000000009d */
[----:B------:R-:W-:Y:S02]  /*b1c0*/  LOP3.LUT R112, R112, 0xffff, RZ, 0xc0, !PT ;  /* 0x0000ffff70707812 */ /* 0x000fe400078ec0ff */
[----:B------:R-:W-:-:S02]  /*b1d0*/  LOP3.LUT R114, R114, 0xffff, RZ, 0xc0, !PT ;  /* 0x0000ffff72727812 */ /* 0x000fc400078ec0ff */
[----:B------:R-:W-:Y:S02]  /*b1e0*/  PRMT R157, R113, 0x3340, R156 ;  /* 0x00003340719d7816 */ /* 0x000fe4000000009c */
[----:B------:R-:W-:Y:S02]  /*b1f0*/  PRMT R156, R112, 0x3340, R114 ;  /* 0x00003340709c7816 */ /* 0x000fe40000000072 */
[----:B------:R-:W-:Y:S02]  /*b200*/  PRMT R114, R160, 0x5410, R157 ;  /* 0x00005410a0727816 */ /* 0x000fe4000000009d */
[----:B------:R-:W-:Y:S02]  /*b210*/  LOP3.LUT R115, R115, 0xffff, RZ, 0xc0, !PT ;  /* 0x0000ffff73737812 */ /* 0x000fe400078ec0ff */
[----:B------:R-:W-:-:S04]  /*b220*/  LOP3.LUT R155, R155, 0xffff, RZ, 0xc0, !PT ;  /* 0x0000ffff9b9b7812 */ /* 0x000fc800078ec0ff */
[----:B------:R-:W-:-:S04]  /*b230*/  PRMT R115, R115, 0x3340, R155 ;  /* 0x0000334073737816 */ /* 0x000fc8000000009b */
[----:B------:R-:W-:Y:S01]  /*b240*/  PRMT R115, R156, 0x5410, R115 ;  /* 0x000054109c737816 */ /* 0x000fe20000000073 */
[----:B----4-:R-:W-:Y:S02]  /*b250*/  @P0 IMAD.MOV.U32 R156, RZ, RZ, R0 ;  /* 0x000000ffff9c0224 */ /* 0x010fe400078e0000 */
[----:B------:R-:W0:Y:S01]  /*b260*/  S2R R0, SR_TID.X ;  /* 0x0000000000007919 */ /* 0x000e220000002100 */
[----:B--2---:R-:W-:Y:S02]  /*b270*/  @P0 IMAD.MOV.U32 R157, RZ, RZ, R3 ;  /* 0x000000ffff9d0224 */ /* 0x004fe400078e0003 */
[----:B------:R-:W2:Y:S01]  /*b280*/  LDL R3, [R1+0x574] ;  /* 0x0005740001037983 */ /* 0x000ea20000100800 */
[----:B------:R-:W-:-:S06]  /*b290*/  PRMT R155, RZ, 0x7610, R155 ;  /* 0x00007610ff9b7816 */ /* 0x000fcc000000009b */
[----:B------:R-:W4:Y:S01]  /*b2a0*/  @P0 LDG.E.U8 R155, desc[UR14][R156.64] ;  /* 0x0000000e9c9b0981 */ /* 0x000f22000c1e1100 */
[----:B0-----:R-:W-:Y:S02]  /*b2b0*/  LOP3.LUT R0, R0, 0x7f, RZ, 0xc0, !PT ;  /* 0x0000007f00007812 */ /* 0x001fe400078ec0ff */
[----:B------:R-:W-:Y:S02]  /*b2c0*/  PRMT R112, R168, 0x5410, R166 ;  /* 0x00005410a8707816 */ /* 0x000fe400000000a6 */
[----:B------:R-:W-:Y:S01]  /*b2d0*/  PRMT R113, R164, 0x5410, R162 ;  /* 0x00005410a4717816 */ /* 0x000fe200000000a2 */
[----:B------:R-:W-:Y:S01]  /*b2e0*/  BAR.SYNC.DEFER_BLOCKING 0x0 ;  /* 0x0000000000007b1d */ /* 0x000fe20000010000 */
[----:B------:R-:W-:Y:S02]  /*b2f0*/  LOP3.LUT R150, R150, 0xffff, RZ, 0xc0, !PT ;  /* 0x0000ffff96967812 */ /* 0x000fe400078ec0ff */
[----:B------:R-:W-:Y:S02]  /*b300*/  LOP3.LUT R145, R145, 0xffff, RZ, 0xc0, !PT ;  /* 0x0000ffff91917812 */ /* 0x000fe400078ec0ff */
[----:B------:R-:W-:-:S02]  /*b310*/  LOP3.LUT R141, R141, 0xffff, RZ, 0xc0, !PT ;  /* 0x0000ffff8d8d7812 */ /* 0x000fc400078ec0ff */
[----:B------:R-:W-:Y:S02]  /*b320*/  LOP3.LUT R152, R152, 0xffff, RZ, 0xc0, !PT ;  /* 0x0000ffff98987812 */ /* 0x000fe400078ec0ff */
[----:B------:R-:W-:Y:S02]  /*b330*/  LOP3.LUT R139, R139, 0xffff, RZ, 0xc0, !PT ;  /* 0x0000ffff8b8b7812 */ /* 0x000fe400078ec0ff */
[----:B------:R-:W-:Y:S02]  /*b340*/  LOP3.LUT R144, R144, 0xffff, RZ, 0xc0, !PT ;  /* 0x0000ffff90907812 */ /* 0x000fe400078ec0ff */
        /* <DEDUP_REMOVED lines=10> */
[----:B------:R-:W-:Y:S01]  /*b3f0*/  ISETP.GE.AND P0, PT, R0, R146, PT ;  /* 0x000000920000720c */ /* 0x000fe20003f06270 */
[----:B---3--:R0:W-:Y:S01]  /*b400*/  STS.128 [R2+UR12], R112 ;  /* 0x0000007002007988 */ /* 0x0081e20008000c0c */
[----:B------:R-:W-:Y:S02]  /*b410*/  PRMT R145, R150, 0x3340, R145 ;  /* 0x0000334096917816 */ /* 0x000fe40000000091 */
[----:B------:R-:W-:Y:S01]  /*b420*/  PRMT R139, R139, 0x3340, R144 ;  /* 0x000033408b8b7816 */ /* 0x000fe20000000090 */
[----:B------:R-:W3:Y:S01]  /*b430*/  LDL R0, [R1+0x11c] ;  /* 0x00011c0001007983 */ /* 0x000ee20000100800 */
[----:B------:R-:W-:Y:S02]  /*b440*/  PRMT R138, R138, 0x3340, R143 ;  /* 0x000033408a8a7816 */ /* 0x000fe4000000008f */
[----:B------:R-:W-:-:S02]  /*b450*/  PRMT R142, R153, 0x3340, R142 ;  /* 0x00003340998e7816 */ /* 0x000fc4000000008e */
[----:B0-----:R-:W-:Y:S01]  /*b460*/  PRMT R112, R141, 0x3340, R152 ;  /* 0x000033408d707816 */ /* 0x001fe20000000098 */
[----:B------:R-:W4:Y:S01]  /*b470*/  LDL R2, [R1+0x118] ;  /* 0x0001180001027983 */ /* 0x000f220000100800 */
[----:B------:R-:W-:Y:S02]  /*b480*/  PRMT R113, R154, 0x3340, R149 ;  /* 0x000033409a717816 */ /* 0x000fe40000000095 */
[----:B------:R-:W-:Y:S02]  /*b490*/  PRMT R114, R140, 0x3340, R151 ;  /* 0x000033408c727816 */ /* 0x000fe40000000097 */
[----:B------:R-:W-:Y:S02]  /*b4a0*/  PRMT R115, R147, 0x3340, R148 ;  /* 0x0000334093737816 */ /* 0x000fe40000000094 */
[----:B------:R-:W-:Y:S02]  /*b4b0*/  PRMT R112, R145, 0x5410, R112 ;  /* 0x0000541091707816 */ /* 0x000fe40000000070 */
[----:B------:R-:W-:-:S02]  /*b4c0*/  PRMT R113, R139, 0x5410, R113 ;  /* 0x000054108b717816 */ /* 0x000fc40000000071 */
[----:B------:R-:W-:Y:S02]  /*b4d0*/  PRMT R114, R138, 0x5410, R114 ;  /* 0x000054108a727816 */ /* 0x000fe40000000072 */
[----:B------:R-:W-:Y:S02]  /*b4e0*/  PRMT R115, R142, 0x5410, R115 ;  /* 0x000054108e737816 */ /* 0x000fe40000000073 */
[----:B------:R-:W-:-:S03]  /*b4f0*/  PRMT R138, RZ, 0x7610, R138 ;  /* 0x00007610ff8a7816 */ /* 0x000fc6000000008a */
[----:B--2---:R0:W-:Y:S02]  /*b500*/  STS.128 [R3+UR12], R112 ;  /* 0x0000007003007988 */ /* 0x0041e40008000c0c */
[----:B0-----:R-:W-:Y:S02]  /*b510*/  @!P0 IMAD.MOV.U32 R112, RZ, RZ, R198 ;  /* 0x000000ffff708224 */ /* 0x001fe400078e00c6 */
[----:B------:R-:W-:-:S05]  /*b520*/  @!P0 IMAD.MOV.U32 R113, RZ, RZ, R197 ;  /* 0x000000ffff718224 */ /* 0x000fca00078e00c5 */
[----:B------:R3:W2:Y:S04]  /*b530*/  @!P0 LDG.E.U8 R138, desc[UR14][R112.64] ;  /* 0x0000000e708a8981 */ /* 0x0006a8000c1e1100 */
[----:B------:R-:W-:Y:S04]  /*b540*/  STL [R1+0x5a8], R198 ;  /* 0x0005a8c601007387 */ /* 0x000fe80000100800 */
[----:B------:R-:W-:Y:S01]  /*b550*/  STL [R1+0x5a4], R197 ;  /* 0x0005a4c501007387 */ /* 0x000fe20000100800 */
[----:B---3--:R-:W-:Y:S02]  /*b560*/  @!P0 IMAD.MOV.U32 R112, RZ, RZ, R0 ;  /* 0x000000ffff708224 */ /* 0x008fe400078e0000 */
[----:B----4-:R-:W-:Y:S01]  /*b570*/  @!P0 IMAD.MOV.U32 R113, RZ, RZ, R2 ;  /* 0x000000ffff718224 */ /* 0x010fe200078e0002 */
[----:B--2---:R0:W-:Y:S04]  /*b580*/  STL [R1+0x64c], R138 ;  /* 0x00064c8a01007387 */ /* 0x0041e80000100800 */
[----:B------:R-:W2:Y:S04]  /*b590*/  LDL R0, [R1+0x570] ;  /* 0x0005700001007983 */ /* 0x000ea80000100800 */
[----:B------:R-:W3:Y:S04]  /*b5a0*/  LDL R6, [R1+0x9c] ;  /* 0x00009c0001067983 */ /* 0x000ee80000100800 */
[----:B0-----:R-:W4:Y:S04]  /*b5b0*/  LDL R138, [R1+0x98] ;  /* 0x00009800018a7983 */ /* 0x001f280000100800 */
[----:B------:R-:W3:Y:S04]  /*b5c0*/  LDL R3, [R1+0xd8] ;  /* 0x0000d80001037983 */ /* 0x000ee80000100800 */
[----:B------:R-:W4:Y:S04]  /*b5d0*/  LDL R2, [R1+0xdc] ;  /* 0x0000dc0001027983 */ /* 0x000f280000100800 */
[----:B------:R-:W4:Y:S04]  /*b5e0*/  LDL R5, [R1+0x58] ;  /* 0x0000580001057983 */ /* 0x000f280000100800 */
[----:B------:R-:W4:Y:S01]  /*b5f0*/  LDL R4, [R1+0x5c] ;  /* 0x00005c0001047983 */ /* 0x000f220000100800 */
[----:B------:R-:W-:-:S02]  /*b600*/  PRMT R139, RZ, 0x7610, R139 ;  /* 0x00007610ff8b7816 */ /* 0x000fc4000000008b */
[----:B------:R-:W-:Y:S02]  /*b610*/  LOP3.LUT R122, R122, 0xffff, RZ, 0xc0, !PT ;  /* 0x0000ffff7a7a7812 */ /* 0x000fe400078ec0ff */
[----:B------:R-:W-:Y:S02]  /*b620*/  LOP3.LUT R123, R123, 0xffff, RZ, 0xc0, !PT ;  /* 0x0000ffff7b7b7812 */ /* 0x000fe400078ec0ff */
[----:B------:R-:W-:Y:S01]  /*b630*/  LOP3.LUT R124, R124, 0xffff, RZ, 0xc0, !PT ;  /* 0x0000ffff7c7c7812 */ /* 0x000fe200078ec0ff */
[----:B------:R0:W4:Y:S01]  /*b640*/  @!P0 LDG.E.U8 R139, desc[UR14][R112.64] ;  /* 0x0000000e708b8981 */ /* 0x000122000c1e1100 */
        /* <DEDUP_REMOVED lines=13> */
[----:B------:R-:W-:Y:S02]  /*b720*/  PRMT R122, R122, 0x3340, R123 ;  /* 0x000033407a7a7816 */ /* 0x000fe4000000007b */
[----:B0-----:R-:W-:-:S02]  /*b730*/  PRMT R112, R124, 0x3340, R125 ;  /* 0x000033407c707816 */ /* 0x001fc4000000007d */
[----:B------:R-:W-:Y:S02]  /*b740*/  PRMT R126, R126, 0x3340, R127 ;  /* 0x000033407e7e7816 */ /* 0x000fe4000000007f */
[----:B------:R-:W-:Y:S02]  /*b750*/  PRMT R113, R128, 0x3340, R129 ;  /* 0x0000334080717816 */ /* 0x000fe40000000081 */
[----:B------:R-:W-:Y:S02]  /*b760*/  PRMT R130, R130, 0x3340, R131 ;  /* 0x0000334082827816 */ /* 0x000fe40000000083 */
[----:B------:R-:W-:Y:S02]  /*b770*/  PRMT R114, R132, 0x3340, R133 ;  /* 0x0000334084727816 */ /* 0x000fe40000000085 */
[----:B------:R-:W-:Y:S02]  /*b780*/  PRMT R134, R134, 0x3340, R135 ;  /* 0x0000334086867816 */ /* 0x000fe40000000087 */
[----:B------:R-:W-:-:S02]  /*b790*/  PRMT R115, R136, 0x3340, R137 ;  /* 0x0000334088737816 */ /* 0x000fc40000000089 */
[----:B------:R-:W-:Y:S02]  /*b7a0*/  PRMT R112, R122, 0x5410, R112 ;  /* 0x000054107a707816 */ /* 0x000fe40000000070 */
[----:B------:R-:W-:Y:S02]  /*b7b0*/  PRMT R113, R126, 0x5410, R113 ;  /* 0x000054107e717816 */ /* 0x000fe40000000071 */
[----:B------:R-:W-:Y:S02]  /*b7c0*/  PRMT R114, R130, 0x5410, R114 ;  /* 0x0000541082727816 */ /* 0x000fe40000000072 */
[----:B------:R-:W-:Y:S02]  /*b7d0*/  PRMT R115, R134, 0x5410, R115 ;  /* 0x0000541086737816 */ /* 0x000fe40000000073 */
[----:B------:R-:W-:Y:S02]  /*b7e0*/  PRMT R122, RZ, 0x7610, R122 ;  /* 0x00007610ff7a7816 */ /* 0x000fe4000000007a */
[----:B------:R-:W-:Y:S01]  /*b7f0*/  PRMT R123, RZ, 0x7610, R123 ;  /* 0x00007610ff7b7816 */ /* 0x000fe2000000007b */
[----:B--2---:R0:W-:Y:S01]  /*b800*/  STS.128 [R0+UR12], R112 ;  /* 0x0000007000007988 */ /* 0x0041e20008000c0c */
[----:B---3--:R-:W-:-:S02]  /*b810*/  @!P0 IMAD.MOV.U32 R125, RZ, RZ, R3 ;  /* 0x000000ffff7d8224 */ /* 0x008fc400078e0003 */
[----:B0-----:R-:W-:Y:S02]  /*b820*/  @!P0 IMAD.MOV.U32 R112, RZ, RZ, R6 ;  /* 0x000000ffff708224 */ /* 0x001fe400078e0006 */
[----:B----4-:R-:W-:Y:S02]  /*b830*/  @!P0 IMAD.MOV.U32 R113, RZ, RZ, R138 ;  /* 0x000000ffff718224 */ /* 0x010fe400078e008a */
[----:B------:R-:W-:Y:S01]  /*b840*/  @!P0 IMAD.MOV.U32 R124, RZ, RZ, R2 ;  /* 0x000000ffff7c8224 */ /* 0x000fe200078e0002 */
[----:B------:R-:W-:Y:S02]  /*b850*/  PRMT R115, RZ, 0x7610, R115 ;  /* 0x00007610ff737816 */ /* 0x000fe40000000073 */
[----:B------:R0:W2:Y:S04]  /*b860*/  @!P0 LDG.E.U8 R122, desc[UR14][R112.64] ;  /* 0x0000000e707a8981 */ /* 0x0000a8000c1e1100 */
[----:B------:R-:W3:Y:S01]  /*b870*/  @!P0 LDG.E.U8 R123, desc[UR14][R124.64] ;  /* 0x0000000e7c7b8981 */ /* 0x000ee2000c1e1100 */
[----:B0-----:R-:W-:-:S02]  /*b880*/  @!P0 IMAD.MOV.U32 R112, RZ, RZ, R4 ;  /* 0x000000ffff708224 */ /* 0x001fc400078e0004 */
[----:B------:R-:W-:-:S05]  /*b890*/  @!P0 IMAD.MOV.U32 R113, RZ, RZ, R5 ;  /* 0x000000ffff718224 */ /* 0x000fca00078e0005 */
[----:B------:R-:W4:Y:S04]  /*b8a0*/  @!P0 LDG.E.U8 R115, desc[UR14][R112.64] ;  /* 0x0000000e70738981 */ /* 0x000f28000c1e1100 */
[----:B------:R-:W-:Y:S04]  /*b8b0*/  STL [R1+0x650], R139 ;  /* 0x0006508b01007387 */ /* 0x000fe80000100800 */
[----:B------:R-:W4:Y:S04]  /*b8c0*/  LDL R3, [R1+0x18] ;  /* 0x0000180001037983 */ /* 0x000f280000100800 */
[----:B------:R-:W4:Y:S04]  /*b8d0*/  LDL R2, [R1+0x1c] ;  /* 0x00001c0001027983 */ /* 0x000f280000100800 */
[----:B---3--:R0:W-:Y:S04]  /*b8e0*/  STL [R1+0x654], R123 ;  /* 0x0006547b01007387 */ /* 0x0081e80000100800 */
[----:B------:R-:W3:Y:S04]  /*b8f0*/  LDL.LU R198, [R1+0x10] ;  /* 0x0000100001c67983 */ /* 0x000ee80000300800 */
[----:B------:R-:W3:Y:S04]  /*b900*/  LDL.LU R197, [R1+0x8] ;  /* 0x0000080001c57983 */ /* 0x000ee80000300800 */
[----:B------:R-:W3:Y:S04]  /*b910*/  LDL.LU R0, [R1] ;  /* 0x0000000001007983 */ /* 0x000ee80000300800 */
[----:B--2---:R1:W-:Y:S04]  /*b920*/  STL [R1+0x658], R122 ;  /* 0x0006587a01007387 */ /* 0x0043e80000100800 */
[----:B----4-:R2:W-:Y:S04]  /*b930*/  STL [R1+0x65c], R115 ;  /* 0x00065c7301007387 */ /* 0x0105e80000100800 */
[----:B------:R-:W4:Y:S04]  /*b940*/  LDL R138, [R1+0x110] ;  /* 0x00011000018a7983 */ /* 0x000f280000100800 */
[----:B0-----:R-:W3:Y:S01]  /*b950*/  LDL R123, [R1+0x114] ;  /* 0x00011400017b7983 */ /* 0x001ee20000100800 */
[----:B------:R-:W-:Y:S01]  /*b960*/  PRMT R114, RZ, 0x7610, R114 ;  /* 0x00007610ff727816 */ /* 0x000fe20000000072 */
[----:B------:R-:W-:-:S02]  /*b970*/  @!P0 IMAD.MOV.U32 R124, RZ, RZ, R2 ;  /* 0x000000ffff7c8224 */ /* 0x000fc400078e0002 */
[----:B------:R-:W-:Y:S01]  /*b980*/  @!P0 IMAD.MOV.U32 R125, RZ, RZ, R3 ;  /* 0x000000ffff7d8224 */ /* 0x000fe200078e0003 */
[----:B------:R-:W-:Y:S01]  /*b990*/  PRMT R113, RZ, 0x7610, R113 ;  /* 0x00007610ff717816 */ /* 0x000fe20000000071 */
[----:B-1----:R-:W3:Y:S04]  /*b9a0*/  LDL R122, [R1+0xd0] ;  /* 0x0000d000017a7983 */ /* 0x002ee80000100800 */
[----:B------:R0:W3:Y:S01]  /*b9b0*/  @!P0 LDG.E.U8 R114, desc[UR14][R124.64] ;  /* 0x0000000e7c728981 */ /* 0x0000e2000c1e1100 */
[----:B------:R-:W-:Y:S02]  /*b9c0*/  PRMT R112, RZ, 0x7610, R112 ;  /* 0x00007610ff707816 */ /* 0x000fe40000000070 */
[----:B------:R-:W-:Y:S01]  /*b9d0*/  PRMT R126, RZ, 0x7610, R126 ;  /* 0x00007610ff7e7816 */ /* 0x000fe2000000007e */
[----:B--2---:R-:W2:Y:S01]  /*b9e0*/  LDL R115, [R1+0xd4] ;  /* 0x0000d40001737983 */ /* 0x004ea20000100800 */
[----:B------:R-:W-:-:S03]  /*b9f0*/  PRMT R127, RZ, 0x7610, R127 ;  /* 0x00007610ff7f7816 */ /* 0x000fc6000000007f */
[----:B------:R-:W2:Y:S01]  /*ba00*/  LDL R6, [R1+0x90] ;  /* 0x0000900001067983 */ /* 0x000ea20000100800 */
[----:B0-----:R-:W-:Y:S02]  /*ba10*/  @!P0 IMAD.MOV.U32 R124, RZ, RZ, R244 ;  /* 0x000000ffff7c8224 */ /* 0x001fe400078e00f4 */
[----:B------:R-:W-:Y:S01]  /*ba20*/  @!P0 IMAD.MOV.U32 R125, RZ, RZ, R243 ;  /* 0x000000ffff7d8224 */ /* 0x000fe200078e00f3 */
[----:B------:R-:W2:Y:S04]  /*ba30*/  LDL R5, [R1+0x94] ;  /* 0x0000940001057983 */ /* 0x000ea80000100800 */
[----:B------:R0:W2:Y:S04]  /*ba40*/  @!P0 LDG.E.U8 R113, desc[UR14][R124.64] ;  /* 0x0000000e7c718981 */ /* 0x0000a8000c1e1100 */
[----:B------:R-:W2:Y:S04]  /*ba50*/  LDL R4, [R1+0x50] ;  /* 0x0000500001047983 */ /* 0x000ea80000100800 */
[----:B------:R-:W2:Y:S01]  /*ba60*/  LDL R3, [R1+0x54] ;  /* 0x0000540001037983 */ /* 0x000ea20000100800 */
[----:B0-----:R-:W-:-:S02]  /*ba70*/  @!P0 IMAD.MOV.U32 R124, RZ, RZ, R228 ;  /* 0x000000ffff7c8224 */ /* 0x001fc400078e00e4 */
[----:B------:R-:W-:Y:S01]  /*ba80*/  @!P0 IMAD.MOV.U32 R125, RZ, RZ, R227 ;  /* 0x000000ffff7d8224 */ /* 0x000fe200078e00e3 */
[----:B------:R-:W2:Y:S04]  /*ba90*/  LDL R2, [R1+0x14] ;  /* 0x0000140001027983 */ /* 0x000ea80000100800 */
[----:B------:R0:W2:Y:S02]  /*baa0*/  @!P0 LDG.E.U8 R112, desc[UR14][R124.64] ;  /* 0x0000000e7c708981 */ /* 0x0000a4000c1e1100 */
[----:B0-----:R-:W-:Y:S02]  /*bab0*/  @!P0 IMAD.MOV.U32 R124, RZ, RZ, R212 ;  /* 0x000000ffff7c8224 */ /* 0x001fe400078e00d4 */
[----:B------:R-:W-:-:S05]  /*bac0*/  @!P0 IMAD.MOV.U32 R125, RZ, RZ, R211 ;  /* 0x000000ffff7d8224 */ /* 0x000fca00078e00d3 */
[----:B------:R4:W2:Y:S02]  /*bad0*/  @!P0 LDG.E.U8 R126, desc[UR14][R124.64] ;  /* 0x0000000e7c7e8981 */ /* 0x0008a4000c1e1100 */
[----:B----4-:R-:W-:Y:S02]  /*bae0*/  @!P0 IMAD.MOV.U32 R125, RZ, RZ, R138 ;  /* 0x000000ffff7d8224 */ /* 0x010fe400078e008a */
[----:B---3--:R-:W-:-:S05]  /*baf0*/  @!P0 IMAD.MOV.U32 R124, RZ, RZ, R123 ;  /* 0x000000ffff7c8224 */ /* 0x008fca00078e007b */
[----:B------:R2:W3:Y:S04]  /*bb00*/  @!P0 LDG.E.U8 R127, desc[UR14][R124.64] ;  /* 0x0000000e7c7f8981 */ /* 0x0004e8000c1e1100 */
[----:B------:R-:W-:Y:S04]  /*bb10*/  STL [R1+0x660], R114 ;  /* 0x0006607201007387 */ /* 0x000fe80000100800 */
[----:B------:R0:W-:Y:S01]  /*bb20*/  STL [R1+0x5b0], R244 ;  /* 0x0005b0f401007387 */ /* 0x0001e20000100800 */
[----:B------:R-:W-:Y:S01]  /*bb30*/  PRMT R128, RZ, 0x7610, R128 ;  /* 0x00007610ff807816 */ /* 0x000fe20000000080 */
[----:B--2---:R-:W-:-:S02]  /*bb40*/  @!P0 IMAD.MOV.U32 R124, RZ, RZ, R115 ;  /* 0x000000ffff7c8224 */ /* 0x004fc400078e0073 */
[----:B------:R-:W-:Y:S01]  /*bb50*/  @!P0 IMAD.MOV.U32 R125, RZ, RZ, R122 ;  /* 0x000000ffff7d8224 */ /* 0x000fe200078e007a */
[----:B------:R-:W-:-:S04]  /*bb60*/  PRMT R129, RZ, 0x7610, R129 ;  /* 0x00007610ff817816 */ /* 0x000fc80000000081 */
[----:B------:R1:W2:Y:S04]  /*bb70*/  @!P0 LDG.E.U8 R128, desc[UR14][R124.64] ;  /* 0x0000000e7c808981 */ /* 0x0002a8000c1e1100 */
[----:B0-----:R-:W4:Y:S04]  /*bb80*/  LDL.LU R244, [R1+0x28] ;  /* 0x0000280001f47983 */ /* 0x001f280000300800 */
[----:B------:R0:W-:Y:S04]  /*bb90*/  STL [R1+0x5ac], R243 ;  /* 0x0005acf301007387 */ /* 0x0001e80000100800 */
[----:B0-----:R-:W2:Y:S04]  /*bba0*/  LDL.LU R243, [R1+0x20] ;  /* 0x0000200001f37983 */ /* 0x001ea80000300800 */
[----:B------:R-:W-:Y:S04]  /*bbb0*/  STL [R1+0x664], R113 ;  /* 0x0006647101007387 */ /* 0x000fe80000100800 */
[----:B------:R0:W-:Y:S01]  /*bbc0*/  STL [R1+0x5b8], R228 ;  /* 0x0005b8e401007387 */ /* 0x0001e20000100800 */
[----:B-1----:R-:W-:-:S02]  /*bbd0*/  @!P0 IMAD.MOV.U32 R124, RZ, RZ, R5 ;  /* 0x000000ffff7c8224 */ /* 0x002fc400078e0005 */
[----:B------:R-:W-:Y:S01]  /*bbe0*/  @!P0 IMAD.MOV.U32 R125, RZ, RZ, R6 ;  /* 0x000000ffff7d8224 */ /* 0x000fe200078e0006 */
[----:B------:R-:W-:-:S04]  /*bbf0*/  PRMT R130, RZ, 0x7610, R130 ;  /* 0x00007610ff827816 */ /* 0x000fc80000000082 */
[----:B------:R1:W2:Y:S04]  /*bc00*/  @!P0 LDG.E.U8 R129, desc[UR14][R124.64] ;  /* 0x0000000e7c818981 */ /* 0x0002a8000c1e1100 */
[----:B0-----:R-:W2:Y:S04]  /*bc10*/  LDL.LU R228, [R1+0x30] ;  /* 0x0000300001e47983 */ /* 0x001ea80000300800 */
[----:B------:R0:W-:Y:S04]  /*bc20*/  STL [R1+0x5b4], R227 ;  /* 0x0005b4e301007387 */ /* 0x0001e80000100800 */
[----:B0-----:R-:W4:Y:S04]  /*bc30*/  LDL.LU R227, [R1+0x4] ;  /* 0x0000040001e37983 */ /* 0x001f280000300800 */
[----:B------:R-:W-:Y:S04]  /*bc40*/  STL [R1+0x668], R112 ;  /* 0x0006687001007387 */ /* 0x000fe80000100800 */
[----:B------:R0:W-:Y:S01]  /*bc50*/  STL [R1+0x5c0], R212 ;  /* 0x0005c0d401007387 */ /* 0x0001e20000100800 */
[----:B-1----:R-:W-:-:S03]  /*bc60*/  @!P0 IMAD.MOV.U32 R124, RZ, RZ, R3 ;  /* 0x000000ffff7c8224 */ /* 0x002fc600078e0003 */
[----:B0-----:R-:W2:Y:S04]  /*bc70*/  LDL.LU R212, [R1+0x38] ;  /* 0x0000380001d47983 */ /* 0x001ea80000300800 */
[----:B------:R0:W-:Y:S01]  /*bc80*/  STL [R1+0x5bc], R211 ;  /* 0x0005bcd301007387 */ /* 0x0001e20000100800 */
[----:B------:R-:W-:Y:S01]  /*bc90*/  @!P0 IMAD.MOV.U32 R125, RZ, RZ, R4 ;  /* 0x000000ffff7d8224 */ /* 0x000fe200078e0004 */
[----:B------:R-:W-:-:S04]  /*bca0*/  PRMT R131, RZ, 0x7610, R131 ;  /* 0x00007610ff837816 */ /* 0x000fc80000000083 */
[----:B------:R1:W2:Y:S04]  /*bcb0*/  @!P0 LDG.E.U8 R130, desc[UR14][R124.64] ;  /* 0x0000000e7c828981 */ /* 0x0002a8000c1e1100 */
[----:B0-----:R-:W4:Y:S04]  /*bcc0*/  LDL.LU R211, [R1+0xc] ;  /* 0x00000c0001d37983 */ /* 0x001f280000300800 */
[----:B------:R-:W-:Y:S01]  /*bcd0*/  STL [R1+0x66c], R126 ;  /* 0x00066c7e01007387 */ /* 0x000fe20000100800 */
[----:B-1----:R-:W-:Y:S02]  /*bce0*/  @!P0 IMAD.MOV.U32 R124, RZ, RZ, R2 ;  /* 0x000000ffff7c8224 */ /* 0x002fe400078e0002 */
[----:B------:R-:W-:-:S05]  /*bcf0*/  @!P0 IMAD.MOV.U32 R125, RZ, RZ, R198 ;  /* 0x000000ffff7d8224 */ /* 0x000fca00078e00c6 */
[----:B------:R0:W2:Y:S02]  /*bd00*/  @!P0 LDG.E.U8 R131, desc[UR14][R124.64] ;  /* 0x0000000e7c838981 */ /* 0x0000a4000c1e1100 */
[----:B0-----:R-:W-:Y:S02]  /*bd10*/  @!P0 IMAD.MOV.U32 R124, RZ, RZ, R242 ;  /* 0x000000ffff7c8224 */ /* 0x001fe400078e00f2 */
[----:B------:R-:W-:Y:S01]  /*bd20*/  @!P0 IMAD.MOV.U32 R125, RZ, RZ, R241 ;  /* 0x000000ffff7d8224 */ /* 0x000fe200078e00f1 */
[----:B---3--:R-:W-:Y:S04]  /*bd30*/  STL [R1+0x670], R127 ;  /* 0x0006707f01007387 */ /* 0x008fe80000100800 */
[----:B------:R-:W3:Y:S04]  /*bd40*/  LDL R113, [R1+0x108] ;  /* 0x0001080001717983 */ /* 0x000ee80000100800 */
[----:B------:R-:W4:Y:S04]  /*bd50*/  LDL R112, [R1+0x10c] ;  /* 0x00010c0001707983 */ /* 0x000f280000100800 */
[----:B------:R-:W2:Y:S04]  /*bd60*/  LDL R6, [R1+0xc8] ;  /* 0x0000c80001067983 */ /* 0x000ea80000100800 */
[----:B------:R-:W2:Y:S04]  /*bd70*/  LDL R5, [R1+0xcc] ;  /* 0x0000cc0001057983 */ /* 0x000ea80000100800 */
[----:B------:R-:W2:Y:S04]  /*bd80*/  LDL R4, [R1+0x88] ;  /* 0x0000880001047983 */ /* 0x000ea80000100800 */
[----:B------:R-:W2:Y:S04]  /*bd90*/  LDL R3, [R1+0x8c] ;  /* 0x00008c0001037983 */ /* 0x000ea80000100800 */
[----:B------:R-:W2:Y:S04]  /*bda0*/  LDL R2, [R1+0x4c] ;  /* 0x00004c0001027983 */ /* 0x000ea80000100800 */
[----:B------:R0:W-:Y:S04]  /*bdb0*/  STL [R1+0x5c4], R198 ;  /* 0x0005c4c601007387 */ /* 0x0001e80000100800 */
[----:B0-----:R-:W2:Y:S04]  /*bdc0*/  LDL.LU R198, [R1+0x40] ;  /* 0x0000400001c67983 */ /* 0x001ea80000300800 */
[----:B------:R0:W-:Y:S04]  /*bdd0*/  STL [R1+0x5cc], R242 ;  /* 0x0005ccf201007387 */ /* 0x0001e80000100800 */
[----:B0-----:R-:W2:Y:S04]  /*bde0*/  LDL.LU R242, [R1+0x24] ;  /* 0x0000240001f27983 */ /* 0x001ea80000300800 */
[----:B------:R0:W-:Y:S04]  /*bdf0*/  STL [R1+0x5c8], R241 ;  /* 0x0005c8f101007387 */ /* 0x0001e80000100800 */
[----:B0-----:R-:W2:Y:S01]  /*be00*/  LDL.LU R241, [R1+0x48] ;  /* 0x0000480001f17983 */ /* 0x001ea20000300800 */
[----:B------:R-:W-:-:S02]  /*be10*/  PRMT R132, RZ, 0x7610, R132 ;  /* 0x00007610ff847816 */ /* 0x000fc40000000084 */
[----:B------:R-:W-:-:S04]  /*be20*/  PRMT R133, RZ, 0x7610, R133 ;  /* 0x00007610ff857816 */ /* 0x000fc80000000085 */
[----:B------:R0:W2:Y:S01]  /*be30*/  @!P0 LDG.E.U8 R132, desc[UR14][R124.64] ;  /* 0x0000000e7c848981 */ /* 0x0000a2000c1e1100 */
[----:B------:R-:W-:Y:S01]  /*be40*/  PRMT R134, RZ, 0x7610, R134 ;  /* 0x00007610ff867816 */ /* 0x000fe20000000086 */
[----:B0-----:R-:W-:Y:S02]  /*be50*/  @!P0 IMAD.MOV.U32 R124, RZ, RZ, R226 ;  /* 0x000000ffff7c8224 */ /* 0x001fe400078e00e2 */
[----:B------:R-:W-:-:S05]  /*be60*/  @!P0 IMAD.MOV.U32 R125, RZ, RZ, R225 ;  /* 0x000000ffff7d8224 */ /* 0x000fca00078e00e1 */
[----:B------:R0:W2:Y:S01]  /*be70*/  @!P0 LDG.E.U8 R133, desc[UR14][R124.64] ;  /* 0x0000000e7c858981 */ /* 0x0000a2000c1e1100 */
[----:B------:R-:W-:Y:S01]  /*be80*/  PRMT R135, RZ, 0x7610, R135 ;  /* 0x00007610ff877816 */ /* 0x000fe20000000087 */
[----:B0-----:R-:W-:Y:S02]  /*be90*/  @!P0 IMAD.MOV.U32 R124, RZ, RZ, R210 ;  /* 0x000000ffff7c8224 */ /* 0x001fe400078e00d2 */
[----:B------:R-:W-:-:S05]  /*bea0*/  @!P0 IMAD.MOV.U32 R125, RZ, RZ, R209 ;  /* 0x000000ffff7d8224 */ /* 0x000fca00078e00d1 */
[----:B------:R3:W2:Y:S01]  /*beb0*/  @!P0 LDG.E.U8 R134, desc[UR14][R124.64] ;  /* 0x0000000e7c868981 */ /* 0x0006a2000c1e1100 */
[----:B------:R-:W-:Y:S02]  /*bec0*/  PRMT R136, RZ, 0x7610, R136 ;  /* 0x00007610ff887816 */ /* 0x000fe40000000088 */
[----:B------:R-:W-:Y:S01]  /*bed0*/  PRMT R137, RZ, 0x7610, R137 ;  /* 0x00007610ff897816 */ /* 0x000fe20000000089 */
[----:B------:R0:W-:Y:S01]  /*bee0*/  STL [R1+0x5d4], R226 ;  /* 0x0005d4e201007387 */ /* 0x0001e20000100800 */
[----:B------:R-:W-:-:S03]  /*bef0*/  PRMT R140, RZ, 0x7610, R140 ;  /* 0x00007610ff8c7816 */ /* 0x000fc6000000008c */
[----:B0-----:R-:W2:Y:S04]  /*bf00*/  LDL.LU R226, [R1+0x34] ;  /* 0x0000340001e27983 */ /* 0x001ea80000300800 */
[----:B------:R0:W-:Y:S01]  /*bf10*/  STL [R1+0x5d0], R225 ;  /* 0x0005d0e101007387 */ /* 0x0001e20000100800 */
[----:B------:R-:W-:-:S03]  /*bf20*/  PRMT R141, RZ, 0x7610, R141 ;  /* 0x00007610ff8d7816 */ /* 0x000fc6000000008d */
[----:B0-----:R-:W2:Y:S04]  /*bf30*/  LDL.LU R225, [R1+0x2c] ;  /* 0x00002c0001e17983 */ /* 0x001ea80000300800 */
[----:B------:R0:W-:Y:S04]  /*bf40*/  STL [R1+0x5dc], R210 ;  /* 0x0005dcd201007387 */ /* 0x0001e80000100800 */
[----:B0-----:R-:W2:Y:S04]  /*bf50*/  LDL.LU R210, [R1+0x3c] ;  /* 0x00003c0001d27983 */ /* 0x001ea80000300800 */
[----:B------:R0:W-:Y:S04]  /*bf60*/  STL [R1+0x5d8], R209 ;  /* 0x0005d8d101007387 */ /* 0x0001e80000100800 */
[----:B0-----:R-:W2:Y:S01]  /*bf70*/  LDL.LU R209, [R1+0x60] ;  /* 0x0000600001d17983 */ /* 0x001ea20000300800 */
[----:B---3--:R-:W-:-:S02]  /*bf80*/  @!P0 IMAD.MOV.U32 R125, RZ, RZ, R113 ;  /* 0x000000ffff7d8224 */ /* 0x008fc400078e0071 */
[----:B----4-:R-:W-:-:S05]  /*bf90*/  @!P0 IMAD.MOV.U32 R124, RZ, RZ, R112 ;  /* 0x000000ffff7c8224 */ /* 0x010fca00078e0070 */
[----:B------:R2:W3:Y:S02]  /*bfa0*/  @!P0 LDG.E.U8 R135, desc[UR14][R124.64] ;  /* 0x0000000e7c878981 */ /* 0x0004e4000c1e1100 */
[----:B--2---:R-:W-:Y:S02]  /*bfb0*/  @!P0 IMAD.MOV.U32 R124, RZ, RZ, R5 ;  /* 0x000000ffff7c8224 */ /* 0x004fe400078e0005 */
[----:B------:R-:W-:Y:S01]  /*bfc0*/  @!P0 IMAD.MOV.U32 R125, RZ, RZ, R6 ;  /* 0x000000ffff7d8224 */ /* 0x000fe200078e0006 */
[----:B------:R-:W2:Y:S04]  /*bfd0*/  LDL R5, [R1+0x104] ;  /* 0x0001040001057983 */ /* 0x000ea80000100800 */
[----:B------:R0:W4:Y:S04]  /*bfe0*/  @!P0 LDG.E.U8 R136, desc[UR14][R124.64] ;  /* 0x0000000e7c888981 */ /* 0x000128000c1e1100 */
[----:B------:R-:W3:Y:S01]  /*bff0*/  LDL R6, [R1+0x100] ;  /* 0x0001000001067983 */ /* 0x000ee20000100800 */
[----:B0-----:R-:W-:-:S02]  /*c000*/  @!P0 IMAD.MOV.U32 R124, RZ, RZ, R3 ;  /* 0x000000ffff7c8224 */ /* 0x001fc400078e0003 */
[----:B------:R-:W-:Y:S01]  /*c010*/  @!P0 IMAD.MOV.U32 R125, RZ, RZ, R4 ;  /* 0x000000ffff7d8224 */ /* 0x000fe200078e0004 */
[----:B------:R-:W4:Y:S04]  /*c020*/  LDL R3, [R1+0xc4] ;  /* 0x0000c40001037983 */ /* 0x000f280000100800 */
[----:B------:R0:W4:Y:S04]  /*c030*/  @!P0 LDG.E.U8 R137, desc[UR14][R124.64] ;  /* 0x0000000e7c898981 */ /* 0x000128000c1e1100 */
[----:B------:R-:W4:Y:S01]  /*c040*/  LDL R4, [R1+0xc0] ;  /* 0x0000c00001047983 */ /* 0x000f220000100800 */
[----:B0-----:R-:W-:-:S03]  /*c050*/  @!P0 IMAD.MOV.U32 R124, RZ, RZ, R2 ;  /* 0x000000ffff7c8224 */ /* 0x001fc600078e0002 */
[----:B------:R-:W4:Y:S01]  /*c060*/  LDL R2, [R1+0x84] ;  /* 0x0000840001027983 */ /* 0x000f220000100800 */
[----:B------:R-:W-:-:S03]  /*c070*/  @!P0 IMAD.MOV.U32 R125, RZ, RZ, R241 ;  /* 0x000000ffff7d8224 */ /* 0x000fc600078e00f1 */
[----:B------:R0:W-:Y:S04]  /*c080*/  STL [R1+0x5e0], R241 ;  /* 0x0005e0f101007387 */ /* 0x0001e80000100800 */
[----:B------:R1:W4:Y:S04]  /*c090*/  @!P0 LDG.E.U8 R140, desc[UR14][R124.64] ;  /* 0x0000000e7c8c8981 */ /* 0x000328000c1e1100 */
[----:B0-----:R-:W4:Y:S01]  /*c0a0*/  LDL.LU R241, [R1+0x68] ;  /* 0x0000680001f17983 */ /* 0x001f220000300800 */
[----:B-1----:R-:W-:Y:S02]  /*c0b0*/  @!P0 IMAD.MOV.U32 R124, RZ, RZ, R211 ;  /* 0x000000ffff7c8224 */ /* 0x002fe400078e00d3 */
[----:B------:R-:W-:Y:S01]  /*c0c0*/  @!P0 IMAD.MOV.U32 R125, RZ, RZ, R197 ;  /* 0x000000ffff7d8224 */ /* 0x000fe200078e00c5 */
[----:B------:R0:W-:Y:S04]  /*c0d0*/  STL [R1+0x5e8], R211 ;  /* 0x0005e8d301007387 */ /* 0x0001e80000100800 */
[----:B------:R1:W4:Y:S04]  /*c0e0*/  @!P0 LDG.E.U8 R141, desc[UR14][R124.64] ;  /* 0x0000000e7c8d8981 */ /* 0x000328000c1e1100 */
[----:B0-----:R-:W4:Y:S04]  /*c0f0*/  LDL.LU R211, [R1+0x70] ;  /* 0x0000700001d37983 */ /* 0x001f280000300800 */
[----:B------:R0:W-:Y:S01]  /*c100*/  STL [R1+0x5e4], R197 ;  /* 0x0005e4c501007387 */ /* 0x0001e20000100800 */
[----:B-1----:R-:W-:-:S03]  /*c110*/  @!P0 IMAD.MOV.U32 R124, RZ, RZ, R240 ;  /* 0x000000ffff7c8224 */ /* 0x002fc600078e00f0 */
[----:B0-----:R-:W4:Y:S04]  /*c120*/  LDL.LU R197, [R1+0x44] ;  /* 0x0000440001c57983 */ /* 0x001f280000300800 */
[----:B------:R0:W-:Y:S04]  /*c130*/  STL [R1+0x5f0], R240 ;  /* 0x0005f0f001007387 */ /* 0x0001e80000100800 */
[----:B0-----:R-:W4:Y:S01]  /*c140*/  LDL.LU R240, [R1+0x80] ;  /* 0x0000800001f07983 */ /* 0x001f220000300800 */
[----:B------:R-:W-:Y:S01]  /*c150*/  PRMT R142, RZ, 0x7610, R142 ;  /* 0x00007610ff8e7816 */ /* 0x000fe2000000008e */
[----:B------:R-:W-:Y:S01]  /*c160*/  @!P0 IMAD.MOV.U32 R125, RZ, RZ, R239 ;  /* 0x000000ffff7d8224 */ /* 0x000fe200078e00ef */
[----:B------:R-:W-:-:S04]  /*c170*/  PRMT R143, RZ, 0x7610, R143 ;  /* 0x00007610ff8f7816 */ /* 0x000fc8000000008f */
[----:B------:R0:W4:Y:S01]  /*c180*/  @!P0 LDG.E.U8 R142, desc[UR14][R124.64] ;  /* 0x0000000e7c8e8981 */ /* 0x000122000c1e1100 */
[----:B------:R-:W-:Y:S01]  /*c190*/  PRMT R144, RZ, 0x7610, R144 ;  /* 0x00007610ff907816 */ /* 0x000fe20000000090 */
[----:B0-----:R-:W-:Y:S02]  /*c1a0*/  @!P0 IMAD.MOV.U32 R124, RZ, RZ, R224 ;  /* 0x000000ffff7c8224 */ /* 0x001fe400078e00e0 */
[----:B------:R-:W-:-:S05]  /*c1b0*/  @!P0 IMAD.MOV.U32 R125, RZ, RZ, R223 ;  /* 0x000000ffff7d8224 */ /* 0x000fca00078e00df */
[----:B------:R0:W4:Y:S01]  /*c1c0*/  @!P0 LDG.E.U8 R143, desc[UR14][R124.64] ;  /* 0x0000000e7c8f8981 */ /* 0x000122000c1e1100 */
[----:B------:R-:W-:Y:S01]  /*c1d0*/  PRMT R145, RZ, 0x7610, R145 ;  /* 0x00007610ff917816 */ /* 0x000fe20000000091 */
[----:B0-----:R-:W-:Y:S02]  /*c1e0*/  @!P0 IMAD.MOV.U32 R124, RZ, RZ, R208 ;  /* 0x000000ffff7c8224 */ /* 0x001fe400078e00d0 */
[----:B------:R-:W-:-:S05]  /*c1f0*/  @!P0 IMAD.MOV.U32 R125, RZ, RZ, R207 ;  /* 0x000000ffff7d8224 */ /* 0x000fca00078e00cf */
[----:B------:R2:W4:Y:S01]  /*c200*/  @!P0 LDG.E.U8 R144, desc[UR14][R124.64] ;  /* 0x0000000e7c908981 */ /* 0x000522000c1e1100 */
[----:B------:R-:W-:Y:S02]  /*c210*/  PRMT R146, RZ, 0x7610, R146 ;  /* 0x00007610ff927816 */ /* 0x000fe40000000092 */
[----:B------:R-:W-:Y:S01]  /*c220*/  PRMT R147, RZ, 0x7610, R147 ;  /* 0x00007610ff937816 */ /* 0x000fe20000000093 */
[----:B------:R0:W-:Y:S01]  /*c230*/  STL [R1+0x5ec], R239 ;  /* 0x0005ecef01007387 */ /* 0x0001e20000100800 */
[----:B------:R-:W-:-:S03]  /*c240*/  PRMT R148, RZ, 0x7610, R148 ;  /* 0x00007610ff947816 */ /* 0x000fc60000000094 */
[----:B0-----:R-:W4:Y:S04]  /*c250*/  LDL.LU R239, [R1+0x78] ;  /* 0x0000780001ef7983 */ /* 0x001f280000300800 */
[----:B------:R0:W-:Y:S01]  /*c260*/  STL [R1+0x5f8], R224 ;  /* 0x0005f8e001007387 */ /* 0x0001e20000100800 */
[----:B------:R-:W-:-:S03]  /*c270*/  PRMT R149, RZ, 0x7610, R149 ;  /* 0x00007610ff957816 */ /* 0x000fc60000000095 */
[----:B0-----:R-:W4:Y:S04]  /*c280*/  LDL.LU R224, [R1+0x6c] ;  /* 0x00006c0001e07983 */ /* 0x001f280000300800 */
[----:B------:R0:W-:Y:S04]  /*c290*/  STL [R1+0x5f4], R223 ;  /* 0x0005f4df01007387 */ /* 0x0001e80000100800 */
[----:B0-----:R-:W4:Y:S04]  /*c2a0*/  LDL.LU R223, [R1+0x64] ;  /* 0x0000640001df7983 */ /* 0x001f280000300800 */
[----:B------:R0:W-:Y:S04]  /*c2b0*/  STL [R1+0x600], R208 ;  /* 0x000600d001007387 */ /* 0x0001e80000100800 */
[----:B0-----:R-:W4:Y:S04]  /*c2c0*/  LDL.LU R208, [R1+0xa0] ;  /* 0x0000a00001d07983 */ /* 0x001f280000300800 */
[----:B------:R0:W-:Y:S01]  /*c2d0*/  STL [R1+0x5fc], R207 ;  /* 0x0005fccf01007387 */ /* 0x0001e20000100800 */
[----:B------:R-:W-:-:S03]  /*c2e0*/  PRMT R150, RZ, 0x7610, R150 ;  /* 0x00007610ff967816 */ /* 0x000fc60000000096 */
[----:B0-----:R-:W4:Y:S01]  /*c2f0*/  LDL.LU R207, [R1+0x74] ;  /* 0x0000740001cf7983 */ /* 0x001f220000300800 */
[----:B--2---:R-:W-:Y:S02]  /*c300*/  @!P0 IMAD.MOV.U32 R124, RZ, RZ, R5 ;  /* 0x000000ffff7c8224 */ /* 0x004fe400078e0005 */
[----:B---3--:R-:W-:-:S05]  /*c310*/  @!P0 IMAD.MOV.U32 R125, RZ, RZ, R6 ;  /* 0x000000ffff7d8224 */ /* 0x008fca00078e0006 */
[----:B------:R4:W2:Y:S02]  /*c320*/  @!P0 LDG.E.U8 R145, desc[UR14][R124.64] ;  /* 0x0000000e7c918981 */ /* 0x0008a4000c1e1100 */
[----:B----4-:R-:W-:Y:S02]  /*c330*/  @!P0 IMAD.MOV.U32 R124, RZ, RZ, R3 ;  /* 0x000000ffff7c8224 */ /* 0x010fe400078e0003 */
[----:B------:R-:W-:Y:S01]  /*c340*/  @!P0 IMAD.MOV.U32 R125, RZ, RZ, R4 ;  /* 0x000000ffff7d8224 */ /* 0x000fe200078e0004 */
[----:B------:R-:W3:Y:S04]  /*c350*/  LDL R3, [R1+0xfc] ;  /* 0x0000fc0001037983 */ /* 0x000ee80000100800 */
[----:B------:R0:W4:Y:S04]  /*c360*/  @!P0 LDG.E.U8 R146, desc[UR14][R124.64] ;  /* 0x0000000e7c928981 */ /* 0x000128000c1e1100 */
[----:B------:R-:W2:Y:S01]  /*c370*/  LDL R4, [R1+0xf8] ;  /* 0x0000f80001047983 */ /* 0x000ea20000100800 */
[----:B0-----:R-:W-:-:S03]  /*c380*/  @!P0 IMAD.MOV.U32 R124, RZ, RZ, R2 ;  /* 0x000000ffff7c8224 */ /* 0x001fc600078e0002 */
[----:B------:R-:W4:Y:S01]  /*c390*/  LDL R2, [R1+0xf4] ;  /* 0x0000f40001027983 */ /* 0x000f220000100800 */
[----:B------:R-:W-:-:S05]  /*c3a0*/  @!P0 IMAD.MOV.U32 R125, RZ, RZ, R240 ;  /* 0x000000ffff7d8224 */ /* 0x000fca00078e00f0 */
[----:B------:R0:W4:Y:S04]  /*c3b0*/  @!P0 LDG.E.U8 R147, desc[UR14][R124.64] ;  /* 0x0000000e7c938981 */ /* 0x000128000c1e1100 */
[----:B------:R1:W-:Y:S01]  /*c3c0*/  STL [R1+0x604], R240 ;  /* 0x000604f001007387 */ /* 0x0003e20000100800 */
[----:B0-----:R-:W-:Y:S02]  /*c3d0*/  @!P0 IMAD.MOV.U32 R124, RZ, RZ, R197 ;  /* 0x000000ffff7c8224 */ /* 0x001fe400078e00c5 */
[----:B------:R-:W-:Y:S01]  /*c3e0*/  @!P0 IMAD.MOV.U32 R125, RZ, RZ, R198 ;  /* 0x000000ffff7d8224 */ /* 0x000fe200078e00c6 */
[----:B-1----:R-:W4:Y:S04]  /*c3f0*/  LDL.LU R240, [R1+0x7c] ;  /* 0x00007c0001f07983 */ /* 0x002f280000300800 */
[----:B------:R0:W4:Y:S04]  /*c400*/  @!P0 LDG.E.U8 R148, desc[UR14][R124.64] ;  /* 0x0000000e7c948981 */ /* 0x000128000c1e1100 */
[----:B------:R1:W-:Y:S01]  /*c410*/  STL [R1+0x60c], R197 ;  /* 0x00060cc501007387 */ /* 0x0003e20000100800 */
[----:B0-----:R-:W-:-:S02]  /*c420*/  @!P0 IMAD.MOV.U32 R124, RZ, RZ, R227 ;  /* 0x000000ffff7c8224 */ /* 0x001fc400078e00e3 */
[----:B------:R-:W-:Y:S01]  /*c430*/  @!P0 IMAD.MOV.U32 R125, RZ, RZ, R0 ;  /* 0x000000ffff7d8224 */ /* 0x000fe200078e0000 */
[----:B-1----:R-:W4:Y:S04]  /*c440*/  LDL.LU R197, [R1+0xb0] ;  /* 0x0000b00001c57983 */ /* 0x002f280000300800 */
[----:B------:R0:W-:Y:S04]  /*c450*/  STL [R1+0x608], R198 ;  /* 0x000608c601007387 */ /* 0x0001e80000100800 */
[----:B------:R1:W4:Y:S04]  /*c460*/  @!P0 LDG.E.U8 R149, desc[UR14][R124.64] ;  /* 0x0000000e7c958981 */ /* 0x000328000c1e1100 */
[----:B0-----:R-:W4:Y:S04]  /*c470*/  LDL.LU R198, [R1+0xa8] ;  /* 0x0000a80001c67983 */ /* 0x001f280000300800 */
[----:B------:R0:W-:Y:S01]  /*c480*/  STL [R1+0x614], R227 ;  /* 0x000614e301007387 */ /* 0x0001e20000100800 */
[----:B-1----:R-:W-:-:S02]  /*c490*/  @!P0 IMAD.MOV.U32 R124, RZ, RZ, R238 ;  /* 0x000000ffff7c8224 */ /* 0x002fc400078e00ee */
[----:B------:R-:W-:-:S05]  /*c4a0*/  @!P0 IMAD.MOV.U32 R125, RZ, RZ, R237 ;  /* 0x000000ffff7d8224 */ /* 0x000fca00078e00ed */
[----:B------:R1:W4:Y:S04]  /*c4b0*/  @!P0 LDG.E.U8 R150, desc[UR14][R124.64] ;  /* 0x0000000e7c968981 */ /* 0x000328000c1e1100 */
[----:B0-----:R-:W4:Y:S04]  /*c4c0*/  LDL.LU R227, [R1+0xa4] ;  /* 0x0000a40001e37983 */ /* 0x001f280000300800 */
[----:B------:R0:W-:Y:S01]  /*c4d0*/  STL [R1+0x610], R0 ;  /* 0x0006100001007387 */ /* 0x0001e20000100800 */
[----:B-1----:R-:W-:-:S03]  /*c4e0*/  @!P0 IMAD.MOV.U32 R124, RZ, RZ, R222 ;  /* 0x000000ffff7c8224 */ /* 0x002fc600078e00de */
[----:B0-----:R-:W4:Y:S04]  /*c4f0*/  LDL.LU R0, [R1+0xb8] ;  /* 0x0000b80001007983 */ /* 0x001f280000300800 */
[----:B------:R0:W-:Y:S04]  /*c500*/  STL [R1+0x61c], R238 ;  /* 0x00061cee01007387 */ /* 0x0001e80000100800 */
[----:B0-----:R-:W4:Y:S04]  /*c510*/  LDL.LU R238, [R1+0xb4] ;  /* 0x0000b40001ee7983 */ /* 0x001f280000300800 */
[----:B------:R0:W-:Y:S04]  /*c520*/  STL [R1+0x618], R237 ;  /* 0x000618ed01007387 */ /* 0x0001e80000100800 */
[----:B0-----:R-:W4:Y:S04]  /*c530*/  LDL.LU R237, [R1+0xac] ;  /* 0x0000ac0001ed7983 */ /* 0x001f280000300800 */
[----:B------:R0:W-:Y:S04]  /*c540*/  STL [R1+0x624], R222 ;  /* 0x000624de01007387 */ /* 0x0001e80000100800 */
[----:B0-----:R-:W4:Y:S01]  /*c550*/  LDL.LU R222, [R1+0xbc] ;  /* 0x0000bc0001de7983 */ /* 0x001f220000300800 */
[----:B------:R-:W-:Y:S01]  /*c560*/  PRMT R151, RZ, 0x7610, R151 ;  /* 0x00007610ff977816 */ /* 0x000fe20000000097 */
[----:B------:R-:W-:Y:S01]  /*c570*/  @!P0 IMAD.MOV.U32 R125, RZ, RZ, R221 ;  /* 0x000000ffff7d8224 */ /* 0x000fe200078e00dd */
[----:B------:R-:W-:Y:S01]  /*c580*/  PRMT R152, RZ, 0x7610, R152 ;  /* 0x00007610ff987816 */ /* 0x000fe20000000098 */
[----:B------:R0:W-:Y:S04]  /*c590*/  STL [R1+0x620], R221 ;  /* 0x000620dd01007387 */ /* 0x0001e80000100800 */
[----:B------:R1:W4:Y:S01]  /*c5a0*/  @!P0 LDG.E.U8 R151, desc[UR14][R124.64] ;  /* 0x0000000e7c978981 */ /* 0x000322000c1e1100 */
[----:B------:R-:W-:-:S03]  /*c5b0*/  PRMT R153, RZ, 0x7610, R153 ;  /* 0x00007610ff997816 */ /* 0x000fc60000000099 */
[----:B0-----:R-:W4:Y:S01]  /*c5c0*/  LDL.LU R221, [R1+0xe0] ;  /* 0x0000e00001dd7983 */ /* 0x001f220000300800 */
[----:B-1----:R-:W-:-:S03]  /*c5d0*/  @!P0 IMAD.MOV.U32 R124, RZ, RZ, R206 ;  /* 0x000000ffff7c8224 */ /* 0x002fc600078e00ce */
[----:B------:R0:W-:Y:S01]  /*c5e0*/  STL [R1+0x62c], R206 ;  /* 0x00062cce01007387 */ /* 0x0001e20000100800 */
[----:B------:R-:W-:-:S05]  /*c5f0*/  @!P0 IMAD.MOV.U32 R125, RZ, RZ, R205 ;  /* 0x000000ffff7d8224 */ /* 0x000fca00078e00cd */
[----:B------:R3:W4:Y:S04]  /*c600*/  @!P0 LDG.E.U8 R152, desc[UR14][R124.64] ;  /* 0x0000000e7c988981 */ /* 0x000728000c1e1100 */
[----:B0-----:R-:W4:Y:S04]  /*c610*/  LDL.LU R206, [R1+0xf0] ;  /* 0x0000f00001ce7983 */ /* 0x001f280000300800 */
[----:B------:R0:W-:Y:S04]  /*c620*/  STL [R1+0x628], R205 ;  /* 0x000628cd01007387 */ /* 0x0001e80000100800 */
[----:B0-----:R-:W4:Y:S01]  /*c630*/  LDL.LU R205, [R1+0xe8] ;  /* 0x0000e80001cd7983 */ /* 0x001f220000300800 */
[----:B---3--:R-:W-:-:S02]  /*c640*/  @!P0 IMAD.MOV.U32 R124, RZ, RZ, R3 ;  /* 0x000000ffff7c8224 */ /* 0x008fc400078e0003 */
[----:B--2---:R-:W-:-:S05]  /*c650*/  @!P0 IMAD.MOV.U32 R125, RZ, RZ, R4 ;  /* 0x000000ffff7d8224 */ /* 0x004fca00078e0004 */
[----:B------:R4:W2:Y:S02]  /*c660*/  @!P0 LDG.E.U8 R153, desc[UR14][R124.64] ;  /* 0x0000000e7c998981 */ /* 0x0008a4000c1e1100 */
[----:B----4-:R-:W-:Y:S02]  /*c670*/  @!P0 IMAD.MOV.U32 R125, RZ, RZ, R0 ;  /* 0x000000ffff7d8224 */ /* 0x010fe400078e0000 */
[----:B------:R-:W-:Y:S01]  /*c680*/  @!P0 IMAD.MOV.U32 R124, RZ, RZ, R222 ;  /* 0x000000ffff7c8224 */ /* 0x000fe200078e00de */
[----:B------:R0:W-:Y:S04]  /*c690*/  STL [R1+0x634], R222 ;  /* 0x000634de01007387 */ /* 0x0001e80000100800 */
[----:B0-----:R-:W3:Y:S04]  /*c6a0*/  LDL.LU R222, [R1+0xec] ;  /* 0x0000ec0001de7983 */ /* 0x001ee80000300800 */
[----:B------:R0:W-:Y:S04]  /*c6b0*/  STL [R1+0x630], R0 ;  /* 0x0006300001007387 */ /* 0x0001e80000100800 */
[----:B0-----:R-:W4:Y:S01]  /*c6c0*/  LDL.LU R0, [R1+0xe4] ;  /* 0x0000e40001007983 */ /* 0x001f220000300800 */
        /* <DEDUP_REMOVED lines=24> */
[----:B------:R-:W-:Y:S01]  /*c850*/  LOP3.LUT R14, R14, 0xffff, RZ, 0xc0, !PT ;  /* 0x0000ffff0e0e7812 */ /* 0x000fe200078ec0ff */
[----:B0-----:R-:W-:Y:S02]  /*c860*/  @!P0 IMAD.MOV.U32 R124, RZ, RZ, R204 ;  /* 0x000000ffff7c8224 */ /* 0x001fe400078e00cc */
[----:B------:R-:W-:Y:S01]  /*c870*/  @!P0 IMAD.MOV.U32 R125, RZ, RZ, R203 ;  /* 0x000000ffff7d8224 */ /* 0x000fe200078e00cb */
[----:B------:R-:W-:-:S04]  /*c880*/  LOP3.LUT R104, R104, 0xffff, RZ, 0xc0, !PT ;  /* 0x0000ffff68687812 */ /* 0x000fc800078ec0ff */
[----:B------:R0:W2:Y:S01]  /*c890*/  @!P0 LDG.E.U8 R162, desc[UR14][R124.64] ;  /* 0x0000000e7ca28981 */ /* 0x0000a2000c1e1100 */
[----:B------:R-:W-:Y:S02]  /*c8a0*/  LOP3.LUT R15, R15, 0xffff, RZ, 0xc0, !PT ;  /* 0x0000ffff0f0f7812 */ /* 0x000fe400078ec0ff */
[----:B------:R-:W-:Y:S02]  /*c8b0*/  LOP3.LUT R97, R97, 0xffff, RZ, 0xc0, !PT ;  /* 0x0000ffff61617812 */ /* 0x000fe400078ec0ff */
[----:B------:R-:W-:Y:S01]  /*c8c0*/  PRMT R166, RZ, 0x7610, R166 ;  /* 0x00007610ffa67816 */ /* 0x000fe200000000a6 */
[----:B0-----:R-:W-:Y:S02]  /*c8d0*/  @!P0 IMAD.MOV.U32 R124, RZ, RZ, R2 ;  /* 0x000000ffff7c8224 */ /* 0x001fe400078e0002 */
[----:B------:R-:W-:Y:S01]  /*c8e0*/  @!P0 IMAD.MOV.U32 R125, RZ, RZ, R206 ;  /* 0x000000ffff7d8224 */ /* 0x000fe200078e00ce */
[----:B------:R-:W-:Y:S01]  /*c8f0*/  PRMT R4, R14, 0x3340, R104 ;  /* 0x000033400e047816 */ /* 0x000fe20000000068 */
[----:B------:R-:W-:Y:S01]  /*c900*/  @!P0 IMAD.MOV.U32 R14, RZ, RZ, R200 ;  /* 0x000000ffff0e8224 */ /* 0x000fe200078e00c8 */
[----:B------:R-:W-:-:S02]  /*c910*/  LOP3.LUT R16, R16, 0xffff, RZ, 0xc0, !PT ;  /* 0x0000ffff10107812 */ /* 0x000fc400078ec0ff */
[----:B------:R0:W2:Y:S01]  /*c920*/  @!P0 LDG.E.U8 R164, desc[UR14][R124.64] ;  /* 0x0000000e7ca48981 */ /* 0x0000a2000c1e1100 */
[----:B------:R-:W-:Y:S02]  /*c930*/  LOP3.LUT R103, R103, 0xffff, RZ, 0xc0, !PT ;  /* 0x0000ffff67677812 */ /* 0x000fe400078ec0ff */
[----:B------:R-:W-:Y:S01]  /*c940*/  PRMT R2, R15, 0x3340, R97 ;  /* 0x000033400f027816 */ /* 0x000fe20000000061 */
[----:B------:R-:W-:Y:S01]  /*c950*/  @!P0 IMAD.MOV.U32 R15, RZ, RZ, R199 ;  /* 0x000000ffff0f8224 */ /* 0x000fe200078e00c7 */
[----:B------:R-:W-:Y:S02]  /*c960*/  PRMT R104, RZ, 0x7610, R104 ;  /* 0x00007610ff687816 */ /* 0x000fe40000000068 */
[----:B------:R-:W-:Y:S02]  /*c970*/  LOP3.LUT R17, R17, 0xffff, RZ, 0xc0, !PT ;  /* 0x0000ffff11117812 */ /* 0x000fe400078ec0ff */
[----:B------:R-:W-:Y:S01]  /*c980*/  LOP3.LUT R96, R96, 0xffff, RZ, 0xc0, !PT ;  /* 0x0000ffff60607812 */ /* 0x000fe200078ec0ff */
[----:B0-----:R-:W-:Y:S01]  /*c990*/  @!P0 IMAD.MOV.U32 R124, RZ, RZ, R238 ;  /* 0x000000ffff7c8224 */ /* 0x001fe200078e00ee */
[----:B------:R-:W-:Y:S01]  /*c9a0*/  LOP3.LUT R13, R13, 0xffff, RZ, 0xc0, !PT ;  /* 0x0000ffff0d0d7812 */ /* 0x000fe200078ec0ff */
[----:B------:R-:W-:Y:S01]  /*c9b0*/  @!P0 IMAD.MOV.U32 R125, RZ, RZ, R197 ;  /* 0x000000ffff7d8224 */ /* 0x000fe200078e00c5 */
[----:B------:R-:W-:Y:S01]  /*c9c0*/  LOP3.LUT R98, R98, 0xffff, RZ, 0xc0, !PT ;  /* 0x0000ffff62627812 */ /* 0x000fe200078ec0ff */
[----:B------:R0:W2:Y:S01]  /*c9d0*/  @!P0 LDG.E.U8 R104, desc[UR14][R14.64] ;  /* 0x0000000e0e688981 */ /* 0x0000a2000c1e1100 */
[----:B------:R-:W-:Y:S01]  /*c9e0*/  PRMT R3, R16, 0x3340, R103 ;  /* 0x0000334010037816 */ /* 0x000fe20000000067 */
[----:B------:R-:W-:Y:S01]  /*c9f0*/  @!P0 IMAD.MOV.U32 R16, RZ, RZ, R232 ;  /* 0x000000ffff108224 */ /* 0x000fe200078e00e8 */
[----:B------:R-:W-:Y:S01]  /*ca00*/  PRMT R168, RZ, 0x7610, R168 ;  /* 0x00007610ffa87816 */ /* 0x000fe200000000a8 */
[----:B------:R1:W2:Y:S01]  /*ca10*/  @!P0 LDG.E.U8 R166, desc[UR14][R124.64] ;  /* 0x0000000e7ca68981 */ /* 0x0002a2000c1e1100 */
[----:B------:R-:W-:Y:S01]  /*ca20*/  PRMT R139, R17, 0x3340, R96 ;  /* 0x00003340118b7816 */ /* 0x000fe20000000060 */
[----:B------:R-:W-:Y:S01]  /*ca30*/  @!P0 IMAD.MOV.U32 R17, RZ, RZ, R231 ;  /* 0x000000ffff118224 */ /* 0x000fe200078e00e7 */
[----:B------:R-:W-:-:S02]  /*ca40*/  PRMT R103, RZ, 0x7610, R103 ;  /* 0x00007610ff677816 */ /* 0x000fc40000000067 */
[--C-:B------:R-:W-:Y:S01]  /*ca50*/  PRMT R5, R13, 0x3340, R98.reuse ;  /* 0x000033400d057816 */ /* 0x100fe20000000062 */
[----:B0-----:R-:W-:Y:S01]  /*ca60*/  @!P0 IMAD.MOV.U32 R15, RZ, RZ, R221 ;  /* 0x000000ffff0f8224 */ /* 0x001fe200078e00dd */
[----:B------:R-:W-:Y:S02]  /*ca70*/  PRMT R98, RZ, 0x7610, R98 ;  /* 0x00007610ff627816 */ /* 0x000fe40000000062 */
[----:B------:R-:W-:Y:S01]  /*ca80*/  LOP3.LUT R10, R10, 0xffff, RZ, 0xc0, !PT ;  /* 0x0000ffff0a0a7812 */ /* 0x000fe200078ec0ff */
[----:B-1----:R-:W-:Y:S01]  /*ca90*/  @!P0 IMAD.MOV.U32 R124, RZ, RZ, R207 ;  /* 0x000000ffff7c8224 */ /* 0x002fe200078e00cf */
[----:B------:R-:W-:Y:S01]  /*caa0*/  LOP3.LUT R106, R106, 0xffff, RZ, 0xc0, !PT ;  /* 0x0000ffff6a6a7812 */ /* 0x000fe200078ec0ff */
[----:B------:R-:W-:Y:S01]  /*cab0*/  @!P0 IMAD.MOV.U32 R125, RZ, RZ, R211 ;  /* 0x000000ffff7d8224 */ /* 0x000fe200078e00d3 */
[----:B------:R-:W-:Y:S01]  /*cac0*/  LOP3.LUT R11, R11, 0xffff, RZ, 0xc0, !PT ;  /* 0x0000ffff0b0b7812 */ /* 0x000fe200078ec0ff */
[----:B------:R0:W2:Y:S01]  /*cad0*/  @!P0 LDG.E.U8 R103, desc[UR14][R16.64] ;  /* 0x0000000e10678981 */ /* 0x0000a2000c1e1100 */
[----:B------:R-:W-:-:S02]  /*cae0*/  LOP3.LUT R99, R99, 0xffff, RZ, 0xc0, !PT ;  /* 0x0000ffff63637812 */ /* 0x000fc400078ec0ff */
[----:B------:R-:W-:Y:S01]  /*caf0*/  PRMT R97, RZ, 0x7610, R97 ;  /* 0x00007610ff617816 */ /* 0x000fe20000000061 */
[----:B------:R1:W2:Y:S01]  /*cb00*/  @!P0 LDG.E.U8 R168, desc[UR14][R124.64] ;  /* 0x0000000e7ca88981 */ /* 0x0002a2000c1e1100 */
[----:B------:R-:W-:Y:S02]  /*cb10*/  LOP3.LUT R18, R18, 0xffff, RZ, 0xc0, !PT ;  /* 0x0000ffff12127812 */ /* 0x000fe400078ec0ff */
[----:B------:R-:W-:Y:S02]  /*cb20*/  LOP3.LUT R110, R110, 0xffff, RZ, 0xc0, !PT ;  /* 0x0000ffff6e6e7812 */ /* 0x000fe400078ec0ff */
[----:B------:R-:W-:Y:S01]  /*cb30*/  LOP3.LUT R19, R19, 0xffff, RZ, 0xc0, !PT ;  /* 0x0000ffff13137812 */ /* 0x000fe200078ec0ff */
[----:B0-----:R-:W-:Y:S01]  /*cb40*/  @!P0 IMAD.MOV.U32 R16, RZ, RZ, R216 ;  /* 0x000000ffff108224 */ /* 0x001fe200078e00d8 */
[----:B------:R-:W-:Y:S01]  /*cb50*/  LOP3.LUT R95, R95, 0xffff, RZ, 0xc0, !PT ;  /* 0x0000ffff5f5f7812 */ /* 0x000fe200078ec0ff */
[----:B------:R-:W-:Y:S01]  /*cb60*/  @!P0 IMAD.MOV.U32 R17, RZ, RZ, R215 ;  /* 0x000000ffff118224 */ /* 0x000fe200078e00d7 */
[----:B-1----:R-:W-:Y:S01]  /*cb70*/  PRMT R125, R10, 0x3340, R106 ;  /* 0x000033400a7d7816 */ /* 0x002fe2000000006a */
[----:B------:R-:W-:Y:S01]  /*cb80*/  @!P0 IMAD.MOV.U32 R10, RZ, RZ, R242 ;  /* 0x000000ffff0a8224 */ /* 0x000fe200078e00f2 */
[----:B------:R-:W-:-:S02]  /*cb90*/  PRMT R106, RZ, 0x7610, R106 ;  /* 0x00007610ff6a7816 */ /* 0x000fc4000000006a */
[----:B------:R0:W2:Y:S01]  /*cba0*/  @!P0 LDG.E.U8 R97, desc[UR14][R16.64] ;  /* 0x0000000e10618981 */ /* 0x0000a2000c1e1100 */
[----:B------:R-:W-:Y:S02]  /*cbb0*/  LOP3.LUT R9, R9, 0xffff, RZ, 0xc0, !PT ;  /* 0x0000ffff09097812 */ /* 0x000fe400078ec0ff */
[----:B------:R-:W-:Y:S02]  /*cbc0*/  LOP3.LUT R100, R100, 0xffff, RZ, 0xc0, !PT ;  /* 0x0000ffff64647812 */ /* 0x000fe400078ec0ff */
[----:B------:R-:W-:Y:S02]  /*cbd0*/  LOP3.LUT R8, R8, 0xffff, RZ, 0xc0, !PT ;  /* 0x0000ffff08087812 */ /* 0x000fe400078ec0ff */
[----:B------:R-:W-:Y:S02]  /*cbe0*/  LOP3.LUT R101, R101, 0xffff, RZ, 0xc0, !PT ;  /* 0x0000ffff65657812 */ /* 0x000fe400078ec0ff */
[----:B------:R-:W-:Y:S01]  /*cbf0*/  PRMT R138, R18, 0x3340, R110 ;  /* 0x00003340128a7816 */ /* 0x000fe2000000006e */
[----:B------:R-:W-:Y:S01]  /*cc00*/  @!P0 IMAD.MOV.U32 R18, RZ, RZ, R225 ;  /* 0x000000ffff128224 */ /* 0x000fe200078e00e1 */
[----:B------:R-:W-:-:S02]  /*cc10*/  LOP3.LUT R89, R89, 0xffff, RZ, 0xc0, !PT ;  /* 0x0000ffff59597812 */ /* 0x000fc400078ec0ff */
[----:B------:R-:W-:Y:S02]  /*cc20*/  LOP3.LUT R92, R92, 0xffff, RZ, 0xc0, !PT ;  /* 0x0000ffff5c5c7812 */ /* 0x000fe400078ec0ff */
[----:B------:R-:W-:Y:S01]  /*cc30*/  PRMT R122, R19, 0x3340, R95 ;  /* 0x00003340137a7816 */ /* 0x000fe2000000005f */
[----:B------:R-:W-:Y:S01]  /*cc40*/  @!P0 IMAD.MOV.U32 R19, RZ, RZ, R244 ;  /* 0x000000ffff138224 */ /* 0x000fe200078e00f4 */
[----:B------:R-:W-:Y:S02]  /*cc50*/  PRMT R110, RZ, 0x7610, R110 ;  /* 0x00007610ff6e7816 */ /* 0x000fe4000000006e */
[----:B------:R-:W-:Y:S02]  /*cc60*/  LOP3.LUT R90, R90, 0xffff, RZ, 0xc0, !PT ;  /* 0x0000ffff5a5a7812 */ /* 0x000fe400078ec0ff */
[----:B------:R-:W-:Y:S02]  /*cc70*/  LOP3.LUT R91, R91, 0xffff, RZ, 0xc0, !PT ;  /* 0x0000ffff5b5b7812 */ /* 0x000fe400078ec0ff */
[----:B0-----:R-:W-:-:S02]  /*cc80*/  PRMT R16, R9, 0x3340, R100 ;  /* 0x0000334009107816 */ /* 0x001fc40000000064 */
[----:B------:R-:W-:Y:S01]  /*cc90*/  PRMT R17, R8, 0x3340, R101 ;  /* 0x0000334008117816 */ /* 0x000fe20000000065 */
[----:B------:R-:W-:Y:S01]  /*cca0*/  @!P0 IMAD.MOV.U32 R8, RZ, RZ, R214 ;  /* 0x000000ffff088224 */ /* 0x000fe200078e00d6 */
[----:B------:R-:W-:Y:S01]  /*ccb0*/  LOP3.LUT R23, R23, 0xffff, RZ, 0xc0, !PT ;  /* 0x0000ffff17177812 */ /* 0x000fe200078ec0ff */
[----:B------:R-:W-:Y:S01]  /*ccc0*/  @!P0 IMAD.MOV.U32 R9, RZ, RZ, R213 ;  /* 0x000000ffff098224 */ /* 0x000fe200078e00d5 */
[----:B------:R-:W-:Y:S01]  /*ccd0*/  LOP3.LUT R93, R93, 0xffff, RZ, 0xc0, !PT ;  /* 0x0000ffff5d5d7812 */ /* 0x000fe200078ec0ff */
[----:B------:R0:W2:Y:S01]  /*cce0*/  @!P0 LDG.E.U8 R110, desc[UR14][R18.64] ;  /* 0x0000000e126e8981 */ /* 0x0000a2000c1e1100 */
[----:B------:R-:W-:Y:S02]  /*ccf0*/  PRMT R100, RZ, 0x7610, R100 ;  /* 0x00007610ff647816 */ /* 0x000fe40000000064 */
[----:B------:R-:W-:Y:S02]  /*cd00*/  PRMT R101, RZ, 0x7610, R101 ;  /* 0x00007610ff657816 */ /* 0x000fe40000000065 */
[----:B------:R-:W-:-:S02]  /*cd10*/  LOP3.LUT R88, R88, 0xffff, RZ, 0xc0, !PT ;  /* 0x0000ffff58587812 */ /* 0x000fc400078ec0ff */
[----:B------:R-:W-:Y:S02]  /*cd20*/  LOP3.LUT R102, R102, 0xffff, RZ, 0xc0, !PT ;  /* 0x0000ffff66667812 */ /* 0x000fe400078ec0ff */
[----:B------:R-:W-:Y:S02]  /*cd30*/  LOP3.LUT R196, R196, 0xffff, RZ, 0xc0, !PT ;  /* 0x0000ffffc4c47812 */ /* 0x000fe400078ec0ff */
[----:B------:R-:W-:Y:S02]  /*cd40*/  LOP3.LUT R107, R107, 0xffff, RZ, 0xc0, !PT ;  /* 0x0000ffff6b6b7812 */ /* 0x000fe400078ec0ff */
[----:B------:R-:W-:Y:S02]  /*cd50*/  PRMT R127, R89, 0x3340, R92 ;  /* 0x00003340597f7816 */ /* 0x000fe4000000005c */
[----:B------:R-:W-:Y:S01]  /*cd60*/  PRMT R126, R90, 0x3340, R91 ;  /* 0x000033405a7e7816 */ /* 0x000fe2000000005b */
[----:B0-----:R-:W-:Y:S01]  /*cd70*/  @!P0 IMAD.MOV.U32 R18, RZ, RZ, R248 ;  /* 0x000000ffff128224 */ /* 0x001fe200078e00f8 */
[----:B------:R-:W-:Y:S01]  /*cd80*/  PRMT R112, R23, 0x3340, R93 ;  /* 0x0000334017707816 */ /* 0x000fe2000000005d */
[----:B------:R-:W-:Y:S01]  /*cd90*/  @!P0 IMAD.MOV.U32 R19, RZ, RZ, R247 ;  /* 0x000000ffff138224 */ /* 0x000fe200078e00f7 */
[----:B------:R-:W-:Y:S01]  /*cda0*/  LOP3.LUT R21, R21, 0xffff, RZ, 0xc0, !PT ;  /* 0x0000ffff15157812 */ /* 0x000fe200078ec0ff */
[----:B------:R0:W2:Y:S01]  /*cdb0*/  @!P0 LDG.E.U8 R101, desc[UR14][R8.64] ;  /* 0x0000000e08658981 */ /* 0x0000a2000c1e1100 */
[----:B------:R-:W-:-:S02]  /*cdc0*/  LOP3.LUT R94, R94, 0xffff, RZ, 0xc0, !PT ;  /* 0x0000ffff5e5e7812 */ /* 0x000fc400078ec0ff */
[----:B------:R-:W-:Y:S02]  /*cdd0*/  PRMT R96, RZ, 0x7610, R96 ;  /* 0x00007610ff607816 */ /* 0x000fe40000000060 */
[----:B------:R-:W-:Y:S02]  /*cde0*/  PRMT R113, R88, 0x3340, R102 ;  /* 0x0000334058717816 */ /* 0x000fe40000000066 */
[----:B------:R-:W-:Y:S02]  /*cdf0*/  LOP3.LUT R22, R22, 0xffff, RZ, 0xc0, !PT ;  /* 0x0000ffff16167812 */ /* 0x000fe400078ec0ff */
[----:B------:R-:W-:Y:S01]  /*ce00*/  LOP3.LUT R108, R108, 0xffff, RZ, 0xc0, !PT ;  /* 0x0000ffff6c6c7812 */ /* 0x000fe200078ec0ff */
[----:B------:R1:W2:Y:S01]  /*ce10*/  @!P0 LDG.E.U8 R96, desc[UR14][R18.64] ;  /* 0x0000000e12608981 */ /* 0x0002a2000c1e1100 */
[--C-:B------:R-:W-:Y:S02]  /*ce20*/  PRMT R196, R196, 0x3340, R107.reuse ;  /* 0x00003340c4c47816 */ /* 0x100fe4000000006b */
[----:B------:R-:W-:-:S02]  /*ce30*/  PRMT R107, RZ, 0x7610, R107 ;  /* 0x00007610ff6b7816 */ /* 0x000fc4000000006b */
[----:B------:R-:W-:Y:S02]  /*ce40*/  LOP3.LUT R120, R120, 0xffff, RZ, 0xc0, !PT ;  /* 0x0000ffff78787812 */ /* 0x000fe400078ec0ff */
[----:B------:R-:W-:Y:S02]  /*ce50*/  LOP3.LUT R111, R111, 0xffff, RZ, 0xc0, !PT ;  /* 0x0000ffff6f6f7812 */ /* 0x000fe400078ec0ff */
[----:B------:R-:W-:Y:S02]  /*ce60*/  LOP3.LUT R119, R119, 0xffff, RZ, 0xc0, !PT ;  /* 0x0000ffff77777812 */ /* 0x000fe400078ec0ff */
[----:B------:R-:W-:Y:S02]  /*ce70*/  LOP3.LUT R121, R121, 0xffff, RZ, 0xc0, !PT ;  /* 0x0000ffff79797812 */ /* 0x000fe400078ec0ff */
[----:B0-----:R-:W-:Y:S02]  /*ce80*/  PRMT R8, R126, 0x5410, R127 ;  /* 0x000054107e087816 */ /* 0x001fe4000000007f */
[----:B------:R-:W-:Y:S01]  /*ce90*/  PRMT R114, R21, 0x3340, R94 ;  /* 0x0000334015727816 */ /* 0x000fe2000000005e */
[----:B------:R-:W2:Y:S01]  /*cea0*/  LDL.LU R127, [R1+0x670] ;  /* 0x00067000017f7983 */ /* 0x000ea20000300800 */
[----:B------:R-:W-:-:S02]  /*ceb0*/  LOP3.LUT R7, R7, 0xffff, RZ, 0xc0, !PT ;  /* 0x0000ffff07077812 */ /* 0x000fc400078ec0ff */
[----:B------:R-:W-:Y:S01]  /*cec0*/  LOP3.LUT R118, R118, 0xffff, RZ, 0xc0, !PT ;  /* 0x0000ffff76767812 */ /* 0x000fe200078ec0ff */
[----:B------:R-:W2:Y:S01]  /*ced0*/  LDL.LU R126, [R1+0x66c] ;  /* 0x00066c00017e7983 */ /* 0x000ea20000300800 */
[----:B------:R-:W-:Y:S02]  /*cee0*/  PRMT R115, R22, 0x3340, R108 ;  /* 0x0000334016737816 */ /* 0x000fe4000000006c */
[----:B------:R-:W-:Y:S02]  /*cef0*/  PRMT R9, R113, 0x5410, R112 ;  /* 0x0000541071097816 */ /* 0x000fe40000000070 */
[----:B------:R-:W-:Y:S01]  /*cf00*/  LOP3.LUT R117, R117, 0xffff, RZ, 0xc0, !PT ;  /* 0x0000ffff75757812 */ /* 0x000fe200078ec0ff */
[----:B------:R-:W2:Y:S01]  /*cf10*/  LDL.LU R112, [R1+0x668] ;  /* 0x0006680001707983 */ /* 0x000ea20000300800 */
[----:B------:R-:W-:Y:S02]  /*cf20*/  LOP3.LUT R116, R116, 0xffff, RZ, 0xc0, !PT ;  /* 0x0000ffff74747812 */ /* 0x000fe400078ec0ff */
[----:B-1----:R-:W-:Y:S01]  /*cf30*/  PRMT R19, R120, 0x3340, R121 ;  /* 0x0000334078137816 */ /* 0x002fe20000000079 */
[----:B------:R-:W2:Y:S01]  /*cf40*/  LDL.LU R113, [R1+0x664] ;  /* 0x0006640001717983 */ /* 0x000ea20000300800 */
[----:B------:R-:W-:-:S02]  /*cf50*/  PRMT R7, R7, 0x3340, R111 ;  /* 0x0000334007077816 */ /* 0x000fc4000000006f */
[----:B------:R-:W-:Y:S01]  /*cf60*/  PRMT R118, R118, 0x3340, R119 ;  /* 0x0000334076767816 */ /* 0x000fe20000000077 */
[----:B------:R-:W2:Y:S01]  /*cf70*/  LDL R120, [R1+0x56c] ;  /* 0x00056c0001787983 */ /* 0x000ea20000100800 */
[----:B------:R-:W-:-:S03]  /*cf80*/  PRMT R18, R116, 0x3340, R117 ;  /* 0x0000334074127816 */ /* 0x000fc60000000075 */
[----:B------:R-:W2:Y:S04]  /*cf90*/  LDL R111, [R1+0x568] ;  /* 0x00056800016f7983 */ /* 0x000ea80000100800 */
[----:B------:R-:W2:Y:S01]  /*cfa0*/  LDL R119, [R1+0x564] ;  /* 0x0005640001777983 */ /* 0x000ea20000100800 */
[----:B----4-:R-:W-:-:S05]  /*cfb0*/  @!P0 IMAD.MOV.U32 R14, RZ, RZ, R0 ;  /* 0x000000ffff0e8224 */ /* 0x010fca00078e0000 */
[----:B------:R0:W4:Y:S02]  /*cfc0*/  @!P0 LDG.E.U8 R98, desc[UR14][R14.64] ;  /* 0x0000000e0e628981 */ /* 0x000124000c1e1100 */
[----:B0-----:R-:W-:Y:S01]  /*cfd0*/  PRMT R15, R11, 0x3340, R99 ;  /* 0x000033400b0f7816 */ /* 0x001fe20000000063 */
[----:B------:R-:W-:-:S05]  /*cfe0*/  @!P0 IMAD.MOV.U32 R11, RZ, RZ, R243 ;  /* 0x000000ffff0b8224 */ /* 0x000fca00078e00f3 */
[----:B------:R0:W4:Y:S02]  /*cff0*/  @!P0 LDG.E.U8 R106, desc[UR14][R10.64] ;  /* 0x0000000e0a6a8981 */ /* 0x000124000c1e1100 */
[----:B0-----:R-:W-:Y:S02]  /*d000*/  @!P0 IMAD.MOV.U32 R10, RZ, RZ, R246 ;  /* 0x000000ffff0a8224 */ /* 0x001fe400078e00f6 */
[----:B------:R-:W-:-:S05]  /*d010*/  @!P0 IMAD.MOV.U32 R11, RZ, RZ, R245 ;  /* 0x000000ffff0b8224 */ /* 0x000fca00078e00f5 */
[----:B------:R0:W4:Y:S02]  /*d020*/  @!P0 LDG.E.U8 R100, desc[UR14][R10.64] ;  /* 0x0000000e0a648981 */ /* 0x000124000c1e1100 */
[----:B0-----:R-:W-:Y:S02]  /*d030*/  @!P0 IMAD.MOV.U32 R10, RZ, RZ, R230 ;  /* 0x000000ffff0a8224 */ /* 0x001fe400078e00e6 */
[----:B------:R-:W-:-:S05]  /*d040*/  @!P0 IMAD.MOV.U32 R11, RZ, RZ, R229 ;  /* 0x000000ffff0b8224 */ /* 0x000fca00078e00e5 */
[----:B------:R0:W4:Y:S02]  /*d050*/  @!P0 LDG.E.U8 R107, desc[UR14][R10.64] ;  /* 0x0000000e0a6b8981 */ /* 0x000124000c1e1100 */
[----:B0-----:R-:W-:Y:S02]  /*d060*/  PRMT R10, R115, 0x5410, R114 ;  /* 0x00005410730a7816 */ /* 0x001fe40000000072 */
[----:B------:R-:W4:Y:S04]  /*d070*/  LDL.LU R114, [R1+0x660] ;  /* 0x0006600001727983 */ /* 0x000f280000300800 */
[----:B------:R-:W4:Y:S04]  /*d080*/  LDL.LU R115, [R1+0x65c] ;  /* 0x00065c0001737983 */ /* 0x000f280000300800 */
[----:B------:R-:W4:Y:S04]  /*d090*/  LDL R117, [R1+0x560] ;  /* 0x0005600001757983 */ /* 0x000f280000100800 */
[----:B------:R-:W4:Y:S01]  /*d0a0*/  LDL R116, [R1+0x55c] ;  /* 0x00055c0001747983 */ /* 0x000f220000100800 */
[----:B------:R-:W-:-:S02]  /*d0b0*/  LOP3.LUT R12, R12, 0xffff, RZ, 0xc0, !PT ;  /* 0x0000ffff0c0c7812 */ /* 0x000fc400078ec0ff */
[----:B------:R-:W-:Y:S01]  /*d0c0*/  LOP3.LUT R105, R105, 0xffff, RZ, 0xc0, !PT ;  /* 0x0000ffff69697812 */ /* 0x000fe200078ec0ff */
[----:B------:R-:W-:-:S03]  /*d0d0*/  @!P0 IMAD.MOV.U32 R13, RZ, RZ, R208 ;  /* 0x000000ffff0d8224 */ /* 0x000fc600078e00d0 */
[----:B------:R-:W-:Y:S01]  /*d0e0*/  PRMT R6, R12, 0x3340, R105 ;  /* 0x000033400c067816 */ /* 0x000fe20000000069 */
[----:B------:R-:W-:Y:S01]  /*d0f0*/  @!P0 IMAD.MOV.U32 R12, RZ, RZ, R227 ;  /* 0x000000ffff0c8224 */ /* 0x000fe200078e00e3 */
[----:B------:R-:W-:Y:S02]  /*d100*/  PRMT R105, RZ, 0x7610, R105 ;  /* 0x00007610ff697816 */ /* 0x000fe40000000069 */
[----:B------:R-:W-:Y:S02]  /*d110*/  LOP3.LUT R20, R20, 0xffff, RZ, 0xc0, !PT ;  /* 0x0000ffff14147812 */ /* 0x000fe400078ec0ff */
[----:B------:R-:W-:Y:S02]  /*d120*/  LOP3.LUT R109, R109, 0xffff, RZ, 0xc0, !PT ;  /* 0x0000ffff6d6d7812 */ /* 0x000fe400078ec0ff */
[----:B------:R0:W4:Y:S01]  /*d130*/  @!P0 LDG.E.U8 R105, desc[UR14][R12.64] ;  /* 0x0000000e0c698981 */ /* 0x000122000c1e1100 */
[----:B------:R-:W-:Y:S02]  /*d140*/  PRMT R99, RZ, 0x7610, R99 ;  /* 0x00007610ff637816 */ /* 0x000fe40000000063 */
[----:B------:R-:W-:Y:S01]  /*d150*/  PRMT R123, R20, 0x3340, R109 ;  /* 0x00003340147b7816 */ /* 0x000fe2000000006d */
[----:B0-----:R-:W-:-:S02]  /*d160*/  @!P0 IMAD.MOV.U32 R12, RZ, RZ, R223 ;  /* 0x000000ffff0c8224 */ /* 0x001fc400078e00df */
[----:B------:R-:W-:Y:S01]  /*d170*/  @!P0 IMAD.MOV.U32 R13, RZ, RZ, R209 ;  /* 0x000000ffff0d8224 */ /* 0x000fe200078e00d1 */
[----:B------:R-:W-:Y:S02]  /*d180*/  PRMT R11, R123, 0x5410, R122 ;  /* 0x000054107b0b7816 */ /* 0x000fe4000000007a */
[----:B------:R-:W4:Y:S04]  /*d190*/  LDL.LU R122, [R1+0x658] ;  /* 0x00065800017a7983 */ /* 0x000f280000300800 */
[----:B------:R0:W4:Y:S04]  /*d1a0*/  @!P0 LDG.E.U8 R99, desc[UR14][R12.64] ;  /* 0x0000000e0c638981 */ /* 0x000128000c1e1100 */
[----:B------:R-:W4:Y:S01]  /*d1b0*/  LDL.LU R123, [R1+0x654] ;  /* 0x00065400017b7983 */ /* 0x000f220000300800 */
[----:B0-----:R-:W-:-:S03]  /*d1c0*/  PRMT R12, R138, 0x5410, R139 ;  /* 0x000054108a0c7816 */ /* 0x001fc6000000008b */
[----:B------:R-:W4:Y:S01]  /*d1d0*/  LDL.LU R139, [R1+0x650] ;  /* 0x00065000018b7983 */ /* 0x000f220000300800 */
[----:B------:R-:W-:Y:S01]  /*d1e0*/  PRMT R124, RZ, 0x7610, R124 ;  /* 0x00007610ff7c7816 */ /* 0x000fe2000000007c */
[----:B------:R-:W-:Y:S01]  /*d1f0*/  @!P0 IMAD.MOV.U32 R90, RZ, RZ, R226 ;  /* 0x000000ffff5a8224 */ /* 0x000fe200078e00e2 */
[----:B------:R-:W-:Y:S01]  /*d200*/  PRMT R102, RZ, 0x7610, R102 ;  /* 0x00007610ff667816 */ /* 0x000fe20000000066 */
[----:B------:R-:W-:Y:S01]  /*d210*/  @!P0 IMAD.MOV.U32 R91, RZ, RZ, R228 ;  /* 0x000000ffff5b8224 */ /* 0x000fe200078e00e4 */
[----:B------:R-:W-:Y:S01]  /*d220*/  PRMT R108, RZ, 0x7610, R108 ;  /* 0x00007610ff6c7816 */ /* 0x000fe2000000006c */
[----:B------:R-:W-:Y:S02]  /*d230*/  @!P0 IMAD.MOV.U32 R88, RZ, RZ, R234 ;  /* 0x000000ffff588224 */ /* 0x000fe400078e00ea */
[----:B------:R-:W-:Y:S01]  /*d240*/  @!P0 IMAD.MOV.U32 R89, RZ, RZ, R233 ;  /* 0x000000ffff598224 */ /* 0x000fe200078e00e9 */
[----:B------:R0:W4:Y:S01]  /*d250*/  @!P0 LDG.E.U8 R124, desc[UR14][R90.64] ;  /* 0x0000000e5a7c8981 */ /* 0x000122000c1e1100 */
[----:B------:R-:W-:Y:S01]  /*d260*/  @!P0 IMAD.MOV.U32 R22, RZ, RZ, R202 ;  /* 0x000000ffff168224 */ /* 0x000fe200078e00ca */
[----:B------:R-:W-:Y:S01]  /*d270*/  PRMT R92, RZ, 0x7610, R92 ;  /* 0x00007610ff5c7816 */ /* 0x000fe2000000005c */
[----:B------:R-:W-:Y:S01]  /*d280*/  @!P0 IMAD.MOV.U32 R23, RZ, RZ, R201 ;  /* 0x000000ffff178224 */ /* 0x000fe200078e00c9 */
[----:B------:R-:W-:Y:S01]  /*d290*/  PRMT R109, RZ, 0x7610, R109 ;  /* 0x00007610ff6d7816 */ /* 0x000fe2000000006d */
[----:B------:R-:W-:Y:S01]  /*d2a0*/  @!P0 IMAD.MOV.U32 R20, RZ, RZ, R237 ;  /* 0x000000ffff148224 */ /* 0x000fe200078e00ed */
[----:B------:R1:W4:Y:S01]  /*d2b0*/  @!P0 LDG.E.U8 R102, desc[UR14][R88.64] ;  /* 0x0000000e58668981 */ /* 0x000322000c1e1100 */
[----:B------:R-:W-:Y:S01]  /*d2c0*/  @!P0 IMAD.MOV.U32 R21, RZ, RZ, R198 ;  /* 0x000000ffff158224 */ /* 0x000fe200078e00c6 */
[----:B------:R-:W-:Y:S01]  /*d2d0*/  PRMT R93, RZ, 0x7610, R93 ;  /* 0x00007610ff5d7816 */ /* 0x000fe2000000005d */
[----:B0-----:R-:W-:Y:S01]  /*d2e0*/  @!P0 IMAD.MOV.U32 R90, RZ, RZ, R250 ;  /* 0x000000ffff5a8224 */ /* 0x001fe200078e00fa */
[----:B------:R3:W4:Y:S01]  /*d2f0*/  @!P0 LDG.E.U8 R108, desc[UR14][R22.64] ;  /* 0x0000000e166c8981 */ /* 0x000722000c1e1100 */
[----:B------:R-:W-:Y:S01]  /*d300*/  @!P0 IMAD.MOV.U32 R91, RZ, RZ, R249 ;  /* 0x000000ffff5b8224 */ /* 0x000fe200078e00f9 */
[----:B------:R-:W-:-:S02]  /*d310*/  PRMT R94, RZ, 0x7610, R94 ;  /* 0x00007610ff5e7816 */ /* 0x000fc4000000005e */
[----:B------:R0:W4:Y:S01]  /*d320*/  @!P0 LDG.E.U8 R109, desc[UR14][R20.64] ;  /* 0x0000000e146d8981 */ /* 0x000122000c1e1100 */
[----:B-1----:R-:W-:Y:S02]  /*d330*/  @!P0 IMAD.MOV.U32 R88, RZ, RZ, R218 ;  /* 0x000000ffff588224 */ /* 0x002fe400078e00da */
[----:B------:R-:W-:Y:S01]  /*d340*/  @!P0 IMAD.MOV.U32 R89, RZ, RZ, R217 ;  /* 0x000000ffff598224 */ /* 0x000fe200078e00d9 */
[----:B------:R-:W4:Y:S01]  /*d350*/  @!P0 LDG.E.U8 R92, desc[UR14][R90.64] ;  /* 0x0000000e5a5c8981 */ /* 0x000f22000c1e1100 */
[----:B------:R-:W-:Y:S01]  /*d360*/  PRMT R95, RZ, 0x7610, R95 ;  /* 0x00007610ff5f7816 */ /* 0x000fe2000000005f */
[----:B---3--:R-:W-:Y:S02]  /*d370*/  @!P0 IMAD.MOV.U32 R22, RZ, RZ, R222 ;  /* 0x000000ffff168224 */ /* 0x008fe400078e00de */
[----:B------:R-:W-:Y:S01]  /*d380*/  @!P0 IMAD.MOV.U32 R23, RZ, RZ, R205 ;  /* 0x000000ffff178224 */ /* 0x000fe200078e00cd */
[----:B------:R-:W3:Y:S01]  /*d390*/  @!P0 LDG.E.U8 R93, desc[UR14][R88.64] ;  /* 0x0000000e585d8981 */ /* 0x000ee2000c1e1100 */
[----:B0-----:R-:W-:-:S02]  /*d3a0*/  @!P0 IMAD.MOV.U32 R20, RZ, RZ, R224 ;  /* 0x000000ffff148224 */ /* 0x001fc400078e00e0 */
[----:B------:R-:W-:Y:S01]  /*d3b0*/  @!P0 IMAD.MOV.U32 R21, RZ, RZ, R241 ;  /* 0x000000ffff158224 */ /* 0x000fe200078e00f1 */
[----:B------:R-:W3:Y:S04]  /*d3c0*/  @!P0 LDG.E.U8 R94, desc[UR14][R22.64] ;  /* 0x0000000e165e8981 */ /* 0x000ee8000c1e1100 */
[----:B------:R0:W3:Y:S01]  /*d3d0*/  @!P0 LDG.E.U8 R95, desc[UR14][R20.64] ;  /* 0x0000000e145f8981 */ /* 0x0000e2000c1e1100 */
[----:B------:R-:W-:-:S03]  /*d3e0*/  PRMT R13, R3, 0x5410, R2 ;  /* 0x00005410030d7816 */ /* 0x000fc60000000002 */
[----:B------:R-:W3:Y:S04]  /*d3f0*/  LDL.LU R138, [R1+0x64c] ;  /* 0x00064c00018a7983 */ /* 0x000ee80000300800 */
[----:B------:R-:W3:Y:S04]  /*d400*/  LDL.LU R2, [R1+0x648] ;  /* 0x0006480001027983 */ /* 0x000ee80000300800 */
[----:B------:R-:W3:Y:S01]  /*d410*/  LDL.LU R3, [R1+0x644] ;  /* 0x0006440001037983 */ /* 0x000ee20000300800 */
        /* <DEDUP_REMOVED lines=32> */
[----:B------:R-:W-:Y:S02]  /*d620*/  PRMT R169, R169, 0x3340, R170 ;  /* 0x00003340a9a97816 */ /* 0x000fe400000000aa */
[----:B0-----:R-:W-:Y:S02]  /*d630*/  PRMT R20, R171, 0x3340, R172 ;  /* 0x00003340ab147816 */ /* 0x001fe400000000ac */
        /* <DEDUP_REMOVED lines=19> */
[----:B------:R-:W-:Y:S01]  /*d770*/  PRMT R19, R118, 0x5410, R19 ;  /* 0x0000541076137816 */ /* 0x000fe20000000013 */
[----:B--2---:R-:W-:Y:S01]  /*d780*/  STS.128 [R120+UR12], R8 ;  /* 0x0000000878007988 */ /* 0x004fe20008000c0c */
[----:B------:R-:W-:Y:S01]  /*d790*/  PRMT R20, R169, 0x5410, R20 ;  /* 0x00005410a9147816 */ /* 0x000fe20000000014 */
[----:B------:R-:W0:Y:S01]  /*d7a0*/  LDC R6, c[0x0][0x238] ;  /* 0x00008e00ff067b82 */ /* 0x000e220000000800 */
[----:B------:R-:W-:-:S02]  /*d7b0*/  PRMT R21, R173, 0x5410, R21 ;  /* 0x00005410ad157816 */ /* 0x000fc40000000015 */
[----:B------:R-:W-:Y:S02]  /*d7c0*/  PRMT R22, R177, 0x5410, R22 ;  /* 0x00005410b1167816 */ /* 0x000fe40000000016 */
[----:B------:R-:W-:Y:S01]  /*d7d0*/  PRMT R23, R181, 0x5410, R23 ;  /* 0x00005410b5177816 */ /* 0x000fe20000000017 */
[----:B------:R1:W-:Y:S01]  /*d7e0*/  STS.128 [R111+UR12], R12 ;  /* 0x0000000c6f007988 */ /* 0x0003e20008000c0c */
[----:B------:R-:W-:Y:S02]  /*d7f0*/  PRMT R88, R185, 0x5410, R88 ;  /* 0x00005410b9587816 */ /* 0x000fe40000000058 */
[----:B------:R-:W-:Y:S02]  /*d800*/  PRMT R89, R189, 0x5410, R89 ;  /* 0x00005410bd597816 */ /* 0x000fe40000000059 */
[----:B------:R-:W-:Y:S02]  /*d810*/  PRMT R90, R193, 0x5410, R90 ;  /* 0x00005410c15a7816 */ /* 0x000fe4000000005a */
[----:B------:R-:W-:Y:S01]  /*d820*/  PRMT R91, R163, 0x5410, R91 ;  /* 0x00005410a35b7816 */ /* 0x000fe2000000005b */
[----:B------:R-:W-:Y:S04]  /*d830*/  STS.128 [R119+UR12], R16 ;  /* 0x0000001077007988 */ /* 0x000fe80008000c0c */
[----:B------:R-:W2:Y:S01]  /*d840*/  LDL.LU R5, [R1+0x640] ;  /* 0x0006400001057983 */ /* 0x000ea20000300800 */
[----:B-1----:R-:W1:Y:S03]  /*d850*/  S2R R111, SR_TID.X ;  /* 0x00000000006f7919 */ /* 0x002e660000002100 */
[----:B------:R-:W2:Y:S01]  /*d860*/  LDL.LU R4, [R1+0x63c] ;  /* 0x00063c0001047983 */ /* 0x000ea20000300800 */
[----:B-1----:R-:W-:-:S03]  /*d870*/  LOP3.LUT R111, R111, 0x7f, RZ, 0xc0, !PT ;  /* 0x0000007f6f6f7812 */ /* 0x002fc600078ec0ff */
[----:B----4-:R-:W-:Y:S04]  /*d880*/  STS.128 [R117+UR12], R20 ;  /* 0x0000001475007988 */ /* 0x010fe80008000c0c */
[----:B------:R1:W-:Y:S02]  /*d890*/  STS.128 [R116+UR12], R88 ;  /* 0x0000005874007988 */ /* 0x0003e40008000c0c */
[----:B-1----:R-:W1:Y:S02]  /*d8a0*/  S2R R116, SR_TID.X ;  /* 0x0000000000747919 */ /* 0x002e640000002100 */
[----:B------:R-:W-:Y:S01]  /*d8b0*/  STS.U8 [R111+UR12+0x4000], R139 ;  /* 0x0040008b6f007988 */ /* 0x000fe2000800000c */
[----:B-1----:R-:W-:-:S03]  /*d8c0*/  LOP3.LUT R116, R116, 0x7f, RZ, 0xc0, !PT ;  /* 0x0000007f74747812 */ /* 0x002fc600078ec0ff */
[----:B------:R-:W-:Y:S01]  /*d8d0*/  STS.U8 [R111+UR12+0x4400], R123 ;  /* 0x0044007b6f007988 */ /* 0x000fe2000800000c */
[----:B------:R-:W-:-:S03]  /*d8e0*/  LOP3.LUT R117, R116, 0x10, RZ, 0x3c, !PT ;  /* 0x0000001074757812 */ /* 0x000fc600078e3cff */
[----:B------:R-:W-:Y:S04]  /*d8f0*/  STS.U8 [R111+UR12+0x4800], R122 ;  /* 0x0048007a6f007988 */ /* 0x000fe8000800000c */
        /* <DEDUP_REMOVED lines=12> */
[----:B------:R1:W-:Y:S02]  /*d9c0*/  STS.U8 [R117+UR12+0x5c80], R134 ;  /* 0x005c808675007988 */ /* 0x0003e4000800000c */
[----:B-1----:R-:W1:Y:S01]  /*d9d0*/  S2R R117, SR_TID.X ;  /* 0x0000000000757919 */ /* 0x002e620000002100 */
[----:B------:R-:W-:-:S05]  /*d9e0*/  LOP3.LUT R116, R116, 0x20, RZ, 0x3c, !PT ;  /* 0x0000002074747812 */ /* 0x000fca00078e3cff */
[----:B------:R-:W-:Y:S01]  /*d9f0*/  STS.U8 [R116+UR12+0x4100], R135 ;  /* 0x0041008774007988 */ /* 0x000fe2000800000c */
[----:B-1----:R-:W-:-:S04]  /*da00*/  LOP3.LUT R117, R117, 0x7f, RZ, 0xc0, !PT ;  /* 0x0000007f75757812 */ /* 0x002fc800078ec0ff */
[C---:B------:R-:W-:Y:S02]  /*da10*/  LOP3.LUT R8, R117.reuse, 0x30, RZ, 0x3c, !PT ;  /* 0x0000003075087812 */ /* 0x040fe400078e3cff */
[----:B------:R-:W-:Y:S02]  /*da20*/  LOP3.LUT R7, R117, 0x40, RZ, 0x3c, !PT ;  /* 0x0000004075077812 */ /* 0x000fe400078e3cff */
[----:B------:R-:W1:Y:S01]  /*da30*/  S2R R117, SR_TID.X ;  /* 0x0000000000757919 */ /* 0x000e620000002100 */
        /* <DEDUP_REMOVED lines=10> */
[----:B------:R-:W-:Y:S01]  /*dae0*/  STS.U8 [R8+UR12+0x4d80], R148 ;  /* 0x004d809408007988 */ /* 0x000fe2000800000c */
[----:B-1----:R-:W-:-:S03]  /*daf0*/  LOP3.LUT R117, R117, 0x7f, RZ, 0xc0, !PT ;  /* 0x0000007f75757812 */ /* 0x002fc600078ec0ff */
[----:B------:R-:W-:Y:S04]  /*db00*/  STS.U8 [R8+UR12+0x5180], R149 ;  /* 0x0051809508007988 */ /* 0x000fe8000800000c */
[----:B------:R-:W-:Y:S04]  /*db10*/  STS.U8 [R8+UR12+0x5580], R150 ;  /* 0x0055809608007988 */ /* 0x000fe8000800000c */
[----:B------:R-:W-:Y:S04]  /*db20*/  STS.U8 [R8+UR12+0x5980], R151 ;  /* 0x0059809708007988 */ /* 0x000fe8000800000c */
[----:B------:R1:W-:Y:S04]  /*db30*/  STS.U8 [R8+UR12+0x5d80], R152 ;  /* 0x005d809808007988 */ /* 0x0003e8000800000c */
[----:B------:R-:W-:Y:S04]  /*db40*/  STS.U8 [R7+UR12+0x4200], R153 ;  /* 0x0042009907007988 */ /* 0x000fe8000800000c */
[----:B------:R-:W-:Y:S01]  /*db50*/  STS.U8 [R7+UR12+0x4600], R154 ;  /* 0x0046009a07007988 */ /* 0x000fe2000800000c */
[----:B-1----:R-:W-:-:S03]  /*db60*/  LOP3.LUT R8, R117, 0x50, RZ, 0x3c, !PT ;  /* 0x0000005075087812 */ /* 0x002fc600078e3cff */
[----:B------:R-:W-:Y:S04]  /*db70*/  STS.U8 [R7+UR12+0x4a00], R156 ;  /* 0x004a009c07007988 */ /* 0x000fe8000800000c */
[----:B------:R-:W-:Y:S04]  /*db80*/  STS.U8 [R7+UR12+0x4e00], R157 ;  /* 0x004e009d07007988 */ /* 0x000fe8000800000c */
        /* <DEDUP_REMOVED lines=11> */
[----:B---3--:R-:W-:Y:S04]  /*dc40*/  STS.U8 [R8+UR12+0x5a80], R93 ;  /* 0x005a805d08007988 */ /* 0x008fe8000800000c */
[----:B------:R1:W-:Y:S04]  /*dc50*/  STS.U8 [R8+UR12+0x5e80], R108 ;  /* 0x005e806c08007988 */ /* 0x0003e8000800000c */
        /* <DEDUP_REMOVED lines=8> */
[----:B------:R1:W-:Y:S01]  /*dce0*/  STS.U8 [R7+UR12+0x5f00], R104 ;  /* 0x005f006807007988 */ /* 0x0003e2000800000c */
[----:B0-----:R-:W-:-:S03]  /*dcf0*/  IMAD.SHL.U32 R6, R6, 0x80, RZ ;  /* 0x0000008006067824 */ /* 0x001fc600078e00ff */
[----:B-1----:R-:W3:Y:S04]  /*dd00*/  LDL R7, [R1+0x558] ;  /* 0x0005580001077983 */ /* 0x002ee80000100800 */
[----:B------:R-:W4:Y:S04]  /*dd10*/  LDL.LU R120, [R1+0x514] ;  /* 0x0005140001787983 */ /* 0x000f280000300800 */
[----:B------:R-:W3:Y:S04]  /*dd20*/  LDL.LU R121, [R1+0x504] ;  /* 0x0005040001797983 */ /* 0x000ee80000300800 */
[----:B------:R-:W3:Y:S04]  /*dd30*/  LDL.LU R111, [R1+0x4fc] ;  /* 0x0004fc00016f7983 */ /* 0x000ee80000300800 */
[----:B------:R-:W3:Y:S04]  /*dd40*/  LDL.LU R184, [R1+0x4ec] ;  /* 0x0004ec0001b87983 */ /* 0x000ee80000300800 */
[----:B------:R-:W3:Y:S04]  /*dd50*/  LDL.LU R182, [R1+0x510] ;  /* 0x0005100001b67983 */ /* 0x000ee80000300800 */
[----:B------:R-:W3:Y:S04]  /*dd60*/  LDL.LU R179, [R1+0x4e4] ;  /* 0x0004e40001b37983 */ /* 0x000ee80000300800 */
[----:B------:R-:W3:Y:S01]  /*dd70*/  LDL.LU R180, [R1+0x508] ;  /* 0x0005080001b47983 */ /* 0x000ee20000300800 */
[----:B------:R-:W-:-:S03]  /*dd80*/  IADD3 R3, P6, R6, R3, RZ ;  /* 0x0000000306037210 */ /* 0x000fc60007fde0ff */
[----:B------:R-:W3:Y:S04]  /*dd90*/  LDL.LU R178, [R1+0x4dc] ;  /* 0x0004dc0001b27983 */ /* 0x000ee80000300800 */
[----:B------:R-:W3:Y:S04]  /*dda0*/  LDL.LU R175, [R1+0x500] ;  /* 0x0005000001af7983 */ /* 0x000ee80000300800 */
[----:B------:R-:W3:Y:S04]  /*ddb0*/  LDL.LU R176, [R1+0x4d4] ;  /* 0x0004d40001b07983 */ /* 0x000ee80000300800 */
[----:B------:R-:W3:Y:S04]  /*ddc0*/  LDL.LU R172, [R1+0x4f8] ;  /* 0x0004f80001ac7983 */ /* 0x000ee80000300800 */
[----:B------:R-:W3:Y:S04]  /*ddd0*/  LDL.LU R119, [R1+0x4cc] ;  /* 0x0004cc0001777983 */ /* 0x000ee80000300800 */
[----:B------:R-:W3:Y:S04]  /*dde0*/  LDL.LU R116, [R1+0x4f0] ;  /* 0x0004f00001747983 */ /* 0x000ee80000300800 */
[----:B------:R-:W3:Y:S04]  /*ddf0*/  LDL.LU R117, [R1+0x4c4] ;  /* 0x0004c40001757983 */ /* 0x000ee80000300800 */
[----:B------:R-:W3:Y:S04]  /*de00*/  LDL.LU R170, [R1+0x4e8] ;  /* 0x0004e80001aa7983 */ /* 0x000ee80000300800 */
[----:B------:R0:W-:Y:S04]  /*de10*/  STL [R1+0x50c], R3 ;  /* 0x00050c0301007387 */ /* 0x0001e80000100800 */
[----:B0-----:R-:W3:Y:S01]  /*de20*/  LDL.LU R3, [R1+0x638] ;  /* 0x0006380001037983 */ /* 0x001ee20000300800 */
[----:B------:R-:W-:-:S02]  /*de30*/  IADD3 R2, P3, R6, R2, RZ ;  /* 0x0000000206027210 */ /* 0x000fc40007f7e0ff */
[C---:B--2---:R-:W-:Y:S02]  /*de40*/  IADD3 R5, P4, R6.reuse, R5, RZ ;  /* 0x0000000506057210 */ /* 0x044fe40007f9e0ff */
[C---:B----4-:R-:W-:Y:S02]  /*de50*/  IADD3 R120, P5, R6.reuse, R120, RZ ;  /* 0x0000007806787210 */ /* 0x050fe40007fbe0ff */
[----:B---3--:R-:W-:-:S03]  /*de60*/  IADD3 R121, P1, R6, R121, RZ ;  /* 0x0000007906797210 */ /* 0x008fc60007f3e0ff */
[----:B------:R0:W-:Y:S01]  /*de70*/  STL [R1+0x514], R120 ;  /* 0x0005147801007387 */ /* 0x0001e20000100800 */
[----:B------:R-:W-:-:S03]  /*de80*/  IADD3 R111, P2, R6, R111, RZ ;  /* 0x0000006f066f7210 */ /* 0x000fc60007f5e0ff */
[----:B0-----:R-:W2:Y:S04]  /*de90*/  LDL.LU R120, [R1+0x4bc] ;  /* 0x0004bc0001787983 */ /* 0x001ea80000300800 */
[----:B------:R0:W-:Y:S04]  /*dea0*/  STL [R1+0x4f4], R2 ;  /* 0x0004f40201007387 */ /* 0x0001e80000100800 */
[----:B------:R1:W-:Y:S04]  /*deb0*/  STL [R1+0x504], R121 ;  /* 0x0005047901007387 */ /* 0x0003e80000100800 */
[----:B------:R3:W-:Y:S01]  /*dec0*/  STL [R1+0x4fc], R111 ;  /* 0x0004fc6f01007387 */ /* 0x0007e20000100800 */
[----:B0-----:R-:W-:-:S03]  /*ded0*/  SHF.R.S32.HI R2, RZ, 0x1f, R6 ;  /* 0x0000001fff027819 */ /* 0x001fc60000011406 */
[----:B------:R-:W4:Y:S04]  /*dee0*/  LDL.LU R174, [R1+0x4e0] ;  /* 0x0004e00001ae7983 */ /* 0x000f280000300800 */
[----:B------:R-:W4:Y:S04]  /*def0*/  LDL.LU R171, [R1+0x4b4] ;  /* 0x0004b40001ab7983 */ /* 0x000f280000300800 */
[----:B-1----:R-:W4:Y:S01]  /*df00*/  LDL.LU R121, [R1+0x4d8] ;  /* 0x0004d80001797983 */ /* 0x002f220000300800 */
[----:B------:R-:W-:Y:S01]  /*df10*/  IMAD.X R182, R2, 0x1, R182, P5 ;  /* 0x0000000102b67824 */ /* 0x000fe200028e06b6 */
[----:B------:R-:W-:-:S02]  /*df20*/  IADD3 R179, P5, R6, R179, RZ ;  /* 0x000000b306b37210 */ /* 0x000fc40007fbe0ff */
[----:B---3--:R-:W3:Y:S01]  /*df30*/  LDL.LU R111, [R1+0x4ac] ;  /* 0x0004ac00016f7983 */ /* 0x008ee20000300800 */
[----:B------:R-:W-:Y:S01]  /*df40*/  IMAD.X R180, R2, 0x1, R180, P6 ;  /* 0x0000000102b47824 */ /* 0x000fe200030e06b4 */
[----:B------:R-:W-:Y:S01]  /*df50*/  IADD3 R178, P6, R6, R178, RZ ;  /* 0x000000b206b27210 */ /* 0x000fe20007fde0ff */
[C---:B------:R-:W-:Y:S02]  /*df60*/  IMAD.X R175, R2.reuse, 0x1, R175, P1 ;  /* 0x0000000102af7824 */ /* 0x040fe400008e06af */
[----:B------:R-:W-:Y:S01]  /*df70*/  IMAD.X R172, R2, 0x1, R172, P2 ;  /* 0x0000000102ac7824 */ /* 0x000fe200010e06ac */
[C---:B------:R-:W-:Y:S02]  /*df80*/  IADD3 R119, P2, R6.reuse, R119, RZ ;  /* 0x0000007706777210 */ /* 0x040fe40007f5e0ff */
[----:B------:R-:W-:Y:S01]  /*df90*/  IADD3 R176, P1, R6, R176, RZ ;  /* 0x000000b006b07210 */ /* 0x000fe20007f3e0ff */
[C---:B------:R-:W-:Y:S02]  /*dfa0*/  IMAD.X R116, R2.reuse, 0x1, R116, P3 ;  /* 0x0000000102747824 */ /* 0x040fe400018e0674 */
[----:B------:R-:W-:Y:S01]  /*dfb0*/  IMAD.X R3, R2, 0x1, R3, P4 ;  /* 0x0000000102037824 */ /* 0x000fe200020e0603 */
[----:B------:R-:W-:-:S05]  /*dfc0*/  IADD3 R184, P4, R6, R184, RZ ;  /* 0x000000b806b87210 */ /* 0x000fca0007f9e0ff */
[----:B------:R-:W-:Y:S04]  /*dfd0*/  STL [R1+0x4ec], R184 ;  /* 0x0004ecb801007387 */ /* 0x000fe80000100800 */
[----:B------:R-:W-:Y:S04]  /*dfe0*/  STL [R1+0x510], R182 ;  /* 0x000510b601007387 */ /* 0x000fe80000100800 */
[----:B------:R-:W-:Y:S04]  /*dff0*/  STL [R1+0x4e4], R179 ;  /* 0x0004e4b301007387 */ /* 0x000fe80000100800 */
[----:B------:R-:W-:Y:S04]  /*e000*/  STL [R1+0x508], R180 ;  /* 0x000508b401007387 */ /* 0x000fe80000100800 */
[----:B------:R-:W-:Y:S04]  /*e010*/  STL [R1+0x4dc], R178 ;  /* 0x0004dcb201007387 */ /* 0x000fe80000100800 */
[----:B------:R-:W-:Y:S04]  /*e020*/  STL [R1+0x500], R175 ;  /* 0x000500af01007387 */ /* 0x000fe80000100800 */
[----:B------:R0:W-:Y:S04]  /*e030*/  STL [R1+0x4cc], R119 ;  /* 0x0004cc7701007387 */ /* 0x0001e80000100800 */
[----:B------:R-:W-:Y:S04]  /*e040*/  STL [R1+0x4d4], R176 ;  /* 0x0004d4b001007387 */ /* 0x000fe80000100800 */
[----:B0-----:R-:W3:Y:S04]  /*e050*/  LDL.LU R119, [R1+0x4d0] ;  /* 0x0004d00001777983 */ /* 0x001ee80000300800 */
[----:B------:R-:W-:Y:S04]  /*e060*/  STL [R1+0x4f8], R172 ;  /* 0x0004f8ac01007387 */ /* 0x000fe80000100800 */
[----:B------:R0:W-:Y:S04]  /*e070*/  STL [R1+0x4f0], R116 ;  /* 0x0004f07401007387 */ /* 0x0001e80000100800 */
[----:B0-----:R-:W3:Y:S01]  /*e080*/  LDL.LU R116, [R1+0x4a4] ;  /* 0x0004a40001747983 */ /* 0x001ee20000300800 */
[----:B------:R-:W-:-:S03]  /*e090*/  IADD3 R117, P3, R6, R117, RZ ;  /* 0x0000007506757210 */ /* 0x000fc60007f7e0ff */
[----:B------:R-:W3:Y:S04]  /*e0a0*/  LDL.LU R192, [R1+0x4c8] ;  /* 0x0004c80001c07983 */ /* 0x000ee80000300800 */
[----:B------:R-:W3:Y:S04]  /*e0b0*/  LDL.LU R190, [R1+0x49c] ;  /* 0x00049c0001be7983 */ /* 0x000ee80000300800 */
[----:B------:R-:W3:Y:S04]  /*e0c0*/  LDL.LU R187, [R1+0x4c0] ;  /* 0x0004c00001bb7983 */ /* 0x000ee80000300800 */
[----:B------:R0:W-:Y:S04]  /*e0d0*/  STL [R1+0x4c4], R117 ;  /* 0x0004c47501007387 */ /* 0x0001e80000100800 */
[----:B------:R-:W3:Y:S04]  /*e0e0*/  LDL.LU R188, [R1+0x494] ;  /* 0x0004940001bc7983 */ /* 0x000ee80000300800 */
[----:B0-----:R-:W3:Y:S01]  /*e0f0*/  LDL.LU R117, [R1+0x4b8] ;  /* 0x0004b80001757983 */ /* 0x001ee20000300800 */
[----:B------:R-:W-:-:S03]  /*e100*/  IMAD.X R170, R2, 0x1, R170, P4 ;  /* 0x0000000102aa7824 */ /* 0x000fc600020e06aa */
[----:B------:R-:W3:Y:S04]  /*e110*/  LDL.LU R186, [R1+0x48c] ;  /* 0x00048c0001ba7983 */ /* 0x000ee80000300800 */
[----:B------:R0:W-:Y:S04]  /*e120*/  STL [R1+0x4e8], R170 ;  /* 0x0004e8aa01007387 */ /* 0x0001e80000100800 */
[----:B0-----:R-:W3:Y:S04]  /*e130*/  LDL.LU R170, [R1+0x4b0] ;  /* 0x0004b00001aa7983 */ /* 0x001ee80000300800 */
[----:B------:R-:W3:Y:S04]  /*e140*/  LDL.LU R176, [R1+0x484] ;  /* 0x0004840001b07983 */ /* 0x000ee80000300800 */
[----:B------:R-:W3:Y:S01]  /*e150*/  LDL.LU R172, [R1+0x4a8] ;  /* 0x0004a80001ac7983 */ /* 0x000ee20000300800 */
[----:B--2---:R-:W-:-:S05]  /*e160*/  IADD3 R120, P4, R6, R120, RZ ;  /* 0x0000007806787210 */ /* 0x004fca0007f9e0ff */
[----:B------:R0:W-:Y:S04]  /*e170*/  STL [R1+0x4bc], R120 ;  /* 0x0004bc7801007387 */ /* 0x0001e80000100800 */
[----:B0-----:R-:W2:Y:S01]  /*e180*/  LDL.LU R120, [R1+0x47c] ;  /* 0x00047c0001787983 */ /* 0x001ea20000300800 */
[----:B----4-:R-:W-:-:S03]  /*e190*/  IMAD.X R174, R2, 0x1, R174, P5 ;  /* 0x0000000102ae7824 */ /* 0x010fc600028e06ae */
[----:B------:R-:W4:Y:S01]  /*e1a0*/  LDL.LU R183, [R1+0x4a0] ;  /* 0x0004a00001b77983 */ /* 0x000f220000300800 */
[----:B------:R-:W-:Y:S01]  /*e1b0*/  IADD3 R171, P5, R6, R171, RZ ;  /* 0x000000ab06ab7210 */ /* 0x000fe20007fbe0ff */
[----:B------:R-:W-:Y:S02]  /*e1c0*/  IMAD.X R121, R2, 0x1, R121, P6 ;  /* 0x0000000102797824 */ /* 0x000fe400030e0679 */
[----:B------:R-:W-:Y:S01]  /*e1d0*/  STL [R1+0x4e0], R174 ;  /* 0x0004e0ae01007387 */ /* 0x000fe20000100800 */
[----:B---3--:R-:W-:-:S03]  /*e1e0*/  IADD3 R111, P6, R6, R111, RZ ;  /* 0x0000006f066f7210 */ /* 0x008fc60007fde0ff */
[----:B------:R0:W-:Y:S04]  /*e1f0*/  STL [R1+0x4d8], R121 ;  /* 0x0004d87901007387 */ /* 0x0001e80000100800 */
[----:B------:R1:W-:Y:S04]  /*e200*/  STL [R1+0x4b4], R171 ;  /* 0x0004b4ab01007387 */ /* 0x0003e80000100800 */
[----:B0-----:R-:W3:Y:S04]  /*e210*/  LDL.LU R121, [R1+0x474] ;  /* 0x0004740001797983 */ /* 0x001ee80000300800 */
[----:B------:R-:W3:Y:S04]  /*e220*/  LDL.LU R184, [R1+0x498] ;  /* 0x0004980001b87983 */ /* 0x000ee80000300800 */
[----:B------:R-:W3:Y:S04]  /*e230*/  LDL.LU R182, [R1+0x46c] ;  /* 0x00046c0001b67983 */ /* 0x000ee80000300800 */
[----:B------:R-:W3:Y:S04]  /*e240*/  LDL.LU R179, [R1+0x490] ;  /* 0x0004900001b37983 */ /* 0x000ee80000300800 */
[----:B------:R0:W-:Y:S04]  /*e250*/  STL [R1+0x4ac], R111 ;  /* 0x0004ac6f01007387 */ /* 0x0001e80000100800 */
[----:B------:R-:W3:Y:S04]  /*e260*/  LDL.LU R180, [R1+0x464] ;  /* 0x0004640001b47983 */ /* 0x000ee80000300800 */
[----:B------:R-:W3:Y:S04]  /*e270*/  LDL.LU R178, [R1+0x488] ;  /* 0x0004880001b27983 */ /* 0x000ee80000300800 */
[----:B------:R-:W3:Y:S04]  /*e280*/  LDL.LU R175, [R1+0x45c] ;  /* 0x00045c0001af7983 */ /* 0x000ee80000300800 */
[----:B------:R-:W3:Y:S04]  /*e290*/  LDL.LU R174, [R1+0x480] ;  /* 0x0004800001ae7983 */ /* 0x000ee80000300800 */
[----:B-1----:R-:W3:Y:S04]  /*e2a0*/  LDL.LU R171, [R1+0x454] ;  /* 0x0004540001ab7983 */ /* 0x002ee80000300800 */
[----:B0-----:R-:W3:Y:S01]  /*e2b0*/  LDL.LU R111, [R1+0x478] ;  /* 0x00047800016f7983 */ /* 0x001ee20000300800 */
[----:B------:R-:W-:-:S05]  /*e2c0*/  IMAD.X R119, R2, 0x1, R119, P1 ;  /* 0x0000000102777824 */ /* 0x000fca00008e0677 */
[----:B------:R0:W-:Y:S04]  /*e2d0*/  STL [R1+0x4d0], R119 ;  /* 0x0004d07701007387 */ /* 0x0001e80000100800 */
[----:B0-----:R-:W3:Y:S01]  /*e2e0*/  LDL.LU R119, [R1+0x44c] ;  /* 0x00044c0001777983 */ /* 0x001ee20000300800 */
[----:B------:R-:W-:-:S05]  /*e2f0*/  IADD3 R116, P1, R6, R116, RZ ;  /* 0x0000007406747210 */ /* 0x000fca0007f3e0ff */
[----:B------:R0:W-:Y:S04]  /*e300*/  STL [R1+0x4a4], R116 ;  /* 0x0004a47401007387 */ /* 0x0001e80000100800 */
[----:B0-----:R-:W3:Y:S01]  /*e310*/  LDL.LU R116, [R1+0x470] ;  /* 0x0004700001747983 */ /* 0x001ee20000300800 */
[----:B------:R-:W-:Y:S01]  /*e320*/  IMAD.X R192, R2, 0x1, R192, P2 ;  /* 0x0000000102c07824 */ /* 0x000fe200010e06c0 */
[----:B------:R-:W-:Y:S01]  /*e330*/  IADD3 R190, P2, R6, R190, RZ ;  /* 0x000000be06be7210 */ /* 0x000fe20007f5e0ff */
[----:B------:R-:W-:-:S03]  /*e340*/  IMAD.X R187, R2, 0x1, R187, P3 ;  /* 0x0000000102bb7824 */ /* 0x000fc600018e06bb */
[----:B------:R-:W-:Y:S01]  /*e350*/  STL [R1+0x4c8], R192 ;  /* 0x0004c8c001007387 */ /* 0x000fe20000100800 */
[----:B------:R-:W-:-:S03]  /*e360*/  IMAD.X R117, R2, 0x1, R117, P4 ;  /* 0x0000000102757824 */ /* 0x000fc600020e0675 */
[----:B------:R-:W-:Y:S04]  /*e370*/  STL [R1+0x49c], R190 ;  /* 0x00049cbe01007387 */ /* 0x000fe80000100800 */
[----:B------:R0:W-:Y:S04]  /*e380*/  STL [R1+0x4b8], R117 ;  /* 0x0004b87501007387 */ /* 0x0001e80000100800 */
[----:B------:R-:W-:Y:S04]  /*e390*/  STL [R1+0x4c0], R187 ;  /* 0x0004c0bb01007387 */ /* 0x000fe80000100800 */
[----:B0-----:R-:W3:Y:S01]  /*e3a0*/  LDL.LU R117, [R1+0x444] ;  /* 0x0004440001757983 */ /* 0x001ee20000300800 */
[----:B------:R-:W-:Y:S01]  /*e3b0*/  IADD3 R188, P3, R6, R188, RZ ;  /* 0x000000bc06bc7210 */ /* 0x000fe20007f7e0ff */
[----:B------:R-:W-:Y:S01]  /*e3c0*/  IMAD.X R170, R2, 0x1, R170, P5 ;  /* 0x0000000102aa7824 */ /* 0x000fe200028e06aa */
[----:B------:R-:W-:-:S03]  /*e3d0*/  IADD3 R186, P4, R6, R186, RZ ;  /* 0x000000ba06ba7210 */ /* 0x000fc60007f9e0ff */
[----:B------:R-:W-:Y:S01]  /*e3e0*/  STL [R1+0x494], R188 ;  /* 0x000494bc01007387 */ /* 0x000fe20000100800 */
[----:B------:R-:W-:-:S03]  /*e3f0*/  IADD3 R176, P5, R6, R176, RZ ;  /* 0x000000b006b07210 */ /* 0x000fc60007fbe0ff */
[----:B------:R0:W-:Y:S01]  /*e400*/  STL [R1+0x4b0], R170 ;  /* 0x0004b0aa01007387 */ /* 0x0001e20000100800 */
[----:B------:R-:W-:-:S03]  /*e410*/  IMAD.X R172, R2, 0x1, R172, P6 ;  /* 0x0000000102ac7824 */ /* 0x000fc600030e06ac */
[----:B0-----:R-:W3:Y:S04]  /*e420*/  LDL.LU R170, [R1+0x468] ;  /* 0x0004680001aa7983 */ /* 0x001ee80000300800 */
[----:B------:R-:W-:Y:S04]  /*e430*/  STL [R1+0x48c], R186 ;  /* 0x00048cba01007387 */ /* 0x000fe80000100800 */
[----:B------:R0:W-:Y:S04]  /*e440*/  STL [R1+0x484], R176 ;  /* 0x000484b001007387 */ /* 0x0001e80000100800 */
[----:B0-----:R-:W3:Y:S04]  /*e450*/  LDL.LU R176, [R1+0x43c] ;  /* 0x00043c0001b07983 */ /* 0x001ee80000300800 */
[----:B------:R0:W-:Y:S04]  /*e460*/  STL [R1+0x4a8], R172 ;  /* 0x0004a8ac01007387 */ /* 0x0001e80000100800 */
[----:B0-----:R-:W3:Y:S01]  /*e470*/  LDL.LU R172, [R1+0x460] ;  /* 0x0004600001ac7983 */ /* 0x001ee20000300800 */
[----:B--2---:R-:W-:Y:S01]  /*e480*/  IADD3 R120, P6, R6, R120, RZ ;  /* 0x0000007806787210 */ /* 0x004fe20007fde0ff */
[----:B----4-:R-:W-:-:S04]  /*e490*/  IMAD.X R183, R2, 0x1, R183, P1 ;  /* 0x0000000102b77824 */ /* 0x010fc800008e06b7 */
[----:B------:R0:W-:Y:S04]  /*e4a0*/  STL [R1+0x47c], R120 ;  /* 0x00047c7801007387 */ /* 0x0001e80000100800 */
[----:B0-----:R-:W2:Y:S01]  /*e4b0*/  LDL.LU R120, [R1+0x434] ;  /* 0x0004340001787983 */ /* 0x001ea20000300800 */
[----:B---3--:R-:W-:Y:S01]  /*e4c0*/  IADD3 R121, P1, R6, R121, RZ ;  /* 0x0000007906797210 */ /* 0x008fe20007f3e0ff */
[----:B------:R-:W-:-:S04]  /*e4d0*/  IMAD.X R184, R2, 0x1, R184, P2 ;  /* 0x0000000102b87824 */ /* 0x000fc800010e06b8 */
[----:B------:R0:W-:Y:S01]  /*e4e0*/  STL [R1+0x474], R121 ;  /* 0x0004747901007387 */ /* 0x0001e20000100800 */
[----:B------:R-:W-:Y:S01]  /*e4f0*/  IADD3 R182, P2, R6, R182, RZ ;  /* 0x000000b606b67210 */ /* 0x000fe20007f5e0ff */
[----:B------:R-:W-:Y:S02]  /*e500*/  IMAD.X R179, R2, 0x1, R179, P3 ;  /* 0x0000000102b37824 */ /* 0x000fe400018e06b3 */
[----:B0-----:R-:W3:Y:S04]  /*e510*/  LDL.LU R121, [R1+0x458] ;  /* 0x0004580001797983 */ /* 0x001ee80000300800 */
[----:B------:R-:W-:Y:S01]  /*e520*/  STL [R1+0x4a0], R183 ;  /* 0x0004a0b701007387 */ /* 0x000fe20000100800 */
[----:B------:R-:W-:-:S03]  /*e530*/  IADD3 R180, P3, R6, R180, RZ ;  /* 0x000000b406b47210 */ /* 0x000fc60007f7e0ff */
[----:B------:R-:W-:Y:S01]  /*e540*/  STL [R1+0x498], R184 ;  /* 0x000498b801007387 */ /* 0x000fe20000100800 */
[----:B------:R-:W-:-:S03]  /*e550*/  IMAD.X R178, R2, 0x1, R178, P4 ;  /* 0x0000000102b27824 */ /* 0x000fc600020e06b2 */
[----:B------:R-:W-:Y:S01]  /*e560*/  STL [R1+0x46c], R182 ;  /* 0x00046cb601007387 */ /* 0x000fe20000100800 */
[----:B------:R-:W-:-:S03]  /*e570*/  IADD3 R175, P4, R6, R175, RZ ;  /* 0x000000af06af7210 */ /* 0x000fc60007f9e0ff */
[----:B------:R-:W-:Y:S01]  /*e580*/  STL [R1+0x490], R179 ;  /* 0x000490b301007387 */ /* 0x000fe20000100800 */
[----:B------:R-:W-:-:S03]  /*e590*/  IMAD.X R174, R2, 0x1, R174, P5 ;  /* 0x0000000102ae7824 */ /* 0x000fc600028e06ae */
[----:B------:R-:W-:Y:S01]  /*e5a0*/  STL [R1+0x464], R180 ;  /* 0x000464b401007387 */ /* 0x000fe20000100800 */
[----:B------:R-:W-:-:S03]  /*e5b0*/  IMAD.X R111, R2, 0x1, R111, P6 ;  /* 0x00000001026f7824 */ /* 0x000fc600030e066f */
[----:B------:R-:W-:Y:S01]  /*e5c0*/  STL [R1+0x488], R178 ;  /* 0x000488b201007387 */ /* 0x000fe20000100800 */
[----:B------:R-:W-:-:S03]  /*e5d0*/  IADD3 R171, P5, R6, R171, RZ ;  /* 0x000000ab06ab7210 */ /* 0x000fc60007fbe0ff */
[----:B------:R-:W-:Y:S04]  /*e5e0*/  STL [R1+0x45c], R175 ;  /* 0x00045caf01007387 */ /* 0x000fe80000100800 */
[----:B------:R0:W-:Y:S04]  /*e5f0*/  STL [R1+0x478], R111 ;  /* 0x0004786f01007387 */ /* 0x0001e80000100800 */
[----:B------:R-:W-:Y:S04]  /*e600*/  STL [R1+0x480], R174 ;  /* 0x000480ae01007387 */ /* 0x000fe80000100800 */
[----:B0-----:R-:W4:Y:S04]  /*e610*/  LDL.LU R111, [R1+0x42c] ;  /* 0x00042c00016f7983 */ /* 0x001f280000300800 */
[----:B------:R-:W-:Y:S01]  /*e620*/  STL [R1+0x454], R171 ;  /* 0x000454ab01007387 */ /* 0x000fe20000100800 */
[----:B------:R-:W-:-:S05]  /*e630*/  IADD3 R119, P6, R6, R119, RZ ;  /* 0x0000007706777210 */ /* 0x000fca0007fde0ff */
[----:B------:R0:W-:Y:S04]  /*e640*/  STL [R1+0x44c], R119 ;  /* 0x00044c7701007387 */ /* 0x0001e80000100800 */
[----:B0-----:R-:W4:Y:S01]  /*e650*/  LDL.LU R119, [R1+0x450] ;  /* 0x0004500001777983 */ /* 0x001f220000300800 */
[----:B------:R-:W-:-:S03]  /*e660*/  IMAD.X R116, R2, 0x1, R116, P1 ;  /* 0x0000000102747824 */ /* 0x000fc600008e0674 */
[----:B------:R-:W4:Y:S04]  /*e670*/  LDL.LU R192, [R1+0x424] ;  /* 0x0004240001c07983 */ /* 0x000f280000300800 */
[----:B------:R-:W4:Y:S04]  /*e680*/  LDL.LU R190, [R1+0x448] ;  /* 0x0004480001be7983 */ /* 0x000f280000300800 */
[----:B------:R-:W4:Y:S04]  /*e690*/  LDL.LU R187, [R1+0x41c] ;  /* 0x00041c0001bb7983 */ /* 0x000f280000300800 */
[----:B------:R0:W-:Y:S04]  /*e6a0*/  STL [R1+0x470], R116 ;  /* 0x0004707401007387 */ /* 0x0001e80000100800 */
[----:B------:R-:W4:Y:S04]  /*e6b0*/  LDL.LU R188, [R1+0x440] ;  /* 0x0004400001bc7983 */ /* 0x000f280000300800 */
[----:B0-----:R-:W4:Y:S01]  /*e6c0*/  LDL.LU R116, [R1+0x414] ;  /* 0x0004140001747983 */ /* 0x001f220000300800 */
[----:B------:R-:W-:-:S03]  /*e6d0*/  IADD3 R117, P1, R6, R117, RZ ;  /* 0x0000007506757210 */ /* 0x000fc60007f3e0ff */
[----:B------:R-:W4:Y:S04]  /*e6e0*/  LDL.LU R186, [R1+0x438] ;  /* 0x0004380001ba7983 */ /* 0x000f280000300800 */
[----:B------:R0:W-:Y:S04]  /*e6f0*/  STL [R1+0x444], R117 ;  /* 0x0004447501007387 */ /* 0x0001e80000100800 */
[----:B0-----:R-:W4:Y:S04]  /*e700*/  LDL.LU R117, [R1+0x40c] ;  /* 0x00040c0001757983 */ /* 0x001f280000300800 */
[----:B------:R-:W4:Y:S01]  /*e710*/  LDL.LU R174, [R1+0x430] ;  /* 0x0004300001ae7983 */ /* 0x000f220000300800 */
[----:B------:R-:W-:-:S03]  /*e720*/  IMAD.X R170, R2, 0x1, R170, P2 ;  /* 0x0000000102aa7824 */ /* 0x000fc600010e06aa */
[----:B------:R-:W4:Y:S04]  /*e730*/  LDL.LU R171, [R1+0x404] ;  /* 0x0004040001ab7983 */ /* 0x000f280000300800 */
[----:B------:R0:W-:Y:S04]  /*e740*/  STL [R1+0x468], R170 ;  /* 0x000468aa01007387 */ /* 0x0001e80000100800 */
[----:B0-----:R-:W4:Y:S01]  /*e750*/  LDL.LU R170, [R1+0x428] ;  /* 0x0004280001aa7983 */ /* 0x001f220000300800 */
[----:B------:R-:W-:-:S03]  /*e760*/  IADD3 R176, P2, R6, R176, RZ ;  /* 0x000000b006b07210 */ /* 0x000fc60007f5e0ff */
[----:B------:R-:W4:Y:S04]  /*e770*/  LDL.LU R183, [R1+0x3fc] ;  /* 0x0003fc0001b77983 */ /* 0x000f280000300800 */
[----:B------:R-:W-:Y:S01]  /*e780*/  STL [R1+0x43c], R176 ;  /* 0x00043cb001007387 */ /* 0x000fe20000100800 */
[----:B------:R-:W-:-:S05]  /*e790*/  IMAD.X R172, R2, 0x1, R172, P3 ;  /* 0x0000000102ac7824 */ /* 0x000fca00018e06ac */
[----:B------:R0:W-:Y:S04]  /*e7a0*/  STL [R1+0x460], R172 ;  /* 0x000460ac01007387 */ /* 0x0001e80000100800 */
[----:B0-----:R-:W4:Y:S01]  /*e7b0*/  LDL.LU R172, [R1+0x420] ;  /* 0x0004200001ac7983 */ /* 0x001f220000300800 */
[----:B--2---:R-:W-:-:S05]  /*e7c0*/  IADD3 R120, P3, R6, R120, RZ ;  /* 0x0000007806787210 */ /* 0x004fca0007f7e0ff */
[----:B------:R0:W-:Y:S04]  /*e7d0*/  STL [R1+0x434], R120 ;  /* 0x0004347801007387 */ /* 0x0001e80000100800 */
[----:B------:R-:W2:Y:S04]  /*e7e0*/  LDL.LU R184, [R1+0x3f4] ;  /* 0x0003f40001b87983 */ /* 0x000ea80000300800 */
[----:B------:R-:W2:Y:S04]  /*e7f0*/  LDL.LU R182, [R1+0x418] ;  /* 0x0004180001b67983 */ /* 0x000ea80000300800 */
[----:B------:R-:W2:Y:S01]  /*e800*/  LDL.LU R179, [R1+0x3ec] ;  /* 0x0003ec0001b37983 */ /* 0x000ea20000300800 */
[----:B---3--:R-:W-:-:S05]  /*e810*/  IMAD.X R121, R2, 0x1, R121, P4 ;  /* 0x0000000102797824 */ /* 0x008fca00020e0679 */
[----:B------:R1:W-:Y:S04]  /*e820*/  STL [R1+0x458], R121 ;  /* 0x0004587901007387 */ /* 0x0003e80000100800 */
[----:B------:R-:W3:Y:S04]  /*e830*/  LDL.LU R180, [R1+0x410] ;  /* 0x0004100001b47983 */ /* 0x000ee80000300800 */
[----:B------:R-:W3:Y:S04]  /*e840*/  LDL.LU R178, [R1+0x3e4] ;  /* 0x0003e40001b27983 */ /* 0x000ee80000300800 */
[----:B------:R-:W3:Y:S04]  /*e850*/  LDL.LU R175, [R1+0x408] ;  /* 0x0004080001af7983 */ /* 0x000ee80000300800 */
[----:B------:R-:W3:Y:S04]  /*e860*/  LDL.LU R176, [R1+0x3dc] ;  /* 0x0003dc0001b07983 */ /* 0x000ee80000300800 */
[----:B0-----:R-:W3:Y:S04]  /*e870*/  LDL.LU R120, [R1+0x400] ;  /* 0x0004000001787983 */ /* 0x001ee80000300800 */
[----:B-1----:R-:W3:Y:S01]  /*e880*/  LDL.LU R121, [R1+0x3d4] ;  /* 0x0003d40001797983 */ /* 0x002ee20000300800 */
[----:B----4-:R-:W-:-:S05]  /*e890*/  IADD3 R111, P4, R6, R111, RZ ;  /* 0x0000006f066f7210 */ /* 0x010fca0007f9e0ff */
[----:B------:R0:W-:Y:S04]  /*e8a0*/  STL [R1+0x42c], R111 ;  /* 0x00042c6f01007387 */ /* 0x0001e80000100800 */
[----:B0-----:R-:W4:Y:S01]  /*e8b0*/  LDL.LU R111, [R1+0x3f8] ;  /* 0x0003f800016f7983 */ /* 0x001f220000300800 */
[----:B------:R-:W-:-:S05]  /*e8c0*/  IMAD.X R119, R2, 0x1, R119, P5 ;  /* 0x0000000102777824 */ /* 0x000fca00028e0677 */
[----:B------:R0:W-:Y:S01]  /*e8d0*/  STL [R1+0x450], R119 ;  /* 0x0004507701007387 */ /* 0x0001e20000100800 */
[----:B------:R-:W-:Y:S01]  /*e8e0*/  IADD3 R192, P5, R6, R192, RZ ;  /* 0x000000c006c07210 */ /* 0x000fe20007fbe0ff */
[----:B------:R-:W-:Y:S02]  /*e8f0*/  IMAD.X R190, R2, 0x1, R190, P6 ;  /* 0x0000000102be7824 */ /* 0x000fe400030e06be */
[----:B0-----:R-:W4:Y:S01]  /*e900*/  LDL.LU R119, [R1+0x3cc] ;  /* 0x0003cc0001777983 */ /* 0x001f220000300800 */
[----:B------:R-:W-:Y:S01]  /*e910*/  IADD3 R187, P6, R6, R187, RZ ;  /* 0x000000bb06bb7210 */ /* 0x000fe20007fde0ff */
[----:B------:R-:W-:Y:S02]  /*e920*/  IMAD.X R188, R2, 0x1, R188, P1 ;  /* 0x0000000102bc7824 */ /* 0x000fe400008e06bc */
[----:B------:R-:W-:Y:S01]  /*e930*/  STL [R1+0x424], R192 ;  /* 0x000424c001007387 */ /* 0x000fe20000100800 */
[----:B------:R-:W-:-:S03]  /*e940*/  IADD3 R116, P1, R6, R116, RZ ;  /* 0x0000007406747210 */ /* 0x000fc60007f3e0ff */
[----:B------:R-:W-:Y:S04]  /*e950*/  STL [R1+0x448], R190 ;  /* 0x000448be01007387 */ /* 0x000fe80000100800 */
[----:B------:R0:W-:Y:S04]  /*e960*/  STL [R1+0x414], R116 ;  /* 0x0004147401007387 */ /* 0x0001e80000100800 */
[----:B------:R-:W-:Y:S04]  /*e970*/  STL [R1+0x41c], R187 ;  /* 0x00041cbb01007387 */ /* 0x000fe80000100800 */
[----:B0-----:R-:W4:Y:S01]  /*e980*/  LDL.LU R116, [R1+0x3f0] ;  /* 0x0003f00001747983 */ /* 0x001f220000300800 */
[----:B------:R-:W-:Y:S01]  /*e990*/  IMAD.X R186, R2, 0x1, R186, P2 ;  /* 0x0000000102ba7824 */ /* 0x000fe200010e06ba */
[----:B------:R-:W-:-:S02]  /*e9a0*/  IADD3 R117, P2, R6, R117, RZ ;  /* 0x0000007506757210 */ /* 0x000fc40007f5e0ff */
[----:B------:R-:W-:Y:S04]  /*e9b0*/  STL [R1+0x440], R188 ;  /* 0x000440bc01007387 */ /* 0x000fe80000100800 */
[----:B------:R0:W-:Y:S04]  /*e9c0*/  STL [R1+0x40c], R117 ;  /* 0x00040c7501007387 */ /* 0x0001e80000100800 */
[----:B0-----:R-:W4:Y:S01]  /*e9d0*/  LDL.LU R117, [R1+0x3c4] ;  /* 0x0003c40001757983 */ /* 0x001f220000300800 */
[----:B------:R-:W-:Y:S01]  /*e9e0*/  IMAD.X R174, R2, 0x1, R174, P3 ;  /* 0x0000000102ae7824 */ /* 0x000fe200018e06ae */
[----:B------:R-:W-:-:S02]  /*e9f0*/  IADD3 R171, P3, R6, R171, RZ ;  /* 0x000000ab06ab7210 */ /* 0x000fc40007f7e0ff */
[----:B------:R-:W-:Y:S01]  /*ea00*/  STL [R1+0x438], R186 ;  /* 0x000438ba01007387 */ /* 0x000fe20000100800 */
[----:B------:R-:W-:-:S03]  /*ea10*/  IMAD.X R170, R2, 0x1, R170, P4 ;  /* 0x0000000102aa7824 */ /* 0x000fc600020e06aa */
[----:B------:R0:W-:Y:S04]  /*ea20*/  STL [R1+0x430], R174 ;  /* 0x000430ae01007387 */ /* 0x0001e80000100800 */
[----:B0-----:R-:W4:Y:S04]  /*ea30*/  LDL.LU R174, [R1+0x3e8] ;  /* 0x0003e80001ae7983 */ /* 0x001f280000300800 */
[----:B------:R0:W-:Y:S01]  /*ea40*/  STL [R1+0x404], R171 ;  /* 0x000404ab01007387 */ /* 0x0001e20000100800 */
[----:B------:R-:W-:-:S03]  /*ea50*/  IADD3 R183, P4, R6, R183, RZ ;  /* 0x000000b706b77210 */ /* 0x000fc60007f9e0ff */
[----:B0-----:R-:W4:Y:S04]  /*ea60*/  LDL.LU R171, [R1+0x3bc] ;  /* 0x0003bc0001ab7983 */ /* 0x001f280000300800 */
[----:B------:R0:W-:Y:S01]  /*ea70*/  STL [R1+0x428], R170 ;  /* 0x000428aa01007387 */ /* 0x0001e20000100800 */
[----:B------:R-:W-:-:S03]  /*ea80*/  IMAD.X R172, R2, 0x1, R172, P5 ;  /* 0x0000000102ac7824 */ /* 0x000fc600028e06ac */
[----:B0-----:R-:W4:Y:S04]  /*ea90*/  LDL.LU R170, [R1+0x3e0] ;  /* 0x0003e00001aa7983 */ /* 0x001f280000300800 */
[----:B------:R0:W-:Y:S04]  /*eaa0*/  STL [R1+0x420], R172 ;  /* 0x000420ac01007387 */ /* 0x0001e80000100800 */
[----:B0-----:R-:W4:Y:S04]  /*eab0*/  LDL.LU R172, [R1+0x3b4] ;  /* 0x0003b40001ac7983 */ /* 0x001f280000300800 */
[----:B------:R-:W-:Y:S01]  /*eac0*/  STL [R1+0x3fc], R183 ;  /* 0x0003fcb701007387 */ /* 0x000fe20000100800 */
[----:B--2---:R-:W-:Y:S01]  /*ead0*/  IADD3 R184, P5, R6, R184, RZ ;  /* 0x000000b806b87210 */ /* 0x004fe20007fbe0ff */
[----:B------:R-:W-:-:S04]  /*eae0*/  IMAD.X R182, R2, 0x1, R182, P6 ;  /* 0x0000000102b67824 */ /* 0x000fc800030e06b6 */
[----:B------:R-:W-:Y:S01]  /*eaf0*/  STL [R1+0x3f4], R184 ;  /* 0x0003f4b801007387 */ /* 0x000fe20000100800 */
[----:B------:R-:W-:-:S03]  /*eb00*/  IADD3 R179, P6, R6, R179, RZ ;  /* 0x000000b306b37210 */ /* 0x000fc60007fde0ff */
[----:B------:R-:W-:Y:S04]  /*eb10*/  STL [R1+0x418], R182 ;  /* 0x000418b601007387 */ /* 0x000fe80000100800 */
[----:B------:R-:W-:Y:S01]  /*eb20*/  STL [R1+0x3ec], R179 ;  /* 0x0003ecb301007387 */ /* 0x000fe20000100800 */
[----:B---3--:R-:W-:Y:S01]  /*eb30*/  IMAD.X R180, R2, 0x1, R180, P1 ;  /* 0x0000000102b47824 */ /* 0x008fe200008e06b4 */
[----:B------:R-:W-:-:S04]  /*eb40*/  IADD3 R178, P1, R6, R178, RZ ;  /* 0x000000b206b27210 */ /* 0x000fc80007f3e0ff */
[----:B------:R-:W-:Y:S01]  /*eb50*/  STL [R1+0x410], R180 ;  /* 0x000410b401007387 */ /* 0x000fe20000100800 */
[----:B------:R-:W-:-:S03]  /*eb60*/  IMAD.X R175, R2, 0x1, R175, P2 ;  /* 0x0000000102af7824 */ /* 0x000fc600010e06af */
[----:B------:R-:W-:Y:S01]  /*eb70*/  STL [R1+0x3e4], R178 ;  /* 0x0003e4b201007387 */ /* 0x000fe20000100800 */
[----:B------:R-:W-:Y:S01]  /*eb80*/  IADD3 R176, P2, R6, R176, RZ ;  /* 0x000000b006b07210 */ /* 0x000fe20007f5e0ff */
[----:B------:R-:W-:Y:S02]  /*eb90*/  IMAD.X R120, R2, 0x1, R120, P3 ;  /* 0x0000000102787824 */ /* 0x000fe400018e0678 */
[----:B------:R-:W-:Y:S01]  /*eba0*/  STL [R1+0x408], R175 ;  /* 0x000408af01007387 */ /* 0x000fe20000100800 */
[----:B------:R-:W-:-:S03]  /*ebb0*/  IADD3 R121, P3, R6, R121, RZ ;  /* 0x0000007906797210 */ /* 0x000fc60007f7e0ff */
[----:B------:R0:W-:Y:S04]  /*ebc0*/  STL [R1+0x400], R120 ;  /* 0x0004007801007387 */ /* 0x0001e80000100800 */
[----:B------:R-:W-:Y:S04]  /*ebd0*/  STL [R1+0x3dc], R176 ;  /* 0x0003dcb001007387 */ /* 0x000fe80000100800 */
[----:B0-----:R-:W2:Y:S01]  /*ebe0*/  LDL.LU R120, [R1+0x3d8] ;  /* 0x0003d80001787983 */ /* 0x001ea20000300800 */
[----:B----4-:R-:W-:-:S05]  /*ebf0*/  IMAD.X R111, R2, 0x1, R111, P4 ;  /* 0x00000001026f7824 */ /* 0x010fca00020e066f */
[----:B------:R0:W-:Y:S04]  /*ec00*/  STL [R1+0x3f8], R111 ;  /* 0x0003f86f01007387 */ /* 0x0001e80000100800 */
[----:B------:R1:W-:Y:S04]  /*ec10*/  STL [R1+0x3d4], R121 ;  /* 0x0003d47901007387 */ /* 0x0003e80000100800 */
[----:B0-----:R-:W3:Y:S04]  /*ec20*/  LDL.LU R111, [R1+0x3ac] ;  /* 0x0003ac00016f7983 */ /* 0x001ee80000300800 */
[----:B------:R-:W4:Y:S04]  /*ec30*/  LDL.LU R187, [R1+0x3d0] ;  /* 0x0003d00001bb7983 */ /* 0x000f280000300800 */
[----:B------:R-:W4:Y:S01]  /*ec40*/  LDL.LU R188, [R1+0x3a4] ;  /* 0x0003a40001bc7983 */ /* 0x000f220000300800 */
[----:B------:R-:W-:-:S03]  /*ec50*/  IADD3 R119, P4, R6, R119, RZ ;  /* 0x0000007706777210 */ /* 0x000fc60007f9e0ff */
[----:B------:R-:W4:Y:S04]  /*ec60*/  LDL.LU R180, [R1+0x3c8] ;  /* 0x0003c80001b47983 */ /* 0x000f280000300800 */
[----:B------:R0:W-:Y:S04]  /*ec70*/  STL [R1+0x3cc], R119 ;  /* 0x0003cc7701007387 */ /* 0x0001e80000100800 */
[----:B------:R-:W4:Y:S04]  /*ec80*/  LDL.LU R175, [R1+0x39c] ;  /* 0x00039c0001af7983 */ /* 0x000f280000300800 */
[----:B-1----:R-:W4:Y:S04]  /*ec90*/  LDL.LU R121, [R1+0x3c0] ;  /* 0x0003c00001797983 */ /* 0x002f280000300800 */
[----:B------:R-:W4:Y:S04]  /*eca0*/  LDL.LU R176, [R1+0x394] ;  /* 0x0003940001b07983 */ /* 0x000f280000300800 */
[----:B0-----:R-:W4:Y:S01]  /*ecb0*/  LDL.LU R119, [R1+0x3b8] ;  /* 0x0003b80001777983 */ /* 0x001f220000300800 */
[----:B------:R-:W-:-:S05]  /*ecc0*/  IMAD.X R116, R2, 0x1, R116, P5 ;  /* 0x0000000102747824 */ /* 0x000fca00028e0674 */
[----:B------:R0:W-:Y:S04]  /*ecd0*/  STL [R1+0x3f0], R116 ;  /* 0x0003f07401007387 */ /* 0x0001e80000100800 */
[----:B0-----:R-:W4:Y:S01]  /*ece0*/  LDL.LU R116, [R1+0x38c] ;  /* 0x00038c0001747983 */ /* 0x001f220000300800 */
[----:B------:R-:W-:-:S05]  /*ecf0*/  IADD3 R117, P5, R6, R117, RZ ;  /* 0x0000007506757210 */ /* 0x000fca0007fbe0ff */
[----:B------:R0:W-:Y:S04]  /*ed00*/  STL [R1+0x3c4], R117 ;  /* 0x0003c47501007387 */ /* 0x0001e80000100800 */
[----:B0-----:R-:W4:Y:S01]  /*ed10*/  LDL.LU R117, [R1+0x3b0] ;  /* 0x0003b00001757983 */ /* 0x001f220000300800 */
[----:B------:R-:W-:Y:S01]  /*ed20*/  IMAD.X R174, R2, 0x1, R174, P6 ;  /* 0x0000000102ae7824 */ /* 0x000fe200030e06ae */
[----:B------:R-:W-:Y:S01]  /*ed30*/  IADD3 R171, P6, R6, R171, RZ ;  /* 0x000000ab06ab7210 */ /* 0x000fe20007fde0ff */
[----:B------:R-:W-:-:S05]  /*ed40*/  IMAD.X R170, R2, 0x1, R170, P1 ;  /* 0x0000000102aa7824 */ /* 0x000fca00008e06aa */
[----:B------:R0:W-:Y:S04]  /*ed50*/  STL [R1+0x3e0], R170 ;  /* 0x0003e0aa01007387 */ /* 0x0001e80000100800 */
[----:B------:R1:W-:Y:S01]  /*ed60*/  STL [R1+0x3e8], R174 ;  /* 0x0003e8ae01007387 */ /* 0x0003e20000100800 */
[----:B------:R-:W-:-:S03]  /*ed70*/  IADD3 R172, P1, R6, R172, RZ ;  /* 0x000000ac06ac7210 */ /* 0x000fc60007f3e0ff */
[----:B0-----:R-:W4:Y:S04]  /*ed80*/  LDL.LU R170, [R1+0x384] ;  /* 0x0003840001aa7983 */ /* 0x001f280000300800 */
[----:B------:R0:W-:Y:S04]  /*ed90*/  STL [R1+0x3bc], R171 ;  /* 0x0003bcab01007387 */ /* 0x0001e80000100800 */
[----:B------:R-:W4:Y:S04]  /*eda0*/  LDL.LU R186, [R1+0x3a8] ;  /* 0x0003a80001ba7983 */ /* 0x000f280000300800 */
[----:B------:R-:W4:Y:S04]  /*edb0*/  LDL.LU R183, [R1+0x37c] ;  /* 0x00037c0001b77983 */ /* 0x000f280000300800 */
[----:B------:R-:W4:Y:S04]  /*edc0*/  LDL.LU R184, [R1+0x3a0] ;  /* 0x0003a00001b87983 */ /* 0x000f280000300800 */
[----:B------:R0:W-:Y:S04]  /*edd0*/  STL [R1+0x3b4], R172 ;  /* 0x0003b4ac01007387 */ /* 0x0001e80000100800 */
[----:B------:R-:W4:Y:S04]  /*ede0*/  LDL.LU R182, [R1+0x374] ;  /* 0x0003740001b67983 */ /* 0x000f280000300800 */
[----:B------:R-:W4:Y:S04]  /*edf0*/  LDL.LU R179, [R1+0x398] ;  /* 0x0003980001b37983 */ /* 0x000f280000300800 */
[----:B------:R-:W4:Y:S04]  /*ee00*/  LDL.LU R178, [R1+0x36c] ;  /* 0x00036c0001b27983 */ /* 0x000f280000300800 */
[----:B-1----:R-:W4:Y:S04]  /*ee10*/  LDL.LU R174, [R1+0x390] ;  /* 0x0003900001ae7983 */ /* 0x002f280000300800 */
[----:B0-----:R-:W4:Y:S04]  /*ee20*/  LDL.LU R171, [R1+0x364] ;  /* 0x0003640001ab7983 */ /* 0x001f280000300800 */
[----:B------:R-:W4:Y:S01]  /*ee30*/  LDL.LU R172, [R1+0x388] ;  /* 0x0003880001ac7983 */ /* 0x000f220000300800 */
[----:B--2---:R-:W-:-:S05]  /*ee40*/  IMAD.X R120, R2, 0x1, R120, P2 ;  /* 0x0000000102787824 */ /* 0x004fca00010e0678 */
[----:B------:R0:W-:Y:S04]  /*ee50*/  STL [R1+0x3d8], R120 ;  /* 0x0003d87801007387 */ /* 0x0001e80000100800 */
[----:B0-----:R-:W2:Y:S01]  /*ee60*/  LDL.LU R120, [R1+0x35c] ;  /* 0x00035c0001787983 */ /* 0x001ea20000300800 */
[----:B---3--:R-:W-:Y:S01]  /*ee70*/  IADD3 R111, P2, R6, R111, RZ ;  /* 0x0000006f066f7210 */ /* 0x008fe20007f5e0ff */
[----:B----4-:R-:W-:-:S04]  /*ee80*/  IMAD.X R187, R2, 0x1, R187, P3 ;  /* 0x0000000102bb7824 */ /* 0x010fc800018e06bb */
[----:B------:R0:W-:Y:S01]  /*ee90*/  STL [R1+0x3ac], R111 ;  /* 0x0003ac6f01007387 */ /* 0x0001e20000100800 */
[----:B------:R-:W-:Y:S01]  /*eea0*/  IADD3 R188, P3, R6, R188, RZ ;  /* 0x000000bc06bc7210 */ /* 0x000fe20007f7e0ff */
[----:B------:R-:W-:Y:S02]  /*eeb0*/  IMAD.X R180, R2, 0x1, R180, P4 ;  /* 0x0000000102b47824 */ /* 0x000fe400020e06b4 */
[----:B0-----:R-:W3:Y:S04]  /*eec0*/  LDL.LU R111, [R1+0x380] ;  /* 0x00038000016f7983 */ /* 0x001ee80000300800 */
[----:B------:R-:W-:Y:S01]  /*eed0*/  STL [R1+0x3d0], R187 ;  /* 0x0003d0bb01007387 */ /* 0x000fe20000100800 */
[----:B------:R-:W-:Y:S01]  /*eee0*/  IADD3 R175, P4, R6, R175, RZ ;  /* 0x000000af06af7210 */ /* 0x000fe20007f9e0ff */
[----:B------:R-:W-:-:S02]  /*eef0*/  IMAD.X R121, R2, 0x1, R121, P5 ;  /* 0x0000000102797824 */ /* 0x000fc400028e0679 */
[----:B------:R-:W-:Y:S04]  /*ef00*/  STL [R1+0x3a4], R188 ;  /* 0x0003a4bc01007387 */ /* 0x000fe80000100800 */
[----:B------:R0:W-:Y:S01]  /*ef10*/  STL [R1+0x3c0], R121 ;  /* 0x0003c07901007387 */ /* 0x0001e20000100800 */
[----:B------:R-:W-:-:S03]  /*ef20*/  IMAD.X R119, R2, 0x1, R119, P6 ;  /* 0x0000000102777824 */ /* 0x000fc600030e0677 */
[----:B------:R-:W-:Y:S01]  /*ef30*/  STL [R1+0x3c8], R180 ;  /* 0x0003c8b401007387 */ /* 0x000fe20000100800 */
[----:B------:R-:W-:-:S03]  /*ef40*/  IADD3 R176, P5, R6, R176, RZ ;  /* 0x000000b006b07210 */ /* 0x000fc60007fbe0ff */
[----:B0-----:R-:W4:Y:S04]  /*ef50*/  LDL.LU R121, [R1+0x354] ;  /* 0x0003540001797983 */ /* 0x001f280000300800 */
[----:B------:R-:W-:Y:S04]  /*ef60*/  STL [R1+0x39c], R175 ;  /* 0x00039caf01007387 */ /* 0x000fe80000100800 */
[----:B------:R0:W-:Y:S01]  /*ef70*/  STL [R1+0x3b8], R119 ;  /* 0x0003b87701007387 */ /* 0x0001e20000100800 */
[----:B------:R-:W-:-:S03]  /*ef80*/  IADD3 R116, P6, R6, R116, RZ ;  /* 0x0000007406747210 */ /* 0x000fc60007fde0ff */
[----:B0-----:R-:W4:Y:S04]  /*ef90*/  LDL.LU R119, [R1+0x378] ;  /* 0x0003780001777983 */ /* 0x001f280000300800 */
[----:B------:R-:W-:Y:S04]  /*efa0*/  STL [R1+0x394], R176 ;  /* 0x000394b001007387 */ /* 0x000fe80000100800 */
[----:B------:R0:W-:Y:S04]  /*efb0*/  STL [R1+0x38c], R116 ;  /* 0x00038c7401007387 */ /* 0x0001e80000100800 */
[----:B0-----:R-:W4:Y:S01]  /*efc0*/  LDL.LU R116, [R1+0x34c] ;  /* 0x00034c0001747983 */ /* 0x001f220000300800 */
[----:B------:R-:W-:-:S03]  /*efd0*/  IMAD.X R117, R2, 0x1, R117, P1 ;  /* 0x0000000102757824 */ /* 0x000fc600008e0675 */
[----:B------:R-:W4:Y:S04]  /*efe0*/  LDL.LU R180, [R1+0x370] ;  /* 0x0003700001b47983 */ /* 0x000f280000300800 */
[----:B------:R-:W4:Y:S04]  /*eff0*/  LDL.LU R175, [R1+0x344] ;  /* 0x0003440001af7983 */ /* 0x000f280000300800 */
[----:B------:R0:W-:Y:S04]  /*f000*/  STL [R1+0x3b0], R117 ;  /* 0x0003b07501007387 */ /* 0x0001e80000100800 */
[----:B0-----:R-:W4:Y:S04]  /*f010*/  LDL.LU R117, [R1+0x368] ;  /* 0x0003680001757983 */ /* 0x001f280000300800 */
[----:B------:R-:W4:Y:S01]  /*f020*/  LDL.LU R176, [R1+0x33c] ;  /* 0x00033c0001b07983 */ /* 0x000f220000300800 */
[----:B------:R-:W-:-:S05]  /*f030*/  IADD3 R170, P1, R6, R170, RZ ;  /* 0x000000aa06aa7210 */ /* 0x000fca0007f3e0ff */
[----:B------:R0:W-:Y:S01]  /*f040*/  STL [R1+0x384], R170 ;  /* 0x000384aa01007387 */ /* 0x0001e20000100800 */
[----:B------:R-:W-:Y:S01]  /*f050*/  IMAD.X R186, R2, 0x1, R186, P2 ;  /* 0x0000000102ba7824 */ /* 0x000fe200010e06ba */
[----:B------:R-:W-:Y:S02]  /*f060*/  IADD3 R183, P2, R6, R183, RZ ;  /* 0x000000b706b77210 */ /* 0x000fe40007f5e0ff */
[----:B0-----:R-:W4:Y:S01]  /*f070*/  LDL.LU R170, [R1+0x360] ;  /* 0x0003600001aa7983 */ /* 0x001f220000300800 */
[----:B------:R-:W-:-:S03]  /*f080*/  IMAD.X R184, R2, 0x1, R184, P3 ;  /* 0x0000000102b87824 */ /* 0x000fc600018e06b8 */
        /* <DEDUP_REMOVED lines=12> */
[----:B------:R0:W-:Y:S04]  /*f150*/  STL [R1+0x388], R172 ;  /* 0x000388ac01007387 */ /* 0x0001e80000100800 */
[----:B------:R-:W-:Y:S04]  /*f160*/  STL [R1+0x390], R174 ;  /* 0x000390ae01007387 */ /* 0x000fe80000100800 */
[----:B0-----:R-:W4:Y:S04]  /*f170*/  LDL.LU R172, [R1+0x334] ;  /* 0x0003340001ac7983 */ /* 0x001f280000300800 */
[----:B------:R-:W-:Y:S01]  /*f180*/  STL [R1+0x364], R171 ;  /* 0x000364ab01007387 */ /* 0x000fe20000100800 */
[----:B--2---:R-:W-:-:S05]  /*f190*/  IADD3 R120, P6, R6, R120, RZ ;  /* 0x0000007806787210 */ /* 0x004fca0007fde0ff */
[----:B------:R0:W-:Y:S04]  /*f1a0*/  STL [R1+0x35c], R120 ;  /* 0x00035c7801007387 */ /* 0x0001e80000100800 */
[----:B0-----:R-:W2:Y:S04]  /*f1b0*/  LDL.LU R120, [R1+0x358] ;  /* 0x0003580001787983 */ /* 0x001ea80000300800 */
[----:B------:R-:W2:Y:S04]  /*f1c0*/  LDL.LU R187, [R1+0x32c] ;  /* 0x00032c0001bb7983 */ /* 0x000ea80000300800 */
[----:B------:R-:W2:Y:S04]  /*f1d0*/  LDL.LU R188, [R1+0x350] ;  /* 0x0003500001bc7983 */ /* 0x000ea80000300800 */
[----:B------:R-:W2:Y:S01]  /*f1e0*/  LDL.LU R178, [R1+0x324] ;  /* 0x0003240001b27983 */ /* 0x000ea20000300800 */
[----:B---3--:R-:W-:-:S05]  /*f1f0*/  IMAD.X R111, R2, 0x1, R111, P1 ;  /* 0x00000001026f7824 */ /* 0x008fca00008e066f */
[----:B------:R0:W-:Y:S04]  /*f200*/  STL [R1+0x380], R111 ;  /* 0x0003806f01007387 */ /* 0x0001e80000100800 */
[----:B------:R-:W3:Y:S04]  /*f210*/  LDL.LU R174, [R1+0x348] ;  /* 0x0003480001ae7983 */ /* 0x000ee80000300800 */
[----:B0-----:R-:W3:Y:S04]  /*f220*/  LDL.LU R111, [R1+0x31c] ;  /* 0x00031c00016f7983 */ /* 0x001ee80000300800 */
[----:B------:R-:W3:Y:S01]  /*f230*/  LDL.LU R171, [R1+0x340] ;  /* 0x0003400001ab7983 */ /* 0x000ee20000300800 */
[----:B----4-:R-:W-:-:S05]  /*f240*/  IADD3 R121, P1, R6, R121, RZ ;  /* 0x0000007906797210 */ /* 0x010fca0007f3e0ff */
[----:B------:R0:W-:Y:S04]  /*f250*/  STL [R1+0x354], R121 ;  /* 0x0003547901007387 */ /* 0x0001e80000100800 */
[----:B0-----:R-:W4:Y:S01]  /*f260*/  LDL.LU R121, [R1+0x314] ;  /* 0x0003140001797983 */ /* 0x001f220000300800 */
[----:B------:R-:W-:-:S05]  /*f270*/  IMAD.X R119, R2, 0x1, R119, P2 ;  /* 0x0000000102777824 */ /* 0x000fca00010e0677 */
[----:B------:R0:W-:Y:S04]  /*f280*/  STL [R1+0x378], R119 ;  /* 0x0003787701007387 */ /* 0x0001e80000100800 */
[----:B0-----:R-:W4:Y:S01]  /*f290*/  LDL.LU R119, [R1+0x338] ;  /* 0x0003380001777983 */ /* 0x001f220000300800 */
[----:B------:R-:W-:-:S05]  /*f2a0*/  IADD3 R116, P2, R6, R116, RZ ;  /* 0x0000007406747210 */ /* 0x000fca0007f5e0ff */
[----:B------:R0:W-:Y:S04]  /*f2b0*/  STL [R1+0x34c], R116 ;  /* 0x00034c7401007387 */ /* 0x0001e80000100800 */
[----:B0-----:R-:W4:Y:S01]  /*f2c0*/  LDL.LU R116, [R1+0x30c] ;  /* 0x00030c0001747983 */ /* 0x001f220000300800 */
[C---:B------:R-:W-:Y:S02]  /*f2d0*/  IMAD.X R180, R2.reuse, 0x1, R180, P3 ;  /* 0x0000000102b47824 */ /* 0x040fe400018e06b4 */
[----:B------:R-:W-:-:S05]  /*f2e0*/  IMAD.X R117, R2, 0x1, R117, P4 ;  /* 0x0000000102757824 */ /* 0x000fca00020e0675 */
[----:B------:R0:W-:Y:S04]  /*f2f0*/  STL [R1+0x368], R117 ;  /* 0x0003687501007387 */ /* 0x0001e80000100800 */
[----:B------:R1:W-:Y:S04]  /*f300*/  STL [R1+0x370], R180 ;  /* 0x000370b401007387 */ /* 0x0003e80000100800 */
[----:B0-----:R-:W4:Y:S01]  /*f310*/  LDL.LU R117, [R1+0x330] ;  /* 0x0003300001757983 */ /* 0x001f220000300800 */
[C---:B------:R-:W-:Y:S02]  /*f320*/  IADD3 R175, P3, R6.reuse, R175, RZ ;  /* 0x000000af06af7210 */ /* 0x040fe40007f7e0ff */
[----:B------:R-:W-:-:S03]  /*f330*/  IADD3 R176, P4, R6, R176, RZ ;  /* 0x000000b006b07210 */ /* 0x000fc60007f9e0ff */
[----:B------:R0:W-:Y:S04]  /*f340*/  STL [R1+0x344], R175 ;  /* 0x000344af01007387 */ /* 0x0001e80000100800 */
[----:B------:R-:W4:Y:S04]  /*f350*/  LDL.LU R186, [R1+0x304] ;  /* 0x0003040001ba7983 */ /* 0x000f280000300800 */
[----:B------:R-:W4:Y:S01]  /*f360*/  LDL.LU R183, [R1+0x328] ;  /* 0x0003280001b77983 */ /* 0x000f220000300800 */
[----:B------:R-:W-:-:S03]  /*f370*/  IMAD.X R170, R2, 0x1, R170, P5 ;  /* 0x0000000102aa7824 */ /* 0x000fc600028e06aa */
[----:B------:R0:W-:Y:S04]  /*f380*/  STL [R1+0x33c], R176 ;  /* 0x00033cb001007387 */ /* 0x0001e80000100800 */
[----:B------:R-:W4:Y:S04]  /*f390*/  LDL.LU R184, [R1+0x2fc] ;  /* 0x0002fc0001b87983 */ /* 0x000f280000300800 */
[----:B------:R0:W-:Y:S04]  /*f3a0*/  STL [R1+0x360], R170 ;  /* 0x000360aa01007387 */ /* 0x0001e80000100800 */
[----:B------:R-:W4:Y:S04]  /*f3b0*/  LDL.LU R182, [R1+0x320] ;  /* 0x0003200001b67983 */ /* 0x000f280000300800 */
[----:B------:R-:W4:Y:S04]  /*f3c0*/  LDL.LU R179, [R1+0x2f4] ;  /* 0x0002f40001b37983 */ /* 0x000f280000300800 */
[----:B-1----:R-:W4:Y:S04]  /*f3d0*/  LDL.LU R180, [R1+0x318] ;  /* 0x0003180001b47983 */ /* 0x002f280000300800 */
[----:B0-----:R-:W4:Y:S04]  /*f3e0*/  LDL.LU R175, [R1+0x2ec] ;  /* 0x0002ec0001af7983 */ /* 0x001f280000300800 */
[----:B------:R-:W4:Y:S04]  /*f3f0*/  LDL.LU R176, [R1+0x310] ;  /* 0x0003100001b07983 */ /* 0x000f280000300800 */
[----:B------:R-:W4:Y:S01]  /*f400*/  LDL.LU R170, [R1+0x2e4] ;  /* 0x0002e40001aa7983 */ /* 0x000f220000300800 */
[----:B------:R-:W-:-:S05]  /*f410*/  IADD3 R172, P5, R6, R172, RZ ;  /* 0x000000ac06ac7210 */ /* 0x000fca0007fbe0ff */
[----:B------:R0:W-:Y:S04]  /*f420*/  STL [R1+0x334], R172 ;  /* 0x000334ac01007387 */ /* 0x0001e80000100800 */
[----:B0-----:R-:W4:Y:S01]  /*f430*/  LDL.LU R172, [R1+0x308] ;  /* 0x0003080001ac7983 */ /* 0x001f220000300800 */
[----:B--2---:R-:W-:Y:S01]  /*f440*/  IMAD.X R120, R2, 0x1, R120, P6 ;  /* 0x0000000102787824 */ /* 0x004fe200030e0678 */
[----:B------:R-:W-:-:S04]  /*f450*/  IADD3 R187, P6, R6, R187, RZ ;  /* 0x000000bb06bb7210 */ /* 0x000fc80007fde0ff */
[----:B------:R0:W-:Y:S01]  /*f460*/  STL [R1+0x358], R120 ;  /* 0x0003587801007387 */ /* 0x0001e20000100800 */
[----:B------:R-:W-:Y:S01]  /*f470*/  IMAD.X R188, R2, 0x1, R188, P1 ;  /* 0x0000000102bc7824 */ /* 0x000fe200008e06bc */
[----:B------:R-:W-:Y:S02]  /*f480*/  IADD3 R178, P1, R6, R178, RZ ;  /* 0x000000b206b27210 */ /* 0x000fe40007f3e0ff */
[----:B0-----:R-:W2:Y:S04]  /*f490*/  LDL.LU R120, [R1+0x2dc] ;  /* 0x0002dc0001787983 */ /* 0x001ea80000300800 */
[----:B------:R-:W-:Y:S04]  /*f4a0*/  STL [R1+0x32c], R187 ;  /* 0x00032cbb01007387 */ /* 0x000fe80000100800 */
[----:B------:R-:W-:Y:S01]  /*f4b0*/  STL [R1+0x350], R188 ;  /* 0x000350bc01007387 */ /* 0x000fe20000100800 */
[----:B---3--:R-:W-:Y:S01]  /*f4c0*/  IMAD.X R174, R2, 0x1, R174, P2 ;  /* 0x0000000102ae7824 */ /* 0x008fe200010e06ae */
[----:B------:R-:W-:Y:S01]  /*f4d0*/  IADD3 R111, P2, R6, R111, RZ ;  /* 0x0000006f066f7210 */ /* 0x000fe20007f5e0ff */
[----:B------:R-:W-:-:S04]  /*f4e0*/  IMAD.X R171, R2, 0x1, R171, P3 ;  /* 0x0000000102ab7824 */ /* 0x000fc800018e06ab */
[----:B------:R0:W-:Y:S04]  /*f4f0*/  STL [R1+0x31c], R111 ;  /* 0x00031c6f01007387 */ /* 0x0001e80000100800 */
[----:B------:R-:W-:Y:S04]  /*f500*/  STL [R1+0x324], R178 ;  /* 0x000324b201007387 */ /* 0x000fe80000100800 */
[----:B0-----:R-:W3:Y:S04]  /*f510*/  LDL.LU R111, [R1+0x300] ;  /* 0x00030000016f7983 */ /* 0x001ee80000300800 */
[----:B------:R-:W-:Y:S01]  /*f520*/  STL [R1+0x348], R174 ;  /* 0x000348ae01007387 */ /* 0x000fe20000100800 */
[----:B----4-:R-:W-:-:S05]  /*f530*/  IADD3 R121, P3, R6, R121, RZ ;  /* 0x0000007906797210 */ /* 0x010fca0007f7e0ff */
[----:B------:R0:W-:Y:S04]  /*f540*/  STL [R1+0x314], R121 ;  /* 0x0003147901007387 */ /* 0x0001e80000100800 */
[----:B0-----:R-:W4:Y:S01]  /*f550*/  LDL.LU R121, [R1+0x2d4] ;  /* 0x0002d40001797983 */ /* 0x001f220000300800 */
[----:B------:R-:W-:-:S03]  /*f560*/  IMAD.X R119, R2, 0x1, R119, P4 ;  /* 0x0000000102777824 */ /* 0x000fc600020e0677 */
[----:B------:R-:W-:Y:S04]  /*f570*/  STL [R1+0x340], R171 ;  /* 0x000340ab01007387 */ /* 0x000fe80000100800 */
[----:B------:R0:W-:Y:S04]  /*f580*/  STL [R1+0x338], R119 ;  /* 0x0003387701007387 */ /* 0x0001e80000100800 */
[----:B0-----:R-:W4:Y:S01]  /*f590*/  LDL.LU R119, [R1+0x2f8] ;  /* 0x0002f80001777983 */ /* 0x001f220000300800 */
[----:B------:R-:W-:-:S03]  /*f5a0*/  IADD3 R116, P4, R6, R116, RZ ;  /* 0x0000007406747210 */ /* 0x000fc60007f9e0ff */
[----:B------:R-:W4:Y:S04]  /*f5b0*/  LDL.LU R178, [R1+0x2cc] ;  /* 0x0002cc0001b27983 */ /* 0x000f280000300800 */
[----:B------:R-:W4:Y:S04]  /*f5c0*/  LDL.LU R174, [R1+0x2f0] ;  /* 0x0002f00001ae7983 */ /* 0x000f280000300800 */
[----:B------:R0:W-:Y:S04]  /*f5d0*/  STL [R1+0x30c], R116 ;  /* 0x00030c7401007387 */ /* 0x0001e80000100800 */
[----:B0-----:R-:W4:Y:S01]  /*f5e0*/  LDL.LU R116, [R1+0x2c4] ;  /* 0x0002c40001747983 */ /* 0x001f220000300800 */
[----:B------:R-:W-:-:S03]  /*f5f0*/  IMAD.X R117, R2, 0x1, R117, P5 ;  /* 0x0000000102757824 */ /* 0x000fc600028e0675 */
[----:B------:R-:W4:Y:S04]  /*f600*/  LDL.LU R171, [R1+0x2e8] ;  /* 0x0002e80001ab7983 */ /* 0x000f280000300800 */
[----:B------:R0:W-:Y:S04]  /*f610*/  STL [R1+0x330], R117 ;  /* 0x0003307501007387 */ /* 0x0001e80000100800 */
[----:B0-----:R-:W4:Y:S01]  /*f620*/  LDL.LU R117, [R1+0x2bc] ;  /* 0x0002bc0001757983 */ /* 0x001f220000300800 */
[----:B------:R-:W-:Y:S01]  /*f630*/  IADD3 R186, P5, R6, R186, RZ ;  /* 0x000000ba06ba7210 */ /* 0x000fe20007fbe0ff */
[----:B------:R-:W-:-:S04]  /*f640*/  IMAD.X R183, R2, 0x1, R183, P6 ;  /* 0x0000000102b77824 */ /* 0x000fc800030e06b7 */
        /* <DEDUP_REMOVED lines=9> */
[----:B------:R-:W-:Y:S01]  /*f6e0*/  IADD3 R175, P2, R6, R175, RZ ;  /* 0x000000af06af7210 */ /* 0x000fe20007f5e0ff */
[----:B------:R-:W-:Y:S01]  /*f6f0*/  IMAD.X R176, R2, 0x1, R176, P3 ;  /* 0x0000000102b07824 */ /* 0x000fe200018e06b0 */
[----:B------:R-:W-:Y:S01]  /*f700*/  IADD3 R170, P3, R6, R170, RZ ;  /* 0x000000aa06aa7210 */ /* 0x000fe20007f7e0ff */
[----:B------:R-:W-:Y:S04]  /*f710*/  STL [R1+0x318], R180 ;  /* 0x000318b401007387 */ /* 0x000fe80000100800 */
[----:B------:R0:W-:Y:S04]  /*f720*/  STL [R1+0x2e4], R170 ;  /* 0x0002e4aa01007387 */ /* 0x0001e80000100800 */
[----:B------:R-:W-:Y:S04]  /*f730*/  STL [R1+0x2ec], R175 ;  /* 0x0002ecaf01007387 */ /* 0x000fe80000100800 */
[----:B0-----:R-:W4:Y:S04]  /*f740*/  LDL.LU R170, [R1+0x2e0] ;  /* 0x0002e00001aa7983 */ /* 0x001f280000300800 */
[----:B------:R-:W-:Y:S01]  /*f750*/  STL [R1+0x310], R176 ;  /* 0x000310b001007387 */ /* 0x000fe20000100800 */
[----:B------:R-:W-:-:S05]  /*f760*/  IMAD.X R172, R2, 0x1, R172, P4 ;  /* 0x0000000102ac7824 */ /* 0x000fca00020e06ac */
[----:B------:R0:W-:Y:S04]  /*f770*/  STL [R1+0x308], R172 ;  /* 0x000308ac01007387 */ /* 0x0001e80000100800 */
[----:B0-----:R-:W4:Y:S04]  /*f780*/  LDL.LU R172, [R1+0x2b4] ;  /* 0x0002b40001ac7983 */ /* 0x001f280000300800 */
[----:B------:R-:W4:Y:S04]  /*f790*/  LDL.LU R187, [R1+0x2d8] ;  /* 0x0002d80001bb7983 */ /* 0x000f280000300800 */
[----:B------:R-:W4:Y:S04]  /*f7a0*/  LDL.LU R188, [R1+0x2ac] ;  /* 0x0002ac0001bc7983 */ /* 0x000f280000300800 */
[----:B------:R-:W4:Y:S01]  /*f7b0*/  LDL.LU R186, [R1+0x2d0] ;  /* 0x0002d00001ba7983 */ /* 0x000f220000300800 */
[----:B--2---:R-:W-:-:S05]  /*f7c0*/  IADD3 R120, P4, R6, R120, RZ ;  /* 0x0000007806787210 */ /* 0x004fca0007f9e0ff */
[----:B------:R0:W-:Y:S04]  /*f7d0*/  STL [R1+0x2dc], R120 ;  /* 0x0002dc7801007387 */ /* 0x0001e80000100800 */
[----:B------:R-:W2:Y:S04]  /*f7e0*/  LDL.LU R175, [R1+0x2a4] ;  /* 0x0002a40001af7983 */ /* 0x000ea80000300800 */
[----:B0-----:R-:W2:Y:S04]  /*f7f0*/  LDL.LU R120, [R1+0x2c8] ;  /* 0x0002c80001787983 */ /* 0x001ea80000300800 */
[----:B------:R-:W2:Y:S01]  /*f800*/  LDL.LU R176, [R1+0x29c] ;  /* 0x00029c0001b07983 */ /* 0x000ea20000300800 */
[----:B---3--:R-:W-:-:S05]  /*f810*/  IMAD.X R111, R2, 0x1, R111, P5 ;  /* 0x00000001026f7824 */ /* 0x008fca00028e066f */
[----:B------:R0:W-:Y:S04]  /*f820*/  STL [R1+0x300], R111 ;  /* 0x0003006f01007387 */ /* 0x0001e80000100800 */
[----:B0-----:R-:W3:Y:S01]  /*f830*/  LDL.LU R111, [R1+0x2c0] ;  /* 0x0002c000016f7983 */ /* 0x001ee20000300800 */
[----:B----4-:R-:W-:-:S05]  /*f840*/  IADD3 R121, P5, R6, R121, RZ ;  /* 0x0000007906797210 */ /* 0x010fca0007fbe0ff */
[----:B------:R0:W-:Y:S04]  /*f850*/  STL [R1+0x2d4], R121 ;  /* 0x0002d47901007387 */ /* 0x0001e80000100800 */
[----:B0-----:R-:W4:Y:S01]  /*f860*/  LDL.LU R121, [R1+0x294] ;  /* 0x0002940001797983 */ /* 0x001f220000300800 */
[----:B------:R-:W-:Y:S01]  /*f870*/  IMAD.X R119, R2, 0x1, R119, P6 ;  /* 0x0000000102777824 */ /* 0x000fe200030e0677 */
[----:B------:R-:W-:-:S04]  /*f880*/  IADD3 R178, P6, R6, R178, RZ ;  /* 0x000000b206b27210 */ /* 0x000fc80007fde0ff */
[----:B------:R0:W-:Y:S01]  /*f890*/  STL [R1+0x2f8], R119 ;  /* 0x0002f87701007387 */ /* 0x0001e20000100800 */
[----:B------:R-:W-:-:S03]  /*f8a0*/  IMAD.X R174, R2, 0x1, R174, P1 ;  /* 0x0000000102ae7824 */ /* 0x000fc600008e06ae */
[----:B0-----:R-:W4:Y:S01]  /*f8b0*/  LDL.LU R119, [R1+0x2b8] ;  /* 0x0002b80001777983 */ /* 0x001f220000300800 */
[----:B------:R-:W-:-:S05]  /*f8c0*/  IADD3 R116, P1, R6, R116, RZ ;  /* 0x0000007406747210 */ /* 0x000fca0007f3e0ff */
[----:B------:R0:W-:Y:S04]  /*f8d0*/  STL [R1+0x2c4], R116 ;  /* 0x0002c47401007387 */ /* 0x0001e80000100800 */
[----:B------:R1:W-:Y:S04]  /*f8e0*/  STL [R1+0x2cc], R178 ;  /* 0x0002ccb201007387 */ /* 0x0003e80000100800 */
[----:B0-----:R-:W4:Y:S01]  /*f8f0*/  LDL.LU R116, [R1+0x28c] ;  /* 0x00028c0001747983 */ /* 0x001f220000300800 */
[----:B------:R-:W-:Y:S01]  /*f900*/  IMAD.X R171, R2, 0x1, R171, P2 ;  /* 0x0000000102ab7824 */ /* 0x000fe200010e06ab */
[----:B------:R-:W-:-:S02]  /*f910*/  IADD3 R117, P2, R6, R117, RZ ;  /* 0x0000007506757210 */ /* 0x000fc40007f5e0ff */
[----:B------:R0:W-:Y:S04]  /*f920*/  STL [R1+0x2f0], R174 ;  /* 0x0002f0ae01007387 */ /* 0x0001e80000100800 */
[----:B------:R-:W4:Y:S04]  /*f930*/  LDL.LU R183, [R1+0x2b0] ;  /* 0x0002b00001b77983 */ /* 0x000f280000300800 */
[----:B------:R-:W4:Y:S04]  /*f940*/  LDL.LU R184, [R1+0x284] ;  /* 0x0002840001b87983 */ /* 0x000f280000300800 */
        /* <DEDUP_REMOVED lines=9> */
[----:B------:R-:W-:-:S05]  /*f9e0*/  IMAD.X R170, R2, 0x1, R170, P3 ;  /* 0x0000000102aa7824 */ /* 0x000fca00018e06aa */
[----:B------:R0:W-:Y:S04]  /*f9f0*/  STL [R1+0x2e0], R170 ;  /* 0x0002e0aa01007387 */ /* 0x0001e80000100800 */
[----:B0-----:R-:W4:Y:S01]  /*fa00*/  LDL.LU R170, [R1+0x264] ;  /* 0x0002640001aa7983 */ /* 0x001f220000300800 */
[----:B------:R-:W-:Y:S01]  /*fa10*/  IADD3 R172, P3, R6, R172, RZ ;  /* 0x000000ac06ac7210 */ /* 0x000fe20007f7e0ff */
[----:B------:R-:W-:-:S04]  /*fa20*/  IMAD.X R187, R2, 0x1, R187, P4 ;  /* 0x0000000102bb7824 */ /* 0x000fc800020e06bb */
[----:B------:R0:W-:Y:S01]  /*fa30*/  STL [R1+0x2b4], R172 ;  /* 0x0002b4ac01007387 */ /* 0x0001e20000100800 */
[----:B------:R-:W-:Y:S01]  /*fa40*/  IADD3 R188, P4, R6, R188, RZ ;  /* 0x000000bc06bc7210 */ /* 0x000fe20007f9e0ff */
[----:B------:R-:W-:Y:S02]  /*fa50*/  IMAD.X R186, R2, 0x1, R186, P5 ;  /* 0x0000000102ba7824 */ /* 0x000fe400028e06ba */
[----:B0-----:R-:W4:Y:S04]  /*fa60*/  LDL.LU R172, [R1+0x288] ;  /* 0x0002880001ac7983 */ /* 0x001f280000300800 */
[----:B------:R-:W-:Y:S04]  /*fa70*/  STL [R1+0x2d8], R187 ;  /* 0x0002d8bb01007387 */ /* 0x000fe80000100800 */
[----:B------:R-:W-:Y:S01]  /*fa80*/  STL [R1+0x2ac], R188 ;  /* 0x0002acbc01007387 */ /* 0x000fe20000100800 */
[----:B--2---:R-:W-:Y:S01]  /*fa90*/  IADD3 R175, P5, R6, R175, RZ ;  /* 0x000000af06af7210 */ /* 0x004fe20007fbe0ff */
[----:B------:R-:W-:-:S05]  /*faa0*/  IMAD.X R120, R2, 0x1, R120, P6 ;  /* 0x0000000102787824 */ /* 0x000fca00030e0678 */
[----:B------:R0:W-:Y:S01]  /*fab0*/  STL [R1+0x2c8], R120 ;  /* 0x0002c87801007387 */ /* 0x0001e20000100800 */
[----:B------:R-:W-:-:S03]  /*fac0*/  IADD3 R176, P6, R6, R176, RZ ;  /* 0x000000b006b07210 */ /* 0x000fc60007fde0ff */
[----:B------:R-:W-:Y:S04]  /*fad0*/  STL [R1+0x2d0], R186 ;  /* 0x0002d0ba01007387 */ /* 0x000fe80000100800 */
[----:B0-----:R-:W2:Y:S04]  /*fae0*/  LDL.LU R120, [R1+0x25c] ;  /* 0x00025c0001787983 */ /* 0x001ea80000300800 */
[----:B------:R-:W-:Y:S01]  /*faf0*/  STL [R1+0x2a4], R175 ;  /* 0x0002a4af01007387 */ /* 0x000fe20000100800 */
[----:B---3--:R-:W-:-:S05]  /*fb00*/  IMAD.X R111, R2, 0x1, R111, P1 ;  /* 0x00000001026f7824 */ /* 0x008fca00008e066f */
[----:B------:R0:W-:Y:S04]  /*fb10*/  STL [R1+0x2c0], R111 ;  /* 0x0002c06f01007387 */ /* 0x0001e80000100800 */
[----:B0-----:R-:W3:Y:S04]  /*fb20*/  LDL.LU R111, [R1+0x280] ;  /* 0x00028000016f7983 */ /* 0x001ee80000300800 */
[----:B------:R-:W-:Y:S01]  /*fb30*/  STL [R1+0x29c], R176 ;  /* 0x00029cb001007387 */ /* 0x000fe20000100800 */
[----:B----4-:R-:W-:-:S05]  /*fb40*/  IADD3 R121, P1, R6, R121, RZ ;  /* 0x0000007906797210 */ /* 0x010fca0007f3e0ff */
[----:B------:R0:W-:Y:S04]  /*fb50*/  STL [R1+0x294], R121 ;  /* 0x0002947901007387 */ /* 0x0001e80000100800 */
[----:B0-----:R-:W4:Y:S01]  /*fb60*/  LDL.LU R121, [R1+0x254] ;  /* 0x0002540001797983 */ /* 0x001f220000300800 */
[----:B------:R-:W-:-:S03]  /*fb70*/  IMAD.X R119, R2, 0x1, R119, P2 ;  /* 0x0000000102777824 */ /* 0x000fc600010e0677 */
[----:B------:R-:W4:Y:S04]  /*fb80*/  LDL.LU R175, [R1+0x278] ;  /* 0x0002780001af7983 */ /* 0x000f280000300800 */
[----:B------:R-:W4:Y:S04]  /*fb90*/  LDL.LU R176, [R1+0x24c] ;  /* 0x00024c0001b07983 */ /* 0x000f280000300800 */
[----:B------:R0:W-:Y:S04]  /*fba0*/  STL [R1+0x2b8], R119 ;  /* 0x0002b87701007387 */ /* 0x0001e80000100800 */
[----:B0-----:R-:W4:Y:S01]  /*fbb0*/  LDL.LU R119, [R1+0x270] ;  /* 0x0002700001777983 */ /* 0x001f220000300800 */
[----:B------:R-:W-:-:S05]  /*fbc0*/  IADD3 R116, P2, R6, R116, RZ ;  /* 0x0000007406747210 */ /* 0x000fca0007f5e0ff */
[----:B------:R0:W-:Y:S04]  /*fbd0*/  STL [R1+0x28c], R116 ;  /* 0x00028c7401007387 */ /* 0x0001e80000100800 */
[----:B0-----:R-:W4:Y:S01]  /*fbe0*/  LDL.LU R116, [R1+0x244] ;  /* 0x0002440001747983 */ /* 0x001f220000300800 */
[----:B------:R-:W-:Y:S01]  /*fbf0*/  IMAD.X R183, R2, 0x1, R183, P3 ;  /* 0x0000000102b77824 */ /* 0x000fe200018e06b7 */
[----:B------:R-:W-:Y:S01]  /*fc00*/  IADD3 R184, P3, R6, R184, RZ ;  /* 0x000000b806b87210 */ /* 0x000fe20007f7e0ff */
[----:B------:R-:W-:-:S03]  /*fc10*/  IMAD.X R182, R2, 0x1, R182, P4 ;  /* 0x0000000102b67824 */ /* 0x000fc600020e06b6 */
[----:B------:R-:W-:Y:S04]  /*fc20*/  STL [R1+0x2b0], R183 ;  /* 0x0002b0b701007387 */ /* 0x000fe80000100800 */
        /* <DEDUP_REMOVED lines=9> */
[----:B------:R-:W-:-:S05]  /*fcc0*/  IMAD.X R117, R2, 0x1, R117, P1 ;  /* 0x0000000102757824 */ /* 0x000fca00008e0675 */
[----:B------:R0:W-:Y:S04]  /*fcd0*/  STL [R1+0x290], R117 ;  /* 0x0002907501007387 */ /* 0x0001e80000100800 */
[----:B------:R-:W-:Y:S04]  /*fce0*/  STL [R1+0x298], R174 ;  /* 0x000298ae01007387 */ /* 0x000fe80000100800 */
[----:B0-----:R-:W4:Y:S01]  /*fcf0*/  LDL.LU R117, [R1+0x268] ;  /* 0x0002680001757983 */ /* 0x001f220000300800 */
[C---:B------:R-:W-:Y:S02]  /*fd00*/  IADD3 R171, P6, R6.reuse, R171, RZ ;  /* 0x000000ab06ab7210 */ /* 0x040fe40007fde0ff */
[----:B------:R-:W-:-:S03]  /*fd10*/  IADD3 R170, P1, R6, R170, RZ ;  /* 0x000000aa06aa7210 */ /* 0x000fc60007f3e0ff */
[----:B------:R-:W-:Y:S04]  /*fd20*/  STL [R1+0x26c], R171 ;  /* 0x00026cab01007387 */ /* 0x000fe80000100800 */
[----:B------:R0:W-:Y:S04]  /*fd30*/  STL [R1+0x264], R170 ;  /* 0x000264aa01007387 */ /* 0x0001e80000100800 */
[----:B0-----:R-:W4:Y:S04]  /*fd40*/  LDL.LU R170, [R1+0x23c] ;  /* 0x00023c0001aa7983 */ /* 0x001f280000300800 */
[----:B------:R-:W4:Y:S04]  /*fd50*/  LDL.LU R190, [R1+0x260] ;  /* 0x0002600001be7983 */ /* 0x000f280000300800 */
[----:B------:R-:W4:Y:S01]  /*fd60*/  LDL.LU R187, [R1+0x234] ;  /* 0x0002340001bb7983 */ /* 0x000f220000300800 */
[----:B------:R-:W-:-:S03]  /*fd70*/  IMAD.X R172, R2, 0x1, R172, P2 ;  /* 0x0000000102ac7824 */ /* 0x000fc600010e06ac */
[----:B------:R-:W4:Y:S04]  /*fd80*/  LDL.LU R188, [R1+0x258] ;  /* 0x0002580001bc7983 */ /* 0x000f280000300800 */
[----:B------:R0:W-:Y:S04]  /*fd90*/  STL [R1+0x288], R172 ;  /* 0x000288ac01007387 */ /* 0x0001e80000100800 */
[----:B------:R-:W4:Y:S04]  /*fda0*/  LDL.LU R174, [R1+0x22c] ;  /* 0x00022c0001ae7983 */ /* 0x000f280000300800 */
[----:B------:R-:W4:Y:S04]  /*fdb0*/  LDL.LU R171, [R1+0x250] ;  /* 0x0002500001ab7983 */ /* 0x000f280000300800 */
[----:B0-----:R-:W4:Y:S01]  /*fdc0*/  LDL.LU R172, [R1+0x224] ;  /* 0x0002240001ac7983 */ /* 0x001f220000300800 */
[----:B--2---:R-:W-:-:S05]  /*fdd0*/  IADD3 R120, P2, R6, R120, RZ ;  /* 0x0000007806787210 */ /* 0x004fca0007f5e0ff */
[----:B------:R0:W-:Y:S04]  /*fde0*/  STL [R1+0x25c], R120 ;  /* 0x00025c7801007387 */ /* 0x0001e80000100800 */
[----:B0-----:R-:W2:Y:S01]  /*fdf0*/  LDL.LU R120, [R1+0x248] ;  /* 0x0002480001787983 */ /* 0x001ea20000300800 */
[----:B---3--:R-:W-:-:S05]  /*fe00*/  IMAD.X R111, R2, 0x1, R111, P3 ;  /* 0x00000001026f7824 */ /* 0x008fca00018e066f */
[----:B------:R0:W-:Y:S04]  /*fe10*/  STL [R1+0x280], R111 ;  /* 0x0002806f01007387 */ /* 0x0001e80000100800 */
[----:B0-----:R-:W3:Y:S01]  /*fe20*/  LDL.LU R111, [R1+0x21c] ;  /* 0x00021c00016f7983 */ /* 0x001ee20000300800 */
[----:B----4-:R-:W-:Y:S01]  /*fe30*/  IADD3 R121, P3, R6, R121, RZ ;  /* 0x0000007906797210 */ /* 0x010fe20007f7e0ff */
[----:B------:R-:W-:-:S04]  /*fe40*/  IMAD.X R175, R2, 0x1, R175, P4 ;  /* 0x0000000102af7824 */ /* 0x000fc800020e06af */
[----:B------:R0:W-:Y:S01]  /*fe50*/  STL [R1+0x254], R121 ;  /* 0x0002547901007387 */ /* 0x0001e20000100800 */
[----:B------:R-:W-:-:S03]  /*fe60*/  IADD3 R176, P4, R6, R176, RZ ;  /* 0x000000b006b07210 */ /* 0x000fc60007f9e0ff */
[----:B0-----:R-:W4:Y:S04]  /*fe70*/  LDL.LU R121, [R1+0x240] ;  /* 0x0002400001797983 */ /* 0x001f280000300800 */
[----:B------:R-:W4:Y:S01]  /*fe80*/  LDL.LU R186, [R1+0x214] ;  /* 0x0002140001ba7983 */ /* 0x000f220000300800 */
[----:B------:R-:W-:-:S03]  /*fe90*/  IMAD.X R119, R2, 0x1, R119, P5 ;  /* 0x0000000102777824 */ /* 0x000fc600028e0677 */
[----:B------:R-:W-:Y:S04]  /*fea0*/  STL [R1+0x278], R175 ;  /* 0x000278af01007387 */ /* 0x000fe80000100800 */
[----:B------:R0:W-:Y:S04]  /*feb0*/  STL [R1+0x270], R119 ;  /* 0x0002707701007387 */ /* 0x0001e80000100800 */
[----:B------:R1:W-:Y:S04]  /*fec0*/  STL [R1+0x24c], R176 ;  /* 0x00024cb001007387 */ /* 0x0003e80000100800 */
[----:B0-----:R-:W4:Y:S01]  /*fed0*/  LDL.LU R119, [R1+0x238] ;  /* 0x0002380001777983 */ /* 0x001f220000300800 */
[----:B------:R-:W-:-:S03]  /*fee0*/  IADD3 R116, P5, R6, R116, RZ ;  /* 0x0000007406747210 */ /* 0x000fc60007fbe0ff */
[----:B------:R-:W4:Y:S04]  /*fef0*/  LDL.LU R183, [R1+0x20c] ;  /* 0x00020c0001b77983 */ /* 0x000f280000300800 */
[----:B------:R-:W4:Y:S04]  /*ff00*/  LDL.LU R184, [R1+0x230] ;  /* 0x0002300001b87983 */ /* 0x000f280000300800 */
[----:B------:R-:W4:Y:S04]  /*ff10*/  LDL.LU R182, [R1+0x204] ;  /* 0x0002040001b67983 */ /* 0x000f280000300800 */
[----:B------:R0:W-:Y:S04]  /*ff20*/  STL [R1+0x244], R116 ;  /* 0x0002447401007387 */ /* 0x0001e80000100800 */
[----:B------:R-:W4:Y:S04]  /*ff30*/  LDL.LU R179, [R1+0x228] ;  /* 0x0002280001b37983 */ /* 0x000f280000300800 */
[----:B------:R-:W4:Y:S04]  /*ff40*/  LDL.LU R180, [R1+0x1fc] ;  /* 0x0001fc0001b47983 */ /* 0x000f280000300800 */
[----:B------:R-:W4:Y:S04]  /*ff50*/  LDL.LU R178, [R1+0x220] ;  /* 0x0002200001b27983 */ /* 0x000f280000300800 */
[----:B------:R-:W4:Y:S04]  /*ff60*/  LDL.LU R175, [R1+0x1f4] ;  /* 0x0001f40001af7983 */ /* 0x000f280000300800 */
[----:B-1----:R-:W4:Y:S04]  /*ff70*/  LDL.LU R176, [R1+0x218] ;  /* 0x0002180001b07983 */ /* 0x002f280000300800 */
[----:B0-----:R-:W4:Y:S01]  /*ff80*/  LDL.LU R116, [R1+0x1ec] ;  /* 0x0001ec0001747983 */ /* 0x001f220000300800 */
        /* <DEDUP_REMOVED lines=8> */
[----:B0-----:R-:W4:Y:S01]  /*10010*/  LDL.LU R170, [R1+0x1e4] ;  /* 0x0001e40001aa7983 */ /* 0x001f220000300800 */
[----:B------:R-:W-:-:S03]  /*10020*/  IADD3 R174, P2, R6, R174, RZ ;  /* 0x000000ae06ae7210 */ /* 0x000fc60007f5e0ff */
[----:B------:R-:W-:Y:S01]  /*10030*/  STL [R1+0x260], R190 ;  /* 0x000260be01007387 */ /* 0x000fe20000100800 */
[----:B------:R-:W-:-:S03]  /*10040*/  IMAD.X R171, R2, 0x1, R171, P3 ;  /* 0x0000000102ab7824 */ /* 0x000fc600018e06ab */
[----:B------:R-:W-:Y:S04]  /*10050*/  STL [R1+0x234], R187 ;  /* 0x000234bb01007387 */ /* 0x000fe80000100800 */
[----:B------:R0:W-:Y:S01]  /*10060*/  STL [R1+0x22c], R174 ;  /* 0x00022cae01007387 */ /* 0x0001e20000100800 */
[----:B------:R-:W-:-:S03]  /*10070*/  IADD3 R172, P3, R6, R172, RZ ;  /* 0x000000ac06ac7210 */ /* 0x000fc60007f7e0ff */
[----:B------:R-:W-:Y:S04]  /*10080*/  STL [R1+0x258], R188 ;  /* 0x000258bc01007387 */ /* 0x000fe80000100800 */
[----:B0-----:R-:W4:Y:S04]  /*10090*/  LDL.LU R174, [R1+0x208] ;  /* 0x0002080001ae7983 */ /* 0x001f280000300800 */
[----:B------:R-:W-:Y:S01]  /*100a0*/  STL [R1+0x250], R171 ;  /* 0x000250ab01007387 */ /* 0x000fe20000100800 */
[----:B--2---:R-:W-:-:S05]  /*100b0*/  IMAD.X R120, R2, 0x1, R120, P4 ;  /* 0x0000000102787824 */ /* 0x004fca00020e0678 */
[----:B------:R0:W-:Y:S04]  /*100c0*/  STL [R1+0x248], R120 ;  /* 0x0002487801007387 */ /* 0x0001e80000100800 */
[----:B0-----:R-:W2:Y:S04]  /*100d0*/  LDL.LU R120, [R1+0x1dc] ;  /* 0x0001dc0001787983 */ /* 0x001ea80000300800 */
[----:B------:R-:W-:Y:S01]  /*100e0*/  STL [R1+0x224], R172 ;  /* 0x000224ac01007387 */ /* 0x000fe20000100800 */
[----:B---3--:R-:W-:-:S05]  /*100f0*/  IADD3 R111, P4, R6, R111, RZ ;  /* 0x0000006f066f7210 */ /* 0x008fca0007f9e0ff */
[----:B------:R0:W-:Y:S04]  /*10100*/  STL [R1+0x21c], R111 ;  /* 0x00021c6f01007387 */ /* 0x0001e80000100800 */
[----:B0-----:R-:W3:Y:S04]  /*10110*/  LDL.LU R111, [R1+0x200] ;  /* 0x00020000016f7983 */ /* 0x001ee80000300800 */
[----:B------:R-:W3:Y:S04]  /*10120*/  LDL.LU R171, [R1+0x1d4] ;  /* 0x0001d40001ab7983 */ /* 0x000ee80000300800 */
[----:B------:R-:W3:Y:S01]  /*10130*/  LDL.LU R172, [R1+0x1f8] ;  /* 0x0001f80001ac7983 */ /* 0x000ee20000300800 */
[----:B----4-:R-:W-:-:S05]  /*10140*/  IMAD.X R121, R2, 0x1, R121, P5 ;  /* 0x0000000102797824 */ /* 0x010fca00028e0679 */
[----:B------:R0:W-:Y:S01]  /*10150*/  STL [R1+0x240], R121 ;  /* 0x0002407901007387 */ /* 0x0001e20000100800 */
[----:B------:R-:W-:-:S03]  /*10160*/  IADD3 R186, P5, R6, R186, RZ ;  /* 0x000000ba06ba7210 */ /* 0x000fc60007fbe0ff */
[----:B0-----:R-:W4:Y:S01]  /*10170*/  LDL.LU R121, [R1+0x1cc] ;  /* 0x0001cc0001797983 */ /* 0x001f220000300800 */
[----:B------:R-:W-:Y:S01]  /*10180*/  IMAD.X R119, R2, 0x1, R119, P6 ;  /* 0x0000000102777824 */ /* 0x000fe200030e0677 */
[----:B------:R-:W-:-:S04]  /*10190*/  IADD3 R183, P6, R6, R183, RZ ;  /* 0x000000b706b77210 */ /* 0x000fc80007fde0ff */
[----:B------:R0:W-:Y:S01]  /*101a0*/  STL [R1+0x238], R119 ;  /* 0x0002387701007387 */ /* 0x0001e20000100800 */
[----:B------:R-:W-:Y:S01]  /*101b0*/  IMAD.X R184, R2, 0x1, R184, P1 ;  /* 0x0000000102b87824 */ /* 0x000fe200008e06b8 */
[----:B------:R-:W-:Y:S02]  /*101c0*/  IADD3 R182, P1, R6, R182, RZ ;  /* 0x000000b606b67210 */ /* 0x000fe40007f3e0ff */
[----:B0-----:R-:W4:Y:S04]  /*101d0*/  LDL.LU R119, [R1+0x1f0] ;  /* 0x0001f00001777983 */ /* 0x001f280000300800 */
        /* <DEDUP_REMOVED lines=8> */
[----:B------:R-:W-:Y:S02]  /*10260*/  IMAD.X R176, R2, 0x1, R176, P4 ;  /* 0x0000000102b07824 */ /* 0x000fe400020e06b0 */
[----:B------:R-:W-:Y:S01]  /*10270*/  STL [R1+0x228], R179 ;  /* 0x000228b301007387 */ /* 0x000fe20000100800 */
[----:B------:R-:W-:-:S03]  /*10280*/  IADD3 R116, P4, R6, R116, RZ ;  /* 0x0000007406747210 */ /* 0x000fc60007f9e0ff */
[----:B------:R-:W-:Y:S04]  /*10290*/  STL [R1+0x1fc], R180 ;  /* 0x0001fcb401007387 */ /* 0x000fe80000100800 */
[----:B------:R-:W-:Y:S04]  /*102a0*/  STL [R1+0x220], R178 ;  /* 0x000220b201007387 */ /* 0x000fe80000100800 */
[----:B------:R0:W-:Y:S04]  /*102b0*/  STL [R1+0x1ec], R116 ;  /* 0x0001ec7401007387 */ /* 0x0001e80000100800 */
[----:B------:R-:W-:Y:S04]  /*102c0*/  STL [R1+0x1f4], R175 ;  /* 0x0001f4af01007387 */ /* 0x000fe80000100800 */
[----:B0-----:R-:W4:Y:S01]  /*102d0*/  LDL.LU R116, [R1+0x1c4] ;  /* 0x0001c40001747983 */ /* 0x001f220000300800 */
[----:B------:R-:W-:-:S03]  /*102e0*/  IMAD.X R117, R2, 0x1, R117, P5 ;  /* 0x0000000102757824 */ /* 0x000fc600028e0675 */
[----:B------:R-:W-:Y:S04]  /*102f0*/  STL [R1+0x218], R176 ;  /* 0x000218b001007387 */ /* 0x000fe80000100800 */
[----:B------:R0:W-:Y:S04]  /*10300*/  STL [R1+0x210], R117 ;  /* 0x0002107501007387 */ /* 0x0001e80000100800 */
[----:B0-----:R-:W4:Y:S04]  /*10310*/  LDL.LU R117, [R1+0x1e8] ;  /* 0x0001e80001757983 */ /* 0x001f280000300800 */
[----:B------:R-:W4:Y:S01]  /*10320*/  LDL.LU R190, [R1+0x1bc] ;  /* 0x0001bc0001be7983 */ /* 0x000f220000300800 */
[----:B------:R-:W-:-:S03]  /*10330*/  IADD3 R170, P5, R6, R170, RZ ;  /* 0x000000aa06aa7210 */ /* 0x000fc60007fbe0ff */
[----:B------:R-:W4:Y:S04]  /*10340*/  LDL.LU R187, [R1+0x1e0] ;  /* 0x0001e00001bb7983 */ /* 0x000f280000300800 */
[----:B------:R-:W4:Y:S04]  /*10350*/  LDL.LU R188, [R1+0x1b4] ;  /* 0x0001b40001bc7983 */ /* 0x000f280000300800 */
[----:B------:R0:W-:Y:S04]  /*10360*/  STL [R1+0x1e4], R170 ;  /* 0x0001e4aa01007387 */ /* 0x0001e80000100800 */
[----:B------:R-:W4:Y:S04]  /*10370*/  LDL.LU R180, [R1+0x1d8] ;  /* 0x0001d80001b47983 */ /* 0x000f280000300800 */
[----:B0-----:R-:W4:Y:S04]  /*10380*/  LDL.LU R170, [R1+0x1ac] ;  /* 0x0001ac0001aa7983 */ /* 0x001f280000300800 */
[----:B------:R-:W4:Y:S01]  /*10390*/  LDL.LU R178, [R1+0x1d0] ;  /* 0x0001d00001b27983 */ /* 0x000f220000300800 */
[----:B------:R-:W-:-:S03]  /*103a0*/  IMAD.X R174, R2, 0x1, R174, P6 ;  /* 0x0000000102ae7824 */ /* 0x000fc600030e06ae */
[----:B------:R-:W4:Y:S04]  /*103b0*/  LDL.LU R175, [R1+0x1a4] ;  /* 0x0001a40001af7983 */ /* 0x000f280000300800 */
[----:B------:R-:W-:Y:S01]  /*103c0*/  STL [R1+0x208], R174 ;  /* 0x000208ae01007387 */ /* 0x000fe20000100800 */
[----:B--2---:R-:W-:-:S05]  /*103d0*/  IADD3 R120, P6, R6, R120, RZ ;  /* 0x0000007806787210 */ /* 0x004fca0007fde0ff */
[----:B------:R0:W-:Y:S04]  /*103e0*/  STL [R1+0x1dc], R120 ;  /* 0x0001dc7801007387 */ /* 0x0001e80000100800 */
[----:B0-----:R-:W2:Y:S01]  /*103f0*/  LDL.LU R120, [R1+0x1c8] ;  /* 0x0001c80001787983 */ /* 0x001ea20000300800 */
[----:B---3--:R-:W-:Y:S01]  /*10400*/  IMAD.X R111, R2, 0x1, R111, P1 ;  /* 0x00000001026f7824 */ /* 0x008fe200008e066f */
[----:B------:R-:W-:-:S04]  /*10410*/  IADD3 R171, P1, R6, R171, RZ ;  /* 0x000000ab06ab7210 */ /* 0x000fc80007f3e0ff */
[----:B------:R0:W-:Y:S01]  /*10420*/  STL [R1+0x200], R111 ;  /* 0x0002006f01007387 */ /* 0x0001e20000100800 */
[----:B------:R-:W-:-:S03]  /*10430*/  IMAD.X R172, R2, 0x1, R172, P2 ;  /* 0x0000000102ac7824 */ /* 0x000fc600010e06ac */
[----:B0-----:R-:W3:Y:S04]  /*10440*/  LDL.LU R111, [R1+0x19c] ;  /* 0x00019c00016f7983 */ /* 0x001ee80000300800 */
[----:B------:R-:W3:Y:S01]  /*10450*/  LDL.LU R186, [R1+0x1c0] ;  /* 0x0001c00001ba7983 */ /* 0x000ee20000300800 */
[----:B----4-:R-:W-:-:S03]  /*10460*/  IADD3 R121, P2, R6, R121, RZ ;  /* 0x0000007906797210 */ /* 0x010fc60007f5e0ff */
[----:B------:R-:W-:Y:S04]  /*10470*/  STL [R1+0x1d4], R171 ;  /* 0x0001d4ab01007387 */ /* 0x000fe80000100800 */
[----:B------:R0:W-:Y:S04]  /*10480*/  STL [R1+0x1cc], R121 ;  /* 0x0001cc7901007387 */ /* 0x0001e80000100800 */
[----:B------:R1:W-:Y:S04]  /*10490*/  STL [R1+0x1f8], R172 ;  /* 0x0001f8ac01007387 */ /* 0x0003e80000100800 */
[----:B0-----:R-:W4:Y:S04]  /*104a0*/  LDL.LU R121, [R1+0x194] ;  /* 0x0001940001797983 */ /* 0x001f280000300800 */
[----:B------:R-:W4:Y:S01]  /*104b0*/  LDL.LU R183, [R1+0x1b8] ;  /* 0x0001b80001b77983 */ /* 0x000f220000300800 */
[----:B------:R-:W-:-:S03]  /*104c0*/  IMAD.X R119, R2, 0x1, R119, P3 ;  /* 0x0000000102777824 */ /* 0x000fc600018e0677 */
        /* <DEDUP_REMOVED lines=9> */
[----:B------:R-:W-:-:S05]  /*10560*/  IADD3 R116, P3, R6, R116, RZ ;  /* 0x0000007406747210 */ /* 0x000fca0007f7e0ff */
[----:B------:R0:W-:Y:S04]  /*10570*/  STL [R1+0x1c4], R116 ;  /* 0x0001c47401007387 */ /* 0x0001e80000100800 */
[----:B0-----:R-:W4:Y:S01]  /*10580*/  LDL.LU R116, [R1+0x16c] ;  /* 0x00016c0001747983 */ /* 0x001f220000300800 */
[----:B------:R-:W-:-:S05]  /*10590*/  IMAD.X R117, R2, 0x1, R117, P4 ;  /* 0x0000000102757824 */ /* 0x000fca00020e0675 */
[----:B------:R0:W-:Y:S04]  /*105a0*/  STL [R1+0x1e8], R117 ;  /* 0x0001e87501007387 */ /* 0x0001e80000100800 */
[----:B0-----:R-:W4:Y:S01]  /*105b0*/  LDL.LU R117, [R1+0x190] ;  /* 0x0001900001757983 */ /* 0x001f220000300800 */
[----:B------:R-:W-:Y:S01]  /*105c0*/  IADD3 R190, P4, R6, R190, RZ ;  /* 0x000000be06be7210 */ /* 0x000fe20007f9e0ff */
[----:B------:R-:W-:Y:S01]  /*105d0*/  IMAD.X R187, R2, 0x1, R187, P5 ;  /* 0x0000000102bb7824 */ /* 0x000fe200028e06bb */
[----:B------:R-:W-:Y:S01]  /*105e0*/  IADD3 R188, P5, R6, R188, RZ ;  /* 0x000000bc06bc7210 */ /* 0x000fe20007fbe0ff */
[----:B------:R-:W-:Y:S02]  /*105f0*/  IMAD.X R180, R2, 0x1, R180, P6 ;  /* 0x0000000102b47824 */ /* 0x000fe400030e06b4 */
[----:B------:R-:W-:Y:S01]  /*10600*/  STL [R1+0x1bc], R190 ;  /* 0x0001bcbe01007387 */ /* 0x000fe20000100800 */
[----:B------:R-:W-:-:S03]  /*10610*/  IADD3 R170, P6, R6, R170, RZ ;  /* 0x000000aa06aa7210 */ /* 0x000fc60007fde0ff */
[----:B------:R-:W-:Y:S01]  /*10620*/  STL [R1+0x1e0], R187 ;  /* 0x0001e0bb01007387 */ /* 0x000fe20000100800 */
[----:B------:R-:W-:-:S03]  /*10630*/  IMAD.X R178, R2, 0x1, R178, P1 ;  /* 0x0000000102b27824 */ /* 0x000fc600008e06b2 */
[----:B------:R0:W-:Y:S01]  /*10640*/  STL [R1+0x1ac], R170 ;  /* 0x0001acaa01007387 */ /* 0x0001e20000100800 */
[----:B------:R-:W-:-:S03]  /*10650*/  IADD3 R175, P1, R6, R175, RZ ;  /* 0x000000af06af7210 */ /* 0x000fc60007f3e0ff */
[----:B------:R-:W-:Y:S04]  /*10660*/  STL [R1+0x1b4], R188 ;  /* 0x0001b4bc01007387 */ /* 0x000fe80000100800 */
[----:B0-----:R-:W4:Y:S04]  /*10670*/  LDL.LU R170, [R1+0x164] ;  /* 0x0001640001aa7983 */ /* 0x001f280000300800 */
[----:B------:R0:W-:Y:S04]  /*10680*/  STL [R1+0x1d8], R180 ;  /* 0x0001d8b401007387 */ /* 0x0001e80000100800 */
[----:B0-----:R-:W4:Y:S04]  /*10690*/  LDL.LU R180, [R1+0x188] ;  /* 0x0001880001b47983 */ /* 0x001f280000300800 */
[----:B------:R-:W-:Y:S01]  /*106a0*/  STL [R1+0x1d0], R178 ;  /* 0x0001d0b201007387 */ /* 0x000fe20000100800 */
[----:B--2---:R-:W-:-:S05]  /*106b0*/  IMAD.X R120, R2, 0x1, R120, P2 ;  /* 0x0000000102787824 */ /* 0x004fca00010e0678 */
[----:B------:R0:W-:Y:S04]  /*106c0*/  STL [R1+0x1c8], R120 ;  /* 0x0001c87801007387 */ /* 0x0001e80000100800 */
[----:B------:R1:W-:Y:S04]  /*106d0*/  STL [R1+0x1a4], R175 ;  /* 0x0001a4af01007387 */ /* 0x0003e80000100800 */
[----:B0-----:R-:W2:Y:S04]  /*106e0*/  LDL.LU R120, [R1+0x15c] ;  /* 0x00015c0001787983 */ /* 0x001ea80000300800 */
[----:B------:R-:W2:Y:S04]  /*106f0*/  LDL.LU R178, [R1+0x180] ;  /* 0x0001800001b27983 */ /* 0x000ea80000300800 */
[----:B-1----:R-:W2:Y:S01]  /*10700*/  LDL.LU R175, [R1+0x154] ;  /* 0x0001540001af7983 */ /* 0x002ea20000300800 */
[----:B---3--:R-:W-:Y:S01]  /*10710*/  IADD3 R111, P2, R6, R111, RZ ;  /* 0x0000006f066f7210 */ /* 0x008fe20007f5e0ff */
[----:B------:R-:W-:-:S04]  /*10720*/  IMAD.X R186, R2, 0x1, R186, P3 ;  /* 0x0000000102ba7824 */ /* 0x000fc800018e06ba */
[----:B------:R0:W-:Y:S04]  /*10730*/  STL [R1+0x19c], R111 ;  /* 0x00019c6f01007387 */ /* 0x0001e80000100800 */
[----:B0-----:R-:W3:Y:S01]  /*10740*/  LDL.LU R111, [R1+0x178] ;  /* 0x00017800016f7983 */ /* 0x001ee20000300800 */
[----:B----4-:R-:W-:Y:S01]  /*10750*/  IADD3 R121, P3, R6, R121, RZ ;  /* 0x0000007906797210 */ /* 0x010fe20007f7e0ff */
[----:B------:R-:W-:-:S04]  /*10760*/  IMAD.X R183, R2, 0x1, R183, P4 ;  /* 0x0000000102b77824 */ /* 0x000fc800020e06b7 */
[----:B------:R0:W-:Y:S01]  /*10770*/  STL [R1+0x194], R121 ;  /* 0x0001947901007387 */ /* 0x0001e20000100800 */
[----:B------:R-:W-:Y:S01]  /*10780*/  IADD3 R184, P4, R6, R184, RZ ;  /* 0x000000b806b87210 */ /* 0x000fe20007f9e0ff */
[----:B------:R-:W-:Y:S02]  /*10790*/  IMAD.X R182, R2, 0x1, R182, P5 ;  /* 0x0000000102b67824 */ /* 0x000fe400028e06b6 */
[----:B0-----:R-:W4:Y:S04]  /*107a0*/  LDL.LU R121, [R1+0x14c] ;  /* 0x00014c0001797983 */ /* 0x001f280000300800 */
        /* <DEDUP_REMOVED lines=11> */
[----:B------:R-:W-:Y:S04]  /*10860*/  STL [R1+0x1a8], R176 ;  /* 0x0001a8b001007387 */ /* 0x000fe80000100800 */
[----:B------:R-:W-:Y:S04]  /*10870*/  STL [R1+0x17c], R174 ;  /* 0x00017cae01007387 */ /* 0x000fe80000100800 */
[----:B------:R0:W-:Y:S04]  /*10880*/  STL [R1+0x198], R119 ;  /* 0x0001987701007387 */ /* 0x0001e80000100800 */
[----:B------:R-:W-:Y:S04]  /*10890*/  STL [R1+0x1a0], R171 ;  /* 0x0001a0ab01007387 */ /* 0x000fe80000100800 */
[----:B0-----:R-:W4:Y:S01]  /*108a0*/  LDL.LU R119, [R1+0x170] ;  /* 0x0001700001777983 */ /* 0x001f220000300800 */
[----:B------:R-:W-:-:S03]  /*108b0*/  IADD3 R116, P2, R6, R116, RZ ;  /* 0x0000007406747210 */ /* 0x000fc60007f5e0ff */
[----:B------:R-:W-:Y:S04]  /*108c0*/  STL [R1+0x174], R172 ;  /* 0x000174ac01007387 */ /* 0x000fe80000100800 */
        /* <DEDUP_REMOVED lines=8> */
[----:B0-----:R-:W4:Y:S04]  /*10950*/  LDL.LU R117, [R1+0x158] ;  /* 0x0001580001757983 */ /* 0x001f280000300800 */
[----:B------:R-:W4:Y:S01]  /*10960*/  LDL.LU R172, [R1+0x12c] ;  /* 0x00012c0001ac7983 */ /* 0x000f220000300800 */
[----:B------:R-:W-:-:S05]  /*10970*/  IADD3 R170, P3, R6, R170, RZ ;  /* 0x000000aa06aa7210 */ /* 0x000fca0007f7e0ff */
[----:B------:R0:W-:Y:S01]  /*10980*/  STL [R1+0x164], R170 ;  /* 0x000164aa01007387 */ /* 0x0001e20000100800 */
[----:B------:R-:W-:-:S03]  /*10990*/  IMAD.X R180, R2, 0x1, R180, P4 ;  /* 0x0000000102b47824 */ /* 0x000fc600020e06b4 */
[----:B0-----:R-:W4:Y:S01]  /*109a0*/  LDL.LU R170, [R1+0x150] ;  /* 0x0001500001aa7983 */ /* 0x001f220000300800 */
[----:B--2---:R-:W-:Y:S01]  /*109b0*/  IADD3 R120, P4, R6, R120, RZ ;  /* 0x0000007806787210 */ /* 0x004fe20007f9e0ff */
[----:B------:R-:W-:-:S04]  /*109c0*/  IMAD.X R178, R2, 0x1, R178, P5 ;  /* 0x0000000102b27824 */ /* 0x000fc800028e06b2 */
[----:B------:R0:W-:Y:S01]  /*109d0*/  STL [R1+0x15c], R120 ;  /* 0x00015c7801007387 */ /* 0x0001e20000100800 */
[----:B------:R-:W-:-:S03]  /*109e0*/  IADD3 R175, P5, R6, R175, RZ ;  /* 0x000000af06af7210 */ /* 0x000fc60007fbe0ff */
[----:B------:R-:W-:Y:S04]  /*109f0*/  STL [R1+0x188], R180 ;  /* 0x000188b401007387 */ /* 0x000fe80000100800 */
[----:B0-----:R-:W2:Y:S04]  /*10a00*/  LDL.LU R120, [R1+0x124] ;  /* 0x0001240001787983 */ /* 0x001ea80000300800 */
[----:B------:R-:W2:Y:S04]  /*10a10*/  LDL.LU R188, [R1+0x148] ;  /* 0x0001480001bc7983 */ /* 0x000ea80000300800 */
[----:B------:R-:W-:Y:S01]  /*10a20*/  STL [R1+0x180], R178 ;  /* 0x000180b201007387 */ /* 0x000fe20000100800 */
[----:B---3--:R-:W-:-:S05]  /*10a30*/  IMAD.X R111, R2, 0x1, R111, P6 ;  /* 0x00000001026f7824 */ /* 0x008fca00030e066f */
[----:B------:R0:W-:Y:S04]  /*10a40*/  STL [R1+0x178], R111 ;  /* 0x0001786f01007387 */ /* 0x0001e80000100800 */
[----:B------:R1:W-:Y:S04]  /*10a50*/  STL [R1+0x154], R175 ;  /* 0x000154af01007387 */ /* 0x0003e80000100800 */
[----:B0-----:R-:W3:Y:S04]  /*10a60*/  LDL.LU R111, [R1+0x11c] ;  /* 0x00011c00016f7983 */ /* 0x001ee80000300800 */
[----:B------:R-:W3:Y:S04]  /*10a70*/  LDL.LU R186, [R1+0x140] ;  /* 0x0001400001ba7983 */ /* 0x000ee80000300800 */
[----:B------:R-:W3:Y:S01]  /*10a80*/  LDL.LU R183, [R1+0x114] ;  /* 0x0001140001b77983 */ /* 0x000ee20000300800 */
[----:B----4-:R-:W-:-:S03]  /*10a90*/  IADD3 R121, P6, R6, R121, RZ ;  /* 0x0000007906797210 */ /* 0x010fc60007fde0ff */
        /* <DEDUP_REMOVED lines=17> */
[----:B------:R-:W-:Y:S01]  /*10bb0*/  STL [R1+0x168], R187 ;  /* 0x000168bb01007387 */ /* 0x000fe20000100800 */
[----:B------:R-:W-:-:S03]  /*10bc0*/  IMAD.X R117, R2, 0x1, R117, P4 ;  /* 0x0000000102757824 */ /* 0x000fc600020e0675 */
[----:B------:R-:W-:Y:S04]  /*10bd0*/  STL [R1+0x13c], R176 ;  /* 0x00013cb001007387 */ /* 0x000fe80000100800 */
[----:B------:R0:W-:Y:S04]  /*10be0*/  STL [R1+0x158], R117 ;  /* 0x0001587501007387 */ /* 0x0001e80000100800 */
[----:B------:R1:W-:Y:S01]  /*10bf0*/  STL [R1+0x160], R174 ;  /* 0x000160ae01007387 */ /* 0x0003e20000100800 */
[----:B------:R-:W-:-:S03]  /*10c00*/  IADD3 R171, P3, R6, R171, RZ ;  /* 0x000000ab06ab7210 */ /* 0x000fc60007f7e0ff */
[----:B0-----:R-:W4:Y:S04]  /*10c10*/  LDL.LU R117, [R1+0x110] ;  /* 0x0001100001757983 */ /* 0x001f280000300800 */
[----:B------:R0:W-:Y:S04]  /*10c20*/  STL [R1+0x134], R171 ;  /* 0x000134ab01007387 */ /* 0x0001e80000100800 */
[----:B------:R-:W4:Y:S01]  /*10c30*/  LDL.LU R176, [R1+0x108] ;  /* 0x0001080001b07983 */ /* 0x000f220000300800 */
[----:B------:R-:W-:Y:S01]  /*10c40*/  IADD3 R172, P4, R6, R172, RZ ;  /* 0x000000ac06ac7210 */ /* 0x000fe20007f9e0ff */
[----:B------:R-:W-:-:S02]  /*10c50*/  IMAD.X R170, R2, 0x1, R170, P5 ;  /* 0x0000000102aa7824 */ /* 0x000fc400028e06aa */
[----:B-1----:R-:W4:Y:S04]  /*10c60*/  LDL.LU R174, [R1+0xdc] ;  /* 0x0000dc0001ae7983 */ /* 0x002f280000300800 */
[----:B------:R1:W-:Y:S04]  /*10c70*/  STL [R1+0x12c], R172 ;  /* 0x00012cac01007387 */ /* 0x0003e80000100800 */
[----:B0-----:R-:W4:Y:S04]  /*10c80*/  LDL.LU R171, [R1+0x100] ;  /* 0x0001000001ab7983 */ /* 0x001f280000300800 */
[----:B------:R0:W-:Y:S04]  /*10c90*/  STL [R1+0x150], R170 ;  /* 0x000150aa01007387 */ /* 0x0001e80000100800 */
[----:B-1----:R-:W4:Y:S04]  /*10ca0*/  LDL.LU R172, [R1+0xd4] ;  /* 0x0000d40001ac7983 */ /* 0x002f280000300800 */
[----:B0-----:R-:W4:Y:S01]  /*10cb0*/  LDL.LU R170, [R1+0xf8] ;  /* 0x0000f80001aa7983 */ /* 0x001f220000300800 */
[----:B--2---:R-:W-:Y:S01]  /*10cc0*/  IADD3 R120, P5, R6, R120, RZ ;  /* 0x0000007806787210 */ /* 0x004fe20007fbe0ff */
[----:B------:R-:W-:-:S04]  /*10cd0*/  IMAD.X R188, R2, 0x1, R188, P6 ;  /* 0x0000000102bc7824 */ /* 0x000fc800030e06bc */
[----:B------:R0:W-:Y:S04]  /*10ce0*/  STL [R1+0x124], R120 ;  /* 0x0001247801007387 */ /* 0x0001e80000100800 */
[----:B0-----:R-:W2:Y:S01]  /*10cf0*/  LDL.LU R120, [R1+0xcc] ;  /* 0x0000cc0001787983 */ /* 0x001ea20000300800 */
[----:B---3--:R-:W-:Y:S01]  /*10d00*/  IADD3 R111, P6, R111, UR13, RZ ;  /* 0x0000000d6f6f7c10 */ /* 0x008fe2000ffde0ff */
[----:B------:R-:W-:-:S04]  /*10d10*/  IMAD.X R186, R2, 0x1, R186, P1 ;  /* 0x0000000102ba7824 */ /* 0x000fc800008e06ba */
[----:B------:R0:W-:Y:S01]  /*10d20*/  STL [R1+0x11c], R111 ;  /* 0x00011c6f01007387 */ /* 0x0001e20000100800 */
[----:B------:R-:W-:Y:S01]  /*10d30*/  IADD3 R183, P1, R183, UR13, RZ ;  /* 0x0000000db7b77c10 */ /* 0x000fe2000ff3e0ff */
[----:B----4-:R-:W-:Y:S02]  /*10d40*/  IMAD.X R184, R2, 0x1, R184, P2 ;  /* 0x0000000102b87824 */ /* 0x010fe400010e06b8 */
[----:B0-----:R-:W3:Y:S04]  /*10d50*/  LDL.LU R111, [R1+0xc4] ;  /* 0x0000c400016f7983 */ /* 0x001ee80000300800 */
[----:B------:R-:W-:Y:S01]  /*10d60*/  STL [R1+0x148], R188 ;  /* 0x000148bc01007387 */ /* 0x000fe20000100800 */
[----:B------:R-:W-:-:S03]  /*10d70*/  IADD3 R182, P2, R182, UR13, RZ ;  /* 0x0000000db6b67c10 */ /* 0x000fc6000ff5e0ff */
[----:B------:R-:W-:Y:S01]  /*10d80*/  STL [R1+0x140], R186 ;  /* 0x000140ba01007387 */ /* 0x000fe20000100800 */
[----:B------:R-:W-:-:S03]  /*10d90*/  IMAD.X R179, R2, 0x1, R179, P3 ;  /* 0x0000000102b37824 */ /* 0x000fc600018e06b3 */
        /* <DEDUP_REMOVED lines=8> */
[----:B------:R0:W-:Y:S04]  /*10e20*/  STL [R1+0x104], R180 ;  /* 0x000104b401007387 */ /* 0x0001e80000100800 */
[----:B0-----:R-:W4:Y:S04]  /*10e30*/  LDL.LU R180, [R1+0xd8] ;  /* 0x0000d80001b47983 */ /* 0x001f280000300800 */
[----:B------:R0:W-:Y:S04]  /*10e40*/  STL [R1+0x128], R178 ;  /* 0x000128b201007387 */ /* 0x0001e80000100800 */
[----:B------:R1:W-:Y:S04]  /*10e50*/  STL [R1+0xfc], R175 ;  /* 0x0000fcaf01007387 */ /* 0x0003e80000100800 */
[----:B0-----:R-:W4:Y:S01]  /*10e60*/  LDL.LU R178, [R1+0xd0] ;  /* 0x0000d00001b27983 */ /* 0x001f220000300800 */
[----:B------:R-:W-:-:S03]  /*10e70*/  IADD3 R119, P5, R119, UR13, RZ ;  /* 0x0000000d77777c10 */ /* 0x000fc6000ffbe0ff */
[----:B------:R0:W-:Y:S04]  /*10e80*/  STL [R1+0x120], R121 ;  /* 0x0001207901007387 */ /* 0x0001e80000100800 */
[----:B-1----:R-:W4:Y:S04]  /*10e90*/  LDL.LU R175, [R1+0xc8] ;  /* 0x0000c80001af7983 */ /* 0x002f280000300800 */
[----:B------:R1:W-:Y:S04]  /*10ea0*/  STL [R1+0xf4], R119 ;  /* 0x0000f47701007387 */ /* 0x0003e80000100800 */
[----:B0-----:R-:W4:Y:S04]  /*10eb0*/  LDL.LU R121, [R1+0x9c] ;  /* 0x00009c0001797983 */ /* 0x001f280000300800 */
[----:B-1----:R-:W4:Y:S01]  /*10ec0*/  LDL.LU R119, [R1+0xc0] ;  /* 0x0000c00001777983 */ /* 0x002f220000300800 */
[----:B------:R-:W-:-:S02]  /*10ed0*/  IADD3.X R116, R116, UR40, RZ, P6, !PT ;  /* 0x0000002874747c10 */ /* 0x000fc4000b7fe4ff */
[----:B------:R-:W-:-:S03]  /*10ee0*/  IADD3 R222, P6, R222, UR13, RZ ;  /* 0x0000000ddede7c10 */ /* 0x000fc6000ffde0ff */
[----:B------:R-:W-:Y:S04]  /*10ef0*/  STL [R1+0x118], R116 ;  /* 0x0001187401007387 */ /* 0x000fe80000100800 */
[----:B------:R0:W-:Y:S04]  /*10f00*/  STL [R1+0xec], R222 ;  /* 0x0000ecde01007387 */ /* 0x0001e80000100800 */
[----:B0-----:R-:W4:Y:S04]  /*10f10*/  LDL.LU R222, [R1+0x634] ;  /* 0x0006340001de7983 */ /* 0x001f280000300800 */
[----:B------:R-:W4:Y:S01]  /*10f20*/  LDL.LU R116, [R1+0x94] ;  /* 0x0000940001747983 */ /* 0x000f220000300800 */
[----:B------:R-:W-:-:S02]  /*10f30*/  IADD3.X R117, R117, UR40, RZ, P1, !PT ;  /* 0x0000002875757c10 */ /* 0x000fc40008ffe4ff */
[----:B------:R-:W-:-:S05]  /*10f40*/  IADD3 R0, P1, R0, UR13, RZ ;  /* 0x0000000d00007c10 */ /* 0x000fca000ff3e0ff */
[----:B------:R0:W-:Y:S01]  /*10f50*/  STL [R1+0xe4], R0 ;  /* 0x0000e40001007387 */ /* 0x0001e20000100800 */
[----:B------:R-:W-:-:S03]  /*10f60*/  IADD3.X R176, R176, UR40, RZ, P2, !PT ;  /* 0x00000028b0b07c10 */ /* 0x000fc600097fe4ff */
[----:B0-----:R-:W4:Y:S04]  /*10f70*/  LDL.LU R0, [R1+0x630] ;  /* 0x0006300001007983 */ /* 0x001f280000300800 */
[----:B------:R0:W-:Y:S04]  /*10f80*/  STL [R1+0x110], R117 ;  /* 0x0001107501007387 */ /* 0x0001e80000100800 */
[----:B0-----:R-:W4:Y:S04]  /*10f90*/  LDL.LU R117, [R1+0x8c] ;  /* 0x00008c0001757983 */ /* 0x001f280000300800 */
[----:B------:R0:W-:Y:S04]  /*10fa0*/  STL [R1+0x108], R176 ;  /* 0x000108b001007387 */ /* 0x0001e80000100800 */
[----:B0-----:R-:W4:Y:S01]  /*10fb0*/  LDL.LU R176, [R1+0x84] ;  /* 0x0000840001b07983 */ /* 0x001f220000300800 */
[----:B------:R-:W-:-:S02]  /*10fc0*/  IADD3 R174, P2, R174, UR13, RZ ;  /* 0x0000000daeae7c10 */ /* 0x000fc4000ff5e0ff */
[----:B------:R-:W-:Y:S02]  /*10fd0*/  IADD3.X R171, R171, UR40, RZ, P3, !PT ;  /* 0x00000028abab7c10 */ /* 0x000fe40009ffe4ff */
[----:B------:R-:W-:Y:S02]  /*10fe0*/  IADD3 R172, P3, R172, UR13, RZ ;  /* 0x0000000dacac7c10 */ /* 0x000fe4000ff7e0ff */
[----:B------:R-:W-:Y:S01]  /*10ff0*/  IADD3.X R206, R206, UR40, RZ, P5, !PT ;  /* 0x00000028cece7c10 */ /* 0x000fe2000affe4ff */
[----:B------:R-:W-:Y:S01]  /*11000*/  STL [R1+0xdc], R174 ;  /* 0x0000dcae01007387 */ /* 0x000fe20000100800 */
[----:B------:R-:W-:-:S03]  /*11010*/  IADD3.X R170, R170, UR40, RZ, P4, !PT ;  /* 0x00000028aaaa7c10 */ /* 0x000fc6000a7fe4ff */
[----:B------:R-:W-:Y:S01]  /*11020*/  STL [R1+0x100], R171 ;  /* 0x000100ab01007387 */ /* 0x000fe20000100800 */
[----:B------:R-:W-:-:S03]  /*11030*/  IADD3.X R205, R205, UR40, RZ, P6, !PT ;  /* 0x00000028cdcd7c10 */ /* 0x000fc6000b7fe4ff */
[----:B------:R-:W-:Y:S04]  /*11040*/  STL [R1+0xd4], R172 ;  /* 0x0000d4ac01007387 */ /* 0x000fe80000100800 */
[----:B------:R0:W-:Y:S04]  /*11050*/  STL [R1+0xf0], R206 ;  /* 0x0000f0ce01007387 */ /* 0x0001e80000100800 */
[----:B------:R-:W-:Y:S04]  /*11060*/  STL [R1+0xf8], R170 ;  /* 0x0000f8aa01007387 */ /* 0x000fe80000100800 */
[----:B0-----:R-:W4:Y:S01]  /*11070*/  LDL.LU R206, [R1+0x62c] ;  /* 0x00062c0001ce7983 */ /* 0x001f220000300800 */
[----:B------:R-:W-:-:S02]  /*11080*/  IADD3.X R221, R221, UR40, RZ, P1, !PT ;  /* 0x00000028dddd7c10 */ /* 0x000fc40008ffe4ff */
[----:B------:R-:W-:-:S04]  /*11090*/  IADD3 R238, P1, R238, UR13, RZ ;  /* 0x0000000deeee7c10 */ /* 0x000fc8000ff3e0ff */
[----:B------:R-:W-:Y:S02]  /*110a0*/  IADD3.X R197, R197, UR40, RZ, P1, !PT ;  /* 0x00000028c5c57c10 */ /* 0x000fe40008ffe4ff */
[----:B--2---:R-:W-:-:S05]  /*110b0*/  IADD3 R120, P4, R120, UR13, RZ ;  /* 0x0000000d78787c10 */ /* 0x004fca000ff9e0ff */
[----:B------:R-:W-:Y:S04]  /*110c0*/  STL [R1+0xcc], R120 ;  /* 0x0000cc7801007387 */ /* 0x000fe80000100800 */
[----:B------:R-:W2:Y:S01]  /*110d0*/  LDL.LU R174, [R1+0x98] ;  /* 0x0000980001ae7983 */ /* 0x000ea20000300800 */
[----:B---3--:R-:W-:-:S05]  /*110e0*/  IADD3 R111, P5, R111, UR13, RZ ;  /* 0x0000000d6f6f7c10 */ /* 0x008fca000ffbe0ff */
[----:B------:R0:W-:Y:S04]  /*110f0*/  STL [R1+0xc4], R111 ;  /* 0x0000c46f01007387 */ /* 0x0001e80000100800 */
[----:B0-----:R-:W3:Y:S04]  /*11100*/  LDL.LU R111, [R1+0x90] ;  /* 0x00009000016f7983 */ /* 0x001ee80000300800 */
[----:B------:R0:W-:Y:S04]  /*11110*/  STL [R1+0xe8], R205 ;  /* 0x0000e8cd01007387 */ /* 0x0001e80000100800 */
[----:B0-----:R-:W3:Y:S01]  /*11120*/  LDL.LU R205, [R1+0x628] ;  /* 0x0006280001cd7983 */ /* 0x001ee20000300800 */
[----:B----4-:R-:W-:-:S02]  /*11130*/  IADD3.X R180, R180, UR40, RZ, P2, !PT ;  /* 0x00000028b4b47c10 */ /* 0x010fc400097fe4ff */
[----:B------:R-:W-:Y:S02]  /*11140*/  IADD3 R237, P2, R237, UR13, RZ ;  /* 0x0000000deded7c10 */ /* 0x000fe4000ff5e0ff */
[----:B------:R-:W-:Y:S02]  /*11150*/  IADD3.X R178, R178, UR40, RZ, P3, !PT ;  /* 0x00000028b2b27c10 */ /* 0x000fe40009ffe4ff */
[----:B------:R-:W-:Y:S02]  /*11160*/  IADD3 R227, P3, R227, UR13, RZ ;  /* 0x0000000de3e37c10 */ /* 0x000fe4000ff7e0ff */
[----:B------:R-:W-:Y:S02]  /*11170*/  IADD3.X R175, R175, UR40, RZ, P4, !PT ;  /* 0x00000028afaf7c10 */ /* 0x000fe4000a7fe4ff */
[----:B------:R-:W-:Y:S02]  /*11180*/  IADD3 R121, P4, R121, UR13, RZ ;  /* 0x0000000d79797c10 */ /* 0x000fe4000ff9e0ff */
[----:B------:R-:W-:-:S02]  /*11190*/  IADD3.X R119, R119, UR40, RZ, P5, !PT ;  /* 0x0000002877777c10 */ /* 0x000fc4000affe4ff */
[----:B------:R-:W-:-:S05]  /*111a0*/  IADD3 R222, P6, R222, UR13, RZ ;  /* 0x0000000ddede7c10 */ /* 0x000fca000ffde0ff */
[----:B------:R0:W-:Y:S04]  /*111b0*/  STL [R1+0xbc], R222 ;  /* 0x0000bcde01007387 */ /* 0x0001e80000100800 */
[----:B0-----:R-:W4:Y:S04]  /*111c0*/  LDL.LU R222, [R1+0x624] ;  /* 0x0006240001de7983 */ /* 0x001f280000300800 */
[----:B------:R-:W4:Y:S04]  /*111d0*/  LDL.LU R171, [R1+0x88] ;  /* 0x0000880001ab7983 */ /* 0x000f280000300800 */
[----:B------:R-:W4:Y:S04]  /*111e0*/  LDL.LU R172, [R1+0x5c] ;  /* 0x00005c0001ac7983 */ /* 0x000f280000300800 */
[----:B------:R0:W-:Y:S04]  /*111f0*/  STL [R1+0xe0], R221 ;  /* 0x0000e0dd01007387 */ /* 0x0001e80000100800 */
[----:B0-----:R-:W4:Y:S04]  /*11200*/  LDL.LU R221, [R1+0x620] ;  /* 0x0006200001dd7983 */ /* 0x001f280000300800 */
[----:B------:R-:W4:Y:S04]  /*11210*/  LDL.LU R170, [R1+0x54] ;  /* 0x0000540001aa7983 */ /* 0x000f280000300800 */
[----:B------:R0:W-:Y:S01]  /*11220*/  STL [R1+0xb4], R238 ;  /* 0x0000b4ee01007387 */ /* 0x0001e20000100800 */
[----:B------:R-:W-:-:S03]  /*11230*/  IADD3.X R0, R0, UR40, RZ, P6, !PT ;  /* 0x0000002800007c10 */ /* 0x000fc6000b7fe4ff */
[----:B0-----:R-:W4:Y:S04]  /*11240*/  LDL.LU R238, [R1+0x61c] ;  /* 0x00061c0001ee7983 */ /* 0x001f280000300800 */
[----:B------:R-:W4:Y:S04]  /*11250*/  LDL.LU R120, [R1+0x4c] ;  /* 0x00004c0001787983 */ /* 0x000f280000300800 */
[----:B------:R0:W-:Y:S01]  /*11260*/  STL [R1+0xac], R237 ;  /* 0x0000aced01007387 */ /* 0x0001e20000100800 */
[----:B------:R-:W-:-:S03]  /*11270*/  IADD3 R116, P5, R116, UR13, RZ ;  /* 0x0000000d74747c10 */ /* 0x000fc6000ffbe0ff */
[----:B0-----:R-:W4:Y:S04]  /*11280*/  LDL.LU R237, [R1+0x618] ;  /* 0x0006180001ed7983 */ /* 0x001f280000300800 */
[----:B------:R-:W-:Y:S04]  /*11290*/  STL [R1+0xd8], R180 ;  /* 0x0000d8b401007387 */ /* 0x000fe80000100800 */
[----:B------:R0:W-:Y:S01]  /*112a0*/  STL [R1+0xa4], R227 ;  /* 0x0000a4e301007387 */ /* 0x0001e20000100800 */
[----:B------:R-:W-:-:S03]  /*112b0*/  IADD3 R117, P6, R117, UR13, RZ ;  /* 0x0000000d75757c10 */ /* 0x000fc6000ffde0ff */
[----:B0-----:R-:W4:Y:S04]  /*112c0*/  LDL.LU R227, [R1+0x614] ;  /* 0x0006140001e37983 */ /* 0x001f280000300800 */
[----:B------:R-:W-:Y:S04]  /*112d0*/  STL [R1+0xd0], R178 ;  /* 0x0000d0b201007387 */ /* 0x000fe80000100800 */
[----:B------:R0:W-:Y:S04]  /*112e0*/  STL [R1+0x9c], R121 ;  /* 0x00009c7901007387 */ /* 0x0001e80000100800 */
[----:B------:R-:W-:Y:S04]  /*112f0*/  STL [R1+0xc8], R175 ;  /* 0x0000c8af01007387 */ /* 0x000fe80000100800 */
[----:B0-----:R-:W4:Y:S04]  /*11300*/  LDL.LU R121, [R1+0x58] ;  /* 0x0000580001797983 */ /* 0x001f280000300800 */
[----:B------:R0:W-:Y:S01]  /*11310*/  STL [R1+0xc0], R119 ;  /* 0x0000c07701007387 */ /* 0x0001e20000100800 */
[----:B------:R-:W-:-:S02]  /*11320*/  IADD3.X R198, R198, UR40, RZ, P2, !PT ;  /* 0x00000028c6c67c10 */ /* 0x000fc400097fe4ff */
[----:B------:R-:W-:Y:S01]  /*11330*/  IADD3 R176, P1, R176, UR13, RZ ;  /* 0x0000000db0b07c10 */ /* 0x000fe2000ff3e0ff */
[----:B0-----:R-:W4:Y:S04]  /*11340*/  LDL.LU R119, [R1+0x50] ;  /* 0x0000500001777983 */ /* 0x001f280000300800 */
[----:B------:R0:W-:Y:S04]  /*11350*/  STL [R1+0xb8], R0 ;  /* 0x0000b80001007387 */ /* 0x0001e80000100800 */
[----:B------:R1:W-:Y:S01]  /*11360*/  STL [R1+0x94], R116 ;  /* 0x0000947401007387 */ /* 0x0003e20000100800 */
[----:B------:R-:W-:-:S03]  /*11370*/  IADD3 R240, P2, R240, UR13, RZ ;  /* 0x0000000df0f07c10 */ /* 0x000fc6000ff5e0ff */
[----:B0-----:R-:W4:Y:S04]  /*11380*/  LDL.LU R0, [R1+0x610] ;  /* 0x0006100001007983 */ /* 0x001f280000300800 */
[----:B-1----:R-:W4:Y:S04]  /*11390*/  LDL.LU R116, [R1+0x1c] ;  /* 0x00001c0001747983 */ /* 0x002f280000300800 */
[----:B------:R0:W-:Y:S04]  /*113a0*/  STL [R1+0xb0], R197 ;  /* 0x0000b0c501007387 */ /* 0x0001e80000100800 */
[----:B------:R1:W-:Y:S04]  /*113b0*/  STL [R1+0x8c], R117 ;  /* 0x00008c7501007387 */ /* 0x0003e80000100800 */
[----:B0-----:R-:W4:Y:S04]  /*113c0*/  LDL.LU R197, [R1+0x60c] ;  /* 0x00060c0001c57983 */ /* 0x001f280000300800 */
[----:B-1----:R-:W4:Y:S04]  /*113d0*/  LDL.LU R117, [R1+0x14] ;  /* 0x0000140001757983 */ /* 0x002f280000300800 */
[----:B------:R0:W-:Y:S04]  /*113e0*/  STL [R1+0xa8], R198 ;  /* 0x0000a8c601007387 */ /* 0x0001e80000100800 */
[----:B0-----:R-:W4:Y:S04]  /*113f0*/  LDL.LU R198, [R1+0x608] ;  /* 0x0006080001c67983 */ /* 0x001f280000300800 */
[----:B------:R-:W-:Y:S04]  /*11400*/  STL [R1+0x84], R176 ;  /* 0x000084b001007387 */ /* 0x000fe80000100800 */
[----:B------:R0:W-:Y:S04]  /*11410*/  STL [R1+0x7c], R240 ;  /* 0x00007cf001007387 */ /* 0x0001e80000100800 */
[----:B0-----:R-:W4:Y:S01]  /*11420*/  LDL.LU R240, [R1+0x604] ;  /* 0x0006040001f07983 */ /* 0x001f220000300800 */
[----:B------:R-:W-:-:S02]  /*11430*/  IADD3.X R208, R208, UR40, RZ, P3, !PT ;  /* 0x00000028d0d07c10 */ /* 0x000fc40009ffe4ff */
[----:B------:R-:W-:Y:S02]  /*11440*/  IADD3 R207, P3, R207, UR13, RZ ;  /* 0x0000000dcfcf7c10 */ /* 0x000fe4000ff7e0ff */
[----:B--2---:R-:W-:Y:S01]  /*11450*/  IADD3.X R174, R174, UR40, RZ, P4, !PT ;  /* 0x00000028aeae7c10 */ /* 0x004fe2000a7fe4ff */
[----:B------:R0:W-:Y:S01]  /*11460*/  STL [R1+0xa0], R208 ;  /* 0x0000a0d001007387 */ /* 0x0001e20000100800 */
[----:B------:R-:W-:-:S03]  /*11470*/  IADD3 R224, P4, R224, UR13, RZ ;  /* 0x0000000de0e07c10 */ /* 0x000fc6000ff9e0ff */
[----:B0-----:R-:W2:Y:S04]  /*11480*/  LDL.LU R208, [R1+0x600] ;  /* 0x0006000001d07983 */ /* 0x001ea80000300800 */
[----:B------:R0:W-:Y:S01]  /*11490*/  STL [R1+0x74], R207 ;  /* 0x000074cf01007387 */ /* 0x0001e20000100800 */
[----:B------:R-:W-:Y:S02]  /*114a0*/  IADD3.X R239, R239, UR40, RZ, P2, !PT ;  /* 0x00000028efef7c10 */ /* 0x000fe400097fe4ff */
[----:B---3--:R-:W-:Y:S01]  /*114b0*/  IADD3.X R111, R111, UR40, RZ, P5, !PT ;  /* 0x000000286f6f7c10 */ /* 0x008fe2000affe4ff */
[----:B0-----:R-:W3:Y:S01]  /*114c0*/  LDL.LU R207, [R1+0x5fc] ;  /* 0x0005fc0001cf7983 */ /* 0x001ee20000300800 */
[----:B------:R-:W-:-:S03]  /*114d0*/  IADD3 R223, P5, R223, UR13, RZ ;  /* 0x0000000ddfdf7c10 */ /* 0x000fc6000ffbe0ff */
[----:B------:R0:W-:Y:S01]  /*114e0*/  STL [R1+0x6c], R224 ;  /* 0x00006ce001007387 */ /* 0x0001e20000100800 */
[----:B------:R-:W-:-:S03]  /*114f0*/  IADD3.X R211, R211, UR40, RZ, P3, !PT ;  /* 0x00000028d3d37c10 */ /* 0x000fc60009ffe4ff */
[----:B0-----:R-:W2:Y:S04]  /*11500*/  LDL.LU R224, [R1+0x5f8] ;  /* 0x0005f80001e07983 */ /* 0x001ea80000300800 */
[----:B------:R-:W-:Y:S04]  /*11510*/  STL [R1+0x98], R174 ;  /* 0x000098ae01007387 */ /* 0x000fe80000100800 */
[----:B------:R0:W-:Y:S04]  /*11520*/  STL [R1+0x90], R111 ;  /* 0x0000906f01007387 */ /* 0x0001e80000100800 */
[----:B0-----:R-:W3:Y:S04]  /*11530*/  LDL.LU R111, [R1+0x18] ;  /* 0x00001800016f7983 */ /* 0x001ee80000300800 */
[----:B------:R0:W-:Y:S01]  /*11540*/  STL [R1+0x64], R223 ;  /* 0x000064df01007387 */ /* 0x0001e20000100800 */
[----:B------:R-:W-:-:S03]  /*11550*/  IADD3.X R241, R241, UR40, RZ, P4, !PT ;  /* 0x00000028f1f17c10 */ /* 0x000fc6000a7fe4ff */
[----:B0-----:R-:W2:Y:S01]  /*11560*/  LDL.LU R223, [R1+0x5f4] ;  /* 0x0005f40001df7983 */ /* 0x001ea20000300800 */
[----:B----4-:R-:W-:Y:S02]  /*11570*/  IADD3.X R171, R171, UR40, RZ, P6, !PT ;  /* 0x00000028abab7c10 */ /* 0x010fe4000b7fe4ff */
[----:B------:R-:W-:Y:S02]  /*11580*/  IADD3 R172, P6, R172, UR13, RZ ;  /* 0x0000000dacac7c10 */ /* 0x000fe4000ffde0ff */
[----:B------:R-:W-:Y:S02]  /*11590*/  IADD3 R120, P2, R120, UR13, RZ ;  /* 0x0000000d78787c10 */ /* 0x000fe4000ff5e0ff */
[----:B------:R-:W-:Y:S02]  /*115a0*/  IADD3 R197, P3, R197, UR13, RZ ;  /* 0x0000000dc5c57c10 */ /* 0x000fe4000ff7e0ff */
[----:B------:R-:W-:Y:S02]  /*115b0*/  IADD3.X R240, R240, UR40, RZ, P1, !PT ;  /* 0x00000028f0f07c10 */ /* 0x000fe40008ffe4ff */
[----:B------:R-:W-:-:S03]  /*115c0*/  IADD3 R170, P1, R170, UR13, RZ ;  /* 0x0000000daaaa7c10 */ /* 0x000fc6000ff3e0ff */
[----:B------:R0:W-:Y:S04]  /*115d0*/  STL [R1+0x80], R240 ;  /* 0x000080f001007387 */ /* 0x0001e80000100800 */
[----:B------:R-:W-:Y:S04]  /*115e0*/  STL [R1+0x88], R171 ;  /* 0x000088ab01007387 */ /* 0x000fe80000100800 */
[----:B0-----:R-:W4:Y:S04]  /*115f0*/  LDL.LU R240, [R1+0x5f0] ;  /* 0x0005f00001f07983 */ /* 0x001f280000300800 */
[----:B------:R-:W-:Y:S04]  /*11600*/  STL [R1+0x5c], R172 ;  /* 0x00005cac01007387 */ /* 0x000fe80000100800 */
[----:B------:R0:W-:Y:S04]  /*11610*/  STL [R1+0x78], R239 ;  /* 0x000078ef01007387 */ /* 0x0001e80000100800 */
[----:B0-----:R-:W2:Y:S04]  /*11620*/  LDL.LU R239, [R1+0x5ec] ;  /* 0x0005ec0001ef7983 */ /* 0x001ea80000300800 */
[----:B------:R-:W-:Y:S04]  /*11630*/  STL [R1+0x54], R170 ;  /* 0x000054aa01007387 */ /* 0x000fe80000100800 */
[----:B------:R0:W-:Y:S04]  /*11640*/  STL [R1+0x70], R211 ;  /* 0x000070d301007387 */ /* 0x0001e80000100800 */
[----:B0-----:R-:W3:Y:S04]  /*11650*/  LDL.LU R211, [R1+0x5e8] ;  /* 0x0005e80001d37983 */ /* 0x001ee80000300800 */
[----:B------:R-:W-:Y:S04]  /*11660*/  STL [R1+0x4c], R120 ;  /* 0x00004c7801007387 */ /* 0x000fe80000100800 */
[----:B------:R0:W-:Y:S04]  /*11670*/  STL [R1+0x44], R197 ;  /* 0x000044c501007387 */ /* 0x0001e80000100800 */
[----:B0-----:R-:W4:Y:S04]  /*11680*/  LDL.LU R197, [R1+0x5e4] ;  /* 0x0005e40001c57983 */ /* 0x001f280000300800 */
[----:B------:R0:W-:Y:S04]  /*11690*/  STL [R1+0x68], R241 ;  /* 0x000068f101007387 */ /* 0x0001e80000100800 */
[----:B0-----:R-:W2:Y:S01]  /*116a0*/  LDL.LU R241, [R1+0x5e0] ;  /* 0x0005e00001f17983 */ /* 0x001ea20000300800 */
[----:B------:R-:W-:-:S02]  /*116b0*/  IADD3 R210, P4, R210, UR13, RZ ;  /* 0x0000000dd2d27c10 */ /* 0x000fc4000ff9e0ff */
[----:B------:R-:W-:Y:S02]  /*116c0*/  IADD3.X R209, R209, UR40, RZ, P5, !PT ;  /* 0x00000028d1d17c10 */ /* 0x000fe4000affe4ff */
[----:B------:R-:W-:Y:S01]  /*116d0*/  IADD3 R226, P5, R226, UR13, RZ ;  /* 0x0000000de2e27c10 */ /* 0x000fe2000ffbe0ff */
[----:B------:R0:W-:Y:S01]  /*116e0*/  STL [R1+0x3c], R210 ;  /* 0x00003cd201007387 */ /* 0x0001e20000100800 */
[----:B------:R-:W-:Y:S02]  /*116f0*/  IADD3.X R121, R121, UR40, RZ, P6, !PT ;  /* 0x0000002879797c10 */ /* 0x000fe4000b7fe4ff */
[----:B------:R-:W-:Y:S02]  /*11700*/  IADD3 R225, P6, R225, UR13, RZ ;  /* 0x0000000de1e17c10 */ /* 0x000fe4000ffde0ff */
[----:B------:R-:W-:Y:S02]  /*11710*/  IADD3.X R119, R119, UR40, RZ, P1, !PT ;  /* 0x0000002877777c10 */ /* 0x000fe40008ffe4ff */
[----:B------:R-:W-:Y:S01]  /*11720*/  IADD3 R242, P1, R242, UR13, RZ ;  /* 0x0000000df2f27c10 */ /* 0x000fe2000ff3e0ff */
[----:B0-----:R-:W4:Y:S04]  /*11730*/  LDL.LU R210, [R1+0x5dc] ;  /* 0x0005dc0001d27983 */ /* 0x001f280000300800 */
[----:B------:R0:W-:Y:S01]  /*11740*/  STL [R1+0x60], R209 ;  /* 0x000060d101007387 */ /* 0x0001e20000100800 */
[----:B------:R-:W-:-:S03]  /*11750*/  IADD3.X R198, R198, UR40, RZ, P3, !PT ;  /* 0x00000028c6c67c10 */ /* 0x000fc60009ffe4ff */
[----:B0-----:R-:W4:Y:S04]  /*11760*/  LDL.LU R209, [R1+0x5d8] ;  /* 0x0005d80001d17983 */ /* 0x001f280000300800 */
[----:B------:R0:W-:Y:S04]  /*11770*/  STL [R1+0x34], R226 ;  /* 0x000034e201007387 */ /* 0x0001e80000100800 */
[----:B0-----:R-:W4:Y:S04]  /*11780*/  LDL.LU R226, [R1+0x5d4] ;  /* 0x0005d40001e27983 */ /* 0x001f280000300800 */
[----:B------:R0:W-:Y:S04]  /*11790*/  STL [R1+0x2c], R225 ;  /* 0x00002ce101007387 */ /* 0x0001e80000100800 */
[----:B0-----:R-:W4:Y:S04]  /*117a0*/  LDL.LU R225, [R1+0x5d0] ;  /* 0x0005d00001e17983 */ /* 0x001f280000300800 */
[----:B------:R-:W-:Y:S04]  /*117b0*/  STL [R1+0x58], R121 ;  /* 0x0000587901007387 */ /* 0x000fe80000100800 */
[----:B------:R0:W-:Y:S04]  /*117c0*/  STL [R1+0x24], R242 ;  /* 0x000024f201007387 */ /* 0x0001e80000100800 */
[----:B0-----:R-:W4:Y:S04]  /*117d0*/  LDL.LU R242, [R1+0x5cc] ;  /* 0x0005cc0001f27983 */ /* 0x001f280000300800 */
[----:B------:R-:W-:Y:S04]  /*117e0*/  STL [R1+0x50], R119 ;  /* 0x0000507701007387 */ /* 0x000fe80000100800 */
        /* <DEDUP_REMOVED lines=8> */
[----:B------:R0:W-:Y:S06]  /*11870*/  MEMBAR.ALL.CTA ;  /* 0x0000000000007992 */ /* 0x0001ec0000008000 */
[----:B0-----:R-:W0:Y:S02]  /*11880*/  FENCE.VIEW.ASYNC.S ;  /* 0x00000000000073c6 */ /* 0x001e240000000000 */
[----:B0-----:R-:W-:Y:S06]  /*11890*/  BAR.SYNC.DEFER_BLOCKING 0x0 ;  /* 0x0000000000007b1d */ /* 0x001fec0000010000 */
[----:B------:R-:W-:Y:S01]  /*118a0*/  UMOV UR9, 0x40000040 ;  /* 0x4000004000097882 */ /* 0x000fe20000000000 */
[----:B------:R-:W-:-:S06]  /*118b0*/  WARPGROUP.ARRIVE ;  /* 0x00000000000079c5 */ /* 0x000fcc0000000000 */
[----:B------:R-:W-:Y:S04]  /*118c0*/  QGMMA.64x64x32.F32.E4M3.E4M3 R56, gdesc[UR8], R56 ;  /* 0x00e00000083879f3 */ /* 0x000fe80008700838 */
[----:B------:R-:W-:Y:S01]  /*118d0*/  QGMMA.64x64x32.F32.E4M3.E4M3 R56, gdesc[UR4], R56 ;  /* 0x00e00000043879f3 */ /* 0x000fe20008700838 */
[----:B--2---:R-:W-:-:S05]  /*118e0*/  IADD3.X R241, R241, UR40, RZ, P2, !PT ;  /* 0x00000028f1f17c10 */ /* 0x004fca00097fe4ff */
[----:B------:R0:W-:Y:S04]  /*118f0*/  STL [R1+0x48], R241 ;  /* 0x000048f101007387 */ /* 0x0001e80000100800 */
[----:B0-----:R-:W2:Y:S04]  /*11900*/  LDL.LU R241, [R1+0x5c8] ;  /* 0x0005c80001f17983 */ /* 0x001ea80000300800 */
[----:B------:R0:W-:Y:S01]  /*11910*/  STL [R1+0x40], R198 ;  /* 0x000040c601007387 */ /* 0x0001e20000100800 */
[----:B------:R-:W-:Y:S03]  /*11920*/  QGMMA.64x64x32.F32.E4M3.E4M3 R56, gdesc[UR16], R56 ;  /* 0x00e00000103879f3 */ /* 0x000fe60008700838 */
[----:B0-----:R-:W2:Y:S01]  /*11930*/  LDL.LU R198, [R1+0x5c4] ;  /* 0x0005c40001c67983 */ /* 0x001ea20000300800 */
[----:B------:R-:W-:-:S02]  /*11940*/  IADD3 R116, P2, R116, UR13, RZ ;  /* 0x0000000d74747c10 */ /* 0x000fc4000ff5e0ff */
[----:B------:R-:W-:Y:S02]  /*11950*/  IADD3.X R212, R212, UR40, RZ, P4, !PT ;  /* 0x00000028d4d47c10 */ /* 0x000fe4000a7fe4ff */
[----:B------:R-:W-:Y:S01]  /*11960*/  IADD3 R117, P3, R117, UR13, RZ ;  /* 0x0000000d75757c10 */ /* 0x000fe2000ff7e0ff */
[----:B------:R-:W-:Y:S01]  /*11970*/  STL [R1+0x1c], R116 ;  /* 0x00001c7401007387 */ /* 0x000fe20000100800 */
[----:B---3--:R-:W-:Y:S02]  /*11980*/  IADD3 R211, P4, R211, UR13, RZ ;  /* 0x0000000dd3d37c10 */ /* 0x008fe4000ff9e0ff */
[----:B------:R-:W-:Y:S01]  /*11990*/  IADD3.X R228, R228, UR40, RZ, P5, !PT ;  /* 0x00000028e4e47c10 */ /* 0x000fe2000affe4ff */
[----:B------:R0:W-:Y:S01]  /*119a0*/  STL [R1+0x38], R212 ;  /* 0x000038d401007387 */ /* 0x0001e20000100800 */
[----:B------:R-:W-:Y:S02]  /*119b0*/  IADD3 R227, P5, R227, UR13, RZ ;  /* 0x0000000de3e37c10 */ /* 0x000fe4000ffbe0ff */
[----:B------:R-:W-:Y:S01]  /*119c0*/  IADD3.X R244, R244, UR40, RZ, P6, !PT ;  /* 0x00000028f4f47c10 */ /* 0x000fe2000b7fe4ff */
[----:B0-----:R-:W3:Y:S04]  /*119d0*/  LDL.LU R212, [R1+0x5c0] ;  /* 0x0005c00001d47983 */ /* 0x001ee80000300800 */
[----:B------:R-:W-:Y:S04]  /*119e0*/  STL [R1+0x14], R117 ;  /* 0x0000147501007387 */ /* 0x000fe80000100800 */
[----:B------:R0:W-:Y:S01]  /*119f0*/  STL [R1+0xc], R211 ;  /* 0x00000cd301007387 */ /* 0x0001e20000100800 */
[----:B------:R-:W-:-:S03]  /*11a00*/  IADD3.X R243, R243, UR40, RZ, P1, !PT ;  /* 0x00000028f3f37c10 */ /* 0x000fc60008ffe4ff */
[----:B0-----:R-:W3:Y:S04]  /*11a10*/  LDL.LU R211, [R1+0x5bc] ;  /* 0x0005bc0001d37983 */ /* 0x001ee80000300800 */
[----:B------:R0:W-:Y:S04]  /*11a20*/  STL [R1+0x30], R228 ;  /* 0x000030e401007387 */ /* 0x0001e80000100800 */
[----:B0-----:R-:W3:Y:S04]  /*11a30*/  LDL.LU R228, [R1+0x5b8] ;  /* 0x0005b80001e47983 */ /* 0x001ee80000300800 */
[----:B------:R0:W-:Y:S04]  /*11a40*/  STL [R1+0x4], R227 ;  /* 0x000004e301007387 */ /* 0x0001e80000100800 */
[----:B0-----:R-:W3:Y:S01]  /*11a50*/  LDL.LU R227, [R1+0x5b4] ;  /* 0x0005b40001e37983 */ /* 0x001ee20000300800 */
[----:B------:R-:W-:Y:S01]  /*11a60*/  UMOV UR26, UR10 ;  /* 0x0000000a001a7c82 */ /* 0x000fe20008000000 */
[----:B------:R-:W-:Y:S01]  /*11a70*/  UMOV UR27, UR11 ;  /* 0x0000000b001b7c82 */ /* 0x000fe20008000000 */
[----:B------:R-:W-:Y:S01]  /*11a80*/  QGMMA.64x64x32.F32.E4M3.E4M3 R56, gdesc[UR20], R56 ;  /* 0x00e00000143879f3 */ /* 0x000fe20008700838 */
[----:B------:R0:W-:Y:S01]  /*11a90*/  STL [R1+0x28], R244 ;  /* 0x000028f401007387 */ /* 0x0001e20000100800 */
[----:B------:R-:W-:-:S02]  /*11aa0*/  IADD3.X R111, R111, UR40, RZ, P2, !PT ;  /* 0x000000286f6f7c10 */ /* 0x000fc400097fe4ff */
[----:B----4-:R-:W-:Y:S01]  /*11ab0*/  IADD3.X R197, R197, UR40, RZ, P4, !PT ;  /* 0x00000028c5c57c10 */ /* 0x010fe2000a7fe4ff */
[----:B------:R-:W-:Y:S01]  /*11ac0*/  QGMMA.64x64x32.F32.E4M3.E4M3 R24, gdesc[UR24], R24 ;  /* 0x00e00000181879f3 */ /* 0x000fe20008700818 */
[----:B0-----:R-:W4:Y:S04]  /*11ad0*/  LDL.LU R244, [R1+0x5b0] ;  /* 0x0005b00001f47983 */ /* 0x001f280000300800 */
[----:B------:R0:W-:Y:S04]  /*11ae0*/  STL [R1+0x20], R243 ;  /* 0x000020f301007387 */ /* 0x0001e80000100800 */
[----:B0-----:R-:W3:Y:S01]  /*11af0*/  LDL.LU R243, [R1+0x5ac] ;  /* 0x0005ac0001f37983 */ /* 0x001ee20000300800 */
[----:B------:R-:W-:Y:S01]  /*11b00*/  IADD3.X R0, R0, UR40, RZ, P5, !PT ;  /* 0x0000002800007c10 */ /* 0x000fe2000affe4ff */
[----:B------:R-:W-:Y:S01]  /*11b10*/  UMOV UR30, UR6 ;  /* 0x00000006001e7c82 */ /* 0x000fe20008000000 */
[----:B------:R-:W-:-:S02]  /*11b20*/  UMOV UR31, UR7 ;  /* 0x00000007001f7c82 */ /* 0x000fc40008000000 */
[----:B------:R-:W-:Y:S01]  /*11b30*/  QGMMA.64x64x32.F32.E4M3.E4M3 R24, gdesc[UR28], R24 ;  /* 0x00e000001c1879f3 */ /* 0x000fe20008700818 */
[----:B--2---:R-:W-:-:S05]  /*11b40*/  IADD3.X R198, R198, UR40, RZ, P3, !PT ;  /* 0x00000028c6c67c10 */ /* 0x004fca0009ffe4ff */
[----:B------:R0:W-:Y:S04]  /*11b50*/  STL [R1+0x10], R198 ;  /* 0x000010c601007387 */ /* 0x0001e80000100800 */
[----:B------:R-:W-:Y:S04]  /*11b60*/  STL [R1+0x18], R111 ;  /* 0x0000186f01007387 */ /* 0x000fe80000100800 */
[----:B0-----:R-:W2:Y:S04]  /*11b70*/  LDL.LU R198, [R1+0x5a8] ;  /* 0x0005a80001c67983 */ /* 0x001ea80000300800 */
[----:B------:R0:W-:Y:S04]  /*11b80*/  STL [R1+0x8], R197 ;  /* 0x000008c501007387 */ /* 0x0001e80000100800 */
[----:B0-----:R-:W2:Y:S04]  /*11b90*/  LDL.LU R197, [R1+0x5a4] ;  /* 0x0005a40001c57983 */ /* 0x001ea80000300800 */
[----:B------:R0:W-:Y:S04]  /*11ba0*/  STL [R1], R0 ;  /* 0x0000000001007387 */ /* 0x0001e80000100800 */
[----:B0-----:R0:W5:Y:S01]  /*11bb0*/  LDL.LU R0, [R1+0x5a0] ;  /* 0x0005a00001007983 */ /* 0x0011620000300800 */
[----:B------:R-:W-:Y:S01]  /*11bc0*/  UMOV UR34, UR18 ;  /* 0x0000001200227c82 */ /* 0x000fe20008000000 */
[----:B------:R-:W-:-:S02]  /*11bd0*/  UMOV UR35, UR19 ;  /* 0x0000001300237c82 */ /* 0x000fc40008000000 */
[----:B------:R-:W-:Y:S01]  /*11be0*/  QGMMA.64x64x32.F32.E4M3.E4M3 R24, gdesc[UR32], R24 ;  /* 0x00e00000201879f3 */ /* 0x000fe20008700818 */
[----:B------:R-:W-:Y:S01]  /*11bf0*/  UMOV UR38, UR22 ;  /* 0x0000001600267c82 */ /* 0x000fe20008000000 */
[----:B------:R-:W-:Y:S01]  /*11c00*/  UMOV UR39, UR23 ;  /* 0x0000001700277c82 */ /* 0x000fe20008000000 */
[----:B------:R-:W-:Y:S02]  /*11c10*/  IADD3 R252, P6, R252, UR13, RZ ;  /* 0x0000000dfcfc7c10 */ /* 0x000fe4000ffde0ff */
[----:B------:R-:W-:Y:S02]  /*11c20*/  IADD3 R250, P1, R250, UR13, RZ ;  /* 0x0000000dfafa7c10 */ /* 0x000fe4000ff3e0ff */
[----:B------:R-:W-:Y:S02]  /*11c30*/  IADD3 R248, P2, R248, UR13, RZ ;  /* 0x0000000df8f87c10 */ /* 0x000fe4000ff5e0ff */
[----:B------:R-:W-:Y:S02]  /*11c40*/  IADD3 R246, P3, R246, UR13, RZ ;  /* 0x0000000df6f67c10 */ /* 0x000fe4000ff7e0ff */
[----:B------:R-:W-:-:S02]  /*11c50*/  IADD3.X R251, R251, UR40, RZ, P6, !PT ;  /* 0x00000028fbfb7c10 */ /* 0x000fc4000b7fe4ff */
[----:B------:R-:W-:Y:S02]  /*11c60*/  IADD3.X R249, R249, UR40, RZ, P1, !PT ;  /* 0x00000028f9f97c10 */ /* 0x000fe40008ffe4ff */
[----:B------:R-:W-:Y:S02]  /*11c70*/  IADD3.X R247, R247, UR40, RZ, P2, !PT ;  /* 0x00000028f7f77c10 */ /* 0x000fe400097fe4ff */
[----:B------:R-:W-:Y:S02]  /*11c80*/  IADD3.X R245, R245, UR40, RZ, P3, !PT ;  /* 0x00000028f5f57c10 */ /* 0x000fe40009ffe4ff */
[----:B------:R-:W-:Y:S01]  /*11c90*/  IADD3 R242, P5, R242, UR13, RZ ;  /* 0x0000000df2f27c10 */ /* 0x000fe2000ffbe0ff */
[----:B------:R-:W-:Y:S01]  /*11ca0*/  QGMMA.64x64x32.F32.E4M3.E4M3 R24, gdesc[UR36], R24, gsb0 ;  /* 0x00e00000241879f3 */ /* 0x000fe20008000818 */
[----:B----4-:R-:W-:Y:S02]  /*11cb0*/  IADD3 R244, P4, R244, UR13, RZ ;  /* 0x0000000df4f47c10 */ /* 0x010fe4000ff9e0ff */
[----:B------:R-:W-:-:S02]  /*11cc0*/  IADD3 R240, P6, R240, UR13, RZ ;  /* 0x0000000df0f07c10 */ /* 0x000fc4000ffde0ff */
[----:B------:R-:W-:Y:S02]  /*11cd0*/  IADD3 R238, P1, R238, UR13, RZ ;  /* 0x0000000deeee7c10 */ /* 0x000fe4000ff3e0ff */
[----:B------:R-:W-:Y:S02]  /*11ce0*/  IADD3 R236, P2, R236, UR13, RZ ;  /* 0x0000000decec7c10 */ /* 0x000fe4000ff5e0ff */
[----:B------:R-:W-:Y:S01]  /*11cf0*/  IADD3 R234, P3, R234, UR13, RZ ;  /* 0x0000000deaea7c10 */ /* 0x000fe2000ff7e0ff */
[----:B------:R-:W-:Y:S01]  /*11d00*/  VIADD R4, R4, 0x1 ;  /* 0x0000000104047836 */ /* 0x000fe20000000000 */
[----:B---3--:R-:W-:Y:S02]  /*11d10*/  IADD3.X R243, R243, UR40, RZ, P4, !PT ;  /* 0x00000028f3f37c10 */ /* 0x008fe4000a7fe4ff */
[----:B------:R-:W-:Y:S02]  /*11d20*/  IADD3.X R241, R241, UR40, RZ, P5, !PT ;  /* 0x00000028f1f17c10 */ /* 0x000fe4000affe4ff */
[----:B------:R-:W-:-:S02]  /*11d30*/  IADD3.X R239, R239, UR40, RZ, P6, !PT ;  /* 0x00000028efef7c10 */ /* 0x000fc4000b7fe4ff */
[----:B------:R-:W-:Y:S02]  /*11d40*/  IADD3.X R237, R237, UR40, RZ, P1, !PT ;  /* 0x00000028eded7c10 */ /* 0x000fe40008ffe4ff */
[----:B------:R-:W-:Y:S02]  /*11d50*/  IADD3.X R235, R235, UR40, RZ, P2, !PT ;  /* 0x00000028ebeb7c10 */ /* 0x000fe400097fe4ff */
[----:B------:R-:W-:Y:S02]  /*11d60*/  IADD3.X R233, R233, UR40, RZ, P3, !PT ;  /* 0x00000028e9e97c10 */ /* 0x000fe40009ffe4ff */
[----:B------:R-:W-:Y:S02]  /*11d70*/  IADD3 R232, P4, R232, UR13, RZ ;  /* 0x0000000de8e87c10 */ /* 0x000fe4000ff9e0ff */
[----:B------:R-:W-:Y:S02]  /*11d80*/  IADD3 R230, P5, R230, UR13, RZ ;  /* 0x0000000de6e67c10 */ /* 0x000fe4000ffbe0ff */
[----:B------:R-:W-:-:S02]  /*11d90*/  IADD3 R228, P6, R228, UR13, RZ ;  /* 0x0000000de4e47c10 */ /* 0x000fc4000ffde0ff */
[----:B------:R-:W-:Y:S02]  /*11da0*/  IADD3 R226, P1, R226, UR13, RZ ;  /* 0x0000000de2e27c10 */ /* 0x000fe4000ff3e0ff */
[----:B------:R-:W-:Y:S02]  /*11db0*/  IADD3 R224, P2, R224, UR13, RZ ;  /* 0x0000000de0e07c10 */ /* 0x000fe4000ff5e0ff */
[----:B------:R-:W-:Y:S02]  /*11dc0*/  IADD3 R222, P3, R222, UR13, RZ ;  /* 0x0000000ddede7c10 */ /* 0x000fe4000ff7e0ff */
[----:B------:R-:W-:Y:S02]  /*11dd0*/  ISETP.NE.U32.AND P0, PT, R4, R7, PT ;  /* 0x000000070400720c */ /* 0x000fe40003f05070 */
[----:B------:R-:W-:Y:S02]  /*11de0*/  IADD3.X R231, R231, UR40, RZ, P4, !PT ;  /* 0x00000028e7e77c10 */ /* 0x000fe4000a7fe4ff */
[----:B------:R-:W-:-:S02]  /*11df0*/  IADD3.X R229, R229, UR40, RZ, P5, !PT ;  /* 0x00000028e5e57c10 */ /* 0x000fc4000affe4ff */
[----:B------:R-:W-:Y:S02]  /*11e00*/  IADD3.X R227, R227, UR40, RZ, P6, !PT ;  /* 0x00000028e3e37c10 */ /* 0x000fe4000b7fe4ff */
[----:B------:R-:W-:Y:S02]  /*11e10*/  IADD3.X R225, R225, UR40, RZ, P1, !PT ;  /* 0x00000028e1e17c10 */ /* 0x000fe40008ffe4ff */
[----:B------:R-:W-:Y:S02]  /*11e20*/  IADD3.X R223, R223, UR40, RZ, P2, !PT ;  /* 0x00000028dfdf7c10 */ /* 0x000fe400097fe4ff */
[----:B------:R-:W-:Y:S02]  /*11e30*/  IADD3.X R221, R221, UR40, RZ, P3, !PT ;  /* 0x00000028dddd7c10 */ /* 0x000fe40009ffe4ff */
[----:B------:R-:W-:Y:S02]  /*11e40*/  IADD3 R220, P4, R220, UR13, RZ ;  /* 0x0000000ddcdc7c10 */ /* 0x000fe4000ff9e0ff */
[----:B------:R-:W-:-:S02]  /*11e50*/  IADD3 R218, P5, R218, UR13, RZ ;  /* 0x0000000ddada7c10 */ /* 0x000fc4000ffbe0ff */
[----:B------:R-:W-:Y:S02]  /*11e60*/  IADD3 R216, P6, R216, UR13, RZ ;  /* 0x0000000dd8d87c10 */ /* 0x000fe4000ffde0ff */
[----:B------:R-:W-:Y:S02]  /*11e70*/  IADD3 R214, P1, R214, UR13, RZ ;  /* 0x0000000dd6d67c10 */ /* 0x000fe4000ff3e0ff */
[----:B------:R-:W-:Y:S02]  /*11e80*/  IADD3 R212, P2, R212, UR13, RZ ;  /* 0x0000000dd4d47c10 */ /* 0x000fe4000ff5e0ff */
[----:B------:R-:W-:Y:S02]  /*11e90*/  IADD3 R210, P3, R210, UR13, RZ ;  /* 0x0000000dd2d27c10 */ /* 0x000fe4000ff7e0ff */
        /* <DEDUP_REMOVED lines=10> */
[----:B------:R-:W-:Y:S01]  /*11f40*/  IADD3 R200, P2, R200, UR13, RZ ;  /* 0x0000000dc8c87c10 */ /* 0x000fe2000ff5e0ff */
[----:B------:R-:W-:Y:S02]  /*11f50*/  WARPGROUP.DEPBAR.LE gsb0, 0x0 ;  /* 0x00008000000079c5 */ /* 0x000fe40000010000 */
[----:B------:R-:W-:Y:S02]  /*11f60*/  IADD3.X R207, R207, UR40, RZ, P4, !PT ;  /* 0x00000028cfcf7c10 */ /* 0x000fe4000a7fe4ff */
[----:B------:R-:W-:Y:S02]  /*11f70*/  IADD3.X R205, R205, UR40, RZ, P5, !PT ;  /* 0x00000028cdcd7c10 */ /* 0x000fe4000affe4ff */
[----:B------:R-:W-:-:S02]  /*11f80*/  IADD3.X R203, R203, UR40, RZ, P6, !PT ;  /* 0x00000028cbcb7c10 */ /* 0x000fc4000b7fe4ff */
[----:B------:R-:W-:Y:S02]  /*11f90*/  IADD3.X R201, R201, UR40, RZ, P1, !PT ;  /* 0x00000028c9c97c10 */ /* 0x000fe40008ffe4ff */
[----:B------:R-:W-:Y:S02]  /*11fa0*/  IADD3.X R199, R199, UR40, RZ, P2, !PT ;  /* 0x00000028c7c77c10 */ /* 0x000fe400097fe4ff */
[----:B--2---:R-:W-:-:S04]  /*11fb0*/  IADD3 R198, P3, R198, UR13, RZ ;  /* 0x0000000dc6c67c10 */ /* 0x004fc8000ff7e0ff */
[----:B------:R-:W-:Y:S01]  /*11fc0*/  IADD3.X R197, R197, UR40, RZ, P3, !PT ;  /* 0x00000028c5c57c10 */ /* 0x000fe20009ffe4ff */
[----:B0-----:R-:W-:Y:S08]  /*11fd0*/  @P0 BRA `(.L_x_2) ;  /* 0xffffff5800140947 */ /* 0x001ff0000383ffff */
.L_x_1:
[----:B------:R-:W2:Y:S01]  /*11fe0*/  LDL.LU R8, [R1+0x59c] ;  /* 0x00059c0001087983 */ /* 0x000ea20000300800 */
[----:B------:R-:W0:Y:S01]  /*11ff0*/  S2R R4, SR_TID.X ;  /* 0x0000000000047919 */ /* 0x000e220000002100 */
[----:B------:R-:W-:Y:S01]  /*12000*/  F2FP.SATFINITE.E4M3.F32.PACK_AB_MERGE_C R58, R59, R58, RZ ;  /* 0x0000003a3b3a723e */ /* 0x000fe200048070ff */
[----:B------:R-:W-:Y:S01]  /*12010*/  ULDC.64 UR6, c[0x0][0x228] ;  /* 0x00008a0000067ab9 */ /* 0x000fe20000000a00 */
[----:B------:R-:W-:Y:S01]  /*12020*/  F2FP.SATFINITE.E4M3.F32.PACK_AB_MERGE_C R63, R63, R62, RZ ;  /* 0x0000003e3f3f723e */ /* 0x000fe200048070ff */
[----:B------:R-:W3:Y:S01]  /*12030*/  LDL.LU R7, [R1+0x598] ;  /* 0x0005980001077983 */ /* 0x000ee20000300800 */
[----:B------:R-:W-:Y:S01]  /*12040*/  F2FP.SATFINITE.E4M3.F32.PACK_AB_MERGE_C R56, R57, R56, RZ ;  /* 0x000000383938723e */ /* 0x000fe200048070ff */
[----:B------:R-:W-:Y:S01]  /*12050*/  ULDC UR4, c[0x0][0x244] ;  /* 0x0000910000047ab9 */ /* 0x000fe20000000800 */
[----:B------:R-:W-:Y:S01]  /*12060*/  F2FP.SATFINITE.E4M3.F32.PACK_AB_MERGE_C R61, R61, R60, RZ ;  /* 0x0000003c3d3d723e */ /* 0x000fe200048070ff */
[----:B-----5:R-:W-:Y:S01]  /*12070*/  VIADD R22, R0, 0x5 ;  /* 0x0000000500167836 */ /* 0x020fe20000000000 */
[----:B------:R-:W-:-:S02]  /*12080*/  F2FP.SATFINITE.E4M3.F32.PACK_AB_MERGE_C R24, R25, R24, RZ ;  /* 0x000000181918723e */ /* 0x000fc400048070ff */
[----:B------:R-:W-:Y:S02]  /*12090*/  F2FP.SATFINITE.E4M3.F32.PACK_AB_MERGE_C R26, R27, R26, RZ ;  /* 0x0000001a1b1a723e */ /* 0x000fe400048070ff */
[----:B------:R-:W-:Y:S02]  /*120a0*/  F2FP.SATFINITE.E4M3.F32.PACK_AB_MERGE_C R29, R29, R28, RZ ;  /* 0x0000001c1d1d723e */ /* 0x000fe400048070ff */
[----:B------:R-:W-:Y:S02]  /*120b0*/  F2FP.SATFINITE.E4M3.F32.PACK_AB_MERGE_C R31, R31, R30, RZ ;  /* 0x0000001e1f1f723e */ /* 0x000fe400048070ff */
[----:B------:R-:W-:Y:S02]  /*120c0*/  PRMT R57, R58, 0x5410, R63 ;  /* 0x000054103a397816 */ /* 0x000fe4000000003f */
[----:B------:R-:W-:Y:S02]  /*120d0*/  PRMT R56, R56, 0x5410, R61 ;  /* 0x0000541038387816 */ /* 0x000fe4000000003d */
[----:B------:R-:W-:Y:S01]  /*120e0*/  PRMT R58, R24, 0x5410, R29 ;  /* 0x00005410183a7816 */ /* 0x000fe2000000001d */
[----:B------:R-:W-:Y:S01]  /*120f0*/  VIADD R24, R0, 0x6 ;  /* 0x0000000600187836 */ /* 0x000fe20000000000 */
[----:B------:R-:W-:Y:S01]  /*12100*/  PRMT R59, R26, 0x5410, R31 ;  /* 0x000054101a3b7816 */ /* 0x000fe2000000001f */
[----:B------:R-:W-:Y:S01]  /*12110*/  VIADD R26, R0, 0x9 ;  /* 0x00000009001a7836 */ /* 0x000fe20000000000 */
[----:B------:R-:W-:-:S02]  /*12120*/  F2FP.SATFINITE.E4M3.F32.PACK_AB_MERGE_C R66, R67, R66, RZ ;  /* 0x000000424342723e */ /* 0x000fc400048070ff */
[----:B------:R-:W-:Y:S02]  /*12130*/  F2FP.SATFINITE.E4M3.F32.PACK_AB_MERGE_C R71, R71, R70, RZ ;  /* 0x000000464747723e */ /* 0x000fe400048070ff */
[----:B------:R-:W-:Y:S02]  /*12140*/  F2FP.SATFINITE.E4M3.F32.PACK_AB_MERGE_C R64, R65, R64, RZ ;  /* 0x000000404140723e */ /* 0x000fe400048070ff */
[----:B------:R-:W-:Y:S01]  /*12150*/  F2FP.SATFINITE.E4M3.F32.PACK_AB_MERGE_C R69, R69, R68, RZ ;  /* 0x000000444545723e */ /* 0x000fe200048070ff */
[C---:B0-----:R-:W-:Y:S01]  /*12160*/  IMAD.SHL.U32 R3, R4.reuse, 0x40, RZ ;  /* 0x0000004004037824 */ /* 0x041fe200078e00ff */
[----:B------:R-:W-:Y:S02]  /*12170*/  F2FP.SATFINITE.E4M3.F32.PACK_AB_MERGE_C R32, R33, R32, RZ ;  /* 0x000000202120723e */ /* 0x000fe400048070ff */
[----:B------:R-:W-:Y:S02]  /*12180*/  F2FP.SATFINITE.E4M3.F32.PACK_AB_MERGE_C R34, R35, R34, RZ ;  /* 0x000000222322723e */ /* 0x000fe400048070ff */
[----:B------:R-:W-:Y:S01]  /*12190*/  LOP3.LUT R5, R3, 0x400, RZ, 0xc0, !PT ;  /* 0x0000040003057812 */ /* 0x000fe200078ec0ff */
[----:B------:R-:W-:Y:S01]  /*121a0*/  IMAD.SHL.U32 R3, R4, 0x8, RZ ;  /* 0x0000000804037824 */ /* 0x000fe200078e00ff */
[----:B------:R-:W-:Y:S01]  /*121b0*/  F2FP.SATFINITE.E4M3.F32.PACK_AB_MERGE_C R37, R37, R36, RZ ;  /* 0x000000242525723e */ /* 0x000fe200048070ff */
[----:B------:R-:W-:Y:S01]  /*121c0*/  VIADD R4, R0, 0x3 ;  /* 0x0000000300047836 */ /* 0x000fe20000000000 */
[----:B------:R-:W-:-:S02]  /*121d0*/  F2FP.SATFINITE.E4M3.F32.PACK_AB_MERGE_C R39, R39, R38, RZ ;  /* 0x000000262727723e */ /* 0x000fc400048070ff */
[----:B------:R-:W-:Y:S02]  /*121e0*/  LOP3.LUT R3, R3, 0x300, RZ, 0xc0, !PT ;  /* 0x0000030003037812 */ /* 0x000fe400078ec0ff */
[----:B------:R-:W-:Y:S02]  /*121f0*/  PRMT R65, R66, 0x5410, R71 ;  /* 0x0000541042417816 */ /* 0x000fe40000000047 */
[----:B------:R-:W-:Y:S02]  /*12200*/  PRMT R64, R64, 0x5410, R69 ;  /* 0x0000541040407816 */ /* 0x000fe40000000045 */
[----:B------:R-:W-:Y:S02]  /*12210*/  PRMT R66, R32, 0x5410, R37 ;  /* 0x0000541020427816 */ /* 0x000fe40000000025 */
[----:B------:R-:W-:Y:S02]  /*12220*/  PRMT R67, R34, 0x5410, R39 ;  /* 0x0000541022437816 */ /* 0x000fe40000000027 */
[----:B------:R-:W-:-:S02]  /*12230*/  F2FP.SATFINITE.E4M3.F32.PACK_AB_MERGE_C R74, R75, R74, RZ ;  /* 0x0000004a4b4a723e */ /* 0x000fc400048070ff */
[----:B------:R-:W-:Y:S02]  /*12240*/  F2FP.SATFINITE.E4M3.F32.PACK_AB_MERGE_C R79, R79, R78, RZ ;  /* 0x0000004e4f4f723e */ /* 0x000fe400048070ff */
[----:B------:R-:W-:Y:S02]  /*12250*/  F2FP.SATFINITE.E4M3.F32.PACK_AB_MERGE_C R72, R73, R72, RZ ;  /* 0x000000484948723e */ /* 0x000fe400048070ff */
[----:B------:R-:W-:Y:S02]  /*12260*/  F2FP.SATFINITE.E4M3.F32.PACK_AB_MERGE_C R77, R77, R76, RZ ;  /* 0x0000004c4d4d723e */ /* 0x000fe400048070ff */
[----:B------:R-:W-:Y:S02]  /*12270*/  F2FP.SATFINITE.E4M3.F32.PACK_AB_MERGE_C R40, R41, R40, RZ ;  /* 0x000000282928723e */ /* 0x000fe400048070ff */
[----:B------:R-:W-:Y:S02]  /*12280*/  F2FP.SATFINITE.E4M3.F32.PACK_AB_MERGE_C R42, R43, R42, RZ ;  /* 0x0000002a2b2a723e */ /* 0x000fe400048070ff */
[----:B------:R-:W-:-:S02]  /*12290*/  F2FP.SATFINITE.E4M3.F32.PACK_AB_MERGE_C R45, R45, R44, RZ ;  /* 0x0000002c2d2d723e */ /* 0x000fc400048070ff */
[----:B------:R-:W-:Y:S02]  /*122a0*/  F2FP.SATFINITE.E4M3.F32.PACK_AB_MERGE_C R47, R47, R46, RZ ;  /* 0x0000002e2f2f723e */ /* 0x000fe400048070ff */
        /* <DEDUP_REMOVED lines=16> */
[----:B--2---:R-:W-:-:S02]  /*123b0*/  LOP3.LUT R2, R8, 0xf0, RZ, 0xc0, !PT ;  /* 0x000000f008027812 */ /* 0x004fc400078ec0ff */
[----:B------:R-:W0:Y:S02]  /*123c0*/  S2R R8, SR_TID.X ;  /* 0x0000000000087919 */ /* 0x000e240000002100 */
[----:B------:R-:W-:Y:S01]  /*123d0*/  IADD3 R2, R5, UR12, R2 ;  /* 0x0000000c05027c10 */ /* 0x000fe2000fffe002 */
[C---:B------:R-:W-:Y:S01]  /*123e0*/  VIADD R5, R0.reuse, 0x4 ;  /* 0x0000000400057836 */ /* 0x040fe20000000000 */
[----:B------:R-:W-:Y:S01]  /*123f0*/  BAR.SYNC.DEFER_BLOCKING 0x0 ;  /* 0x0000000000007b1d */ /* 0x000fe20000010000 */
[----:B---3--:R-:W-:Y:S02]  /*12400*/  ISETP.GE.AND P0, PT, R7, UR6, PT ;  /* 0x0000000607007c0c */ /* 0x008fe4000bf06270 */
[----:B------:R-:W-:Y:S02]  /*12410*/  IMAD.IADD R25, R3, 0x1, R2 ;  /* 0x0000000103197824 */ /* 0x000fe400078e0202 */
[C---:B------:R-:W-:Y:S01]  /*12420*/  VIADD R2, R0.reuse, 0x1 ;  /* 0x0000000100027836 */ /* 0x040fe20000000000 */
[----:B------:R-:W-:Y:S01]  /*12430*/  ULDC UR6, c[0x0][0x248] ;  /* 0x0000920000067ab9 */ /* 0x000fe20000000800 */
[----:B------:R-:W-:Y:S01]  /*12440*/  VIADD R3, R0, 0x2 ;  /* 0x0000000200037836 */ /* 0x000fe20000000000 */
[----:B------:R-:W-:Y:S01]  /*12450*/  ISETP.LT.AND P5, PT, R4, UR7, !P0 ;  /* 0x0000000704007c0c */ /* 0x000fe2000c7a1270 */
[----:B------:R-:W-:Y:S01]  /*12460*/  IMAD R4, R0, UR6, RZ ;  /* 0x0000000600047c24 */ /* 0x000fe2000f8e02ff */
[----:B------:R-:W-:Y:S01]  /*12470*/  ISETP.LT.AND P2, PT, R2, UR7, !P0 ;  /* 0x0000000702007c0c */ /* 0x000fe2000c741270 */
[----:B------:R-:W-:Y:S01]  /*12480*/  IMAD R2, R7, UR4, RZ ;  /* 0x0000000407027c24 */ /* 0x000fe2000f8e02ff */
[----:B------:R-:W-:Y:S01]  /*12490*/  ULDC.64 UR4, c[0x0][0x220] ;  /* 0x0000880000047ab9 */ /* 0x000fe20000000a00 */
[----:B------:R-:W-:Y:S01]  /*124a0*/  ISETP.LT.AND P1, PT, R3, UR7, !P0 ;  /* 0x0000000703007c0c */ /* 0x000fe2000c721270 */
[----:B------:R-:W-:Y:S01]  /*124b0*/  VIADD R17, R4, UR6 ;  /* 0x0000000604117c36 */ /* 0x000fe20008000000 */
[----:B------:R-:W-:-:S02]  /*124c0*/  ISETP.LT.AND P4, PT, R5, UR7, !P0 ;  /* 0x0000000705007c0c */ /* 0x000fc4000c781270 */
[----:B------:R-:W-:Y:S01]  /*124d0*/  IADD3 R3, P3, R2, UR4, RZ ;  /* 0x0000000402037c10 */ /* 0x000fe2000ff7e0ff */
[----:B------:R-:W-:-:S03]  /*124e0*/  VIADD R23, R17, UR6 ;  /* 0x0000000611177c36 */ /* 0x000fc60008000000 */
[----:B------:R-:W-:Y:S02]  /*124f0*/  LEA.HI.X.SX32 R2, R2, UR5, 0x1, P3 ;  /* 0x0000000502027c11 */ /* 0x000fe400098f0eff */
[----:B------:R-:W-:Y:S01]  /*12500*/  IADD3 R18, P6, R4, R3, RZ ;  /* 0x0000000304127210 */ /* 0x000fe20007fde0ff */
[----:B------:R-:W-:Y:S01]  /*12510*/  STSM.16.M88.4 [R25], R56 ;  /* 0x0000003819007844 */ /* 0x000fe20000000200 */
[----:B------:R-:W-:Y:S01]  /*12520*/  BAR.SYNC.DEFER_BLOCKING 0x0 ;  /* 0x0000000000007b1d */ /* 0x000fe20000010000 */
[----:B0-----:R-:W-:Y:S02]  /*12530*/  LOP3.LUT R8, R8, 0x7f, RZ, 0xc0, !PT ;  /* 0x0000007f08087812 */ /* 0x001fe400078ec0ff */
[----:B------:R-:W-:Y:S02]  /*12540*/  LEA.HI.X.SX32 R19, R4, R2, 0x1, P6 ;  /* 0x0000000204137211 */ /* 0x000fe400030f0eff */
[----:B------:R-:W-:Y:S02]  /*12550*/  LEA R16, R8, UR12, 0x4 ;  /* 0x0000000c08107c11 */ /* 0x000fe4000f8e20ff */
[----:B------:R-:W-:-:S02]  /*12560*/  ISETP.LT.AND P3, PT, R0, UR7, !P0 ;  /* 0x0000000700007c0c */ /* 0x000fc4000c761270 */
[----:B------:R-:W-:-:S04]  /*12570*/  IADD3 R20, P6, R17, R3, RZ ;  /* 0x0000000311147210 */ /* 0x000fc80007fde0ff */
[----:B------:R-:W-:Y:S01]  /*12580*/  LEA.HI.X.SX32 R21, R17, R2, 0x1, P6 ;  /* 0x0000000211157211 */ /* 0x000fe200030f0eff */
[----:B------:R-:W-:Y:S01]  /*12590*/  VIADD R17, R23, UR6 ;  /* 0x0000000617117c36 */ /* 0x000fe20008000000 */
[----:B------:R-:W0:Y:S01]  /*125a0*/  LDS.128 R8, [R16] ;  /* 0x0000000010087984 */ /* 0x000e220000000c00 */
[----:B------:R-:W-:Y:S06]  /*125b0*/  BAR.SYNC.DEFER_BLOCKING 0x0 ;  /* 0x0000000000007b1d */ /* 0x000fec0000010000 */
[----:B------:R-:W-:Y:S02]  /*125c0*/  STSM.16.M88.4 [R25], R64 ;  /* 0x0000004019007844 */ /* 0x000fe40000000200 */
[----:B------:R-:W-:Y:S01]  /*125d0*/  BAR.SYNC.DEFER_BLOCKING 0x0 ;  /* 0x0000000000007b1d */ /* 0x000fe20000010000 */
[----:B0-----:R-:W-:-:S02]  /*125e0*/  PRMT R29, R8, 0x7770, RZ ;  /* 0x00007770081d7816 */ /* 0x001fc400000000ff */
[----:B------:R-:W-:Y:S02]  /*125f0*/  PRMT R27, R8, 0x7771, RZ ;  /* 0x00007771081b7816 */ /* 0x000fe400000000ff */
[----:B------:R-:W-:Y:S01]  /*12600*/  PRMT R31, R9, 0x7770, RZ ;  /* 0x00007770091f7816 */ /* 0x000fe200000000ff */
[----:B------:R-:W0:Y:S02]  /*12610*/  LDS.128 R12, [R16] ;  /* 0x00000000100c7984 */ /* 0x000e240000000c00 */
[----:B------:R-:W-:Y:S06]  /*12620*/  BAR.SYNC.DEFER_BLOCKING 0x0 ;  /* 0x0000000000007b1d */ /* 0x000fec0000010000 */
[----:B------:R-:W-:Y:S02]  /*12630*/  STSM.16.M88.4 [R25], R72 ;  /* 0x0000004819007844 */ /* 0x000fe40000000200 */
[----:B------:R-:W-:Y:S06]  /*12640*/  BAR.SYNC.DEFER_BLOCKING 0x0 ;  /* 0x0000000000007b1d */ /* 0x000fec0000010000 */
[----:B------:R-:W1:Y:S02]  /*12650*/  LDS.128 R4, [R16] ;  /* 0x0000000010047984 */ /* 0x000e640000000c00 */
[----:B------:R-:W-:Y:S06]  /*12660*/  BAR.SYNC.DEFER_BLOCKING 0x0 ;  /* 0x0000000000007b1d */ /* 0x000fec0000010000 */
[----:B------:R2:W-:Y:S02]  /*12670*/  STSM.16.M88.4 [R25], R80 ;  /* 0x0000005019007844 */ /* 0x0005e40000000200 */
[----:B------:R-:W-:Y:S01]  /*12680*/  BAR.SYNC.DEFER_BLOCKING 0x0 ;  /* 0x0000000000007b1d */ /* 0x000fe20000010000 */
[----:B--2---:R-:W-:-:S05]  /*12690*/  VIADD R25, R0, 0x7 ;  /* 0x0000000700197836 */ /* 0x004fca0000000000 */
[----:B------:R2:W-:Y:S01]  /*126a0*/  @P3 STG.E.U8 desc[UR14][R18.64], R29 ;  /* 0x0000001d12003986 */ /* 0x0005e2000c10110e */
[----:B------:R-:W-:Y:S02]  /*126b0*/  ISETP.LT.AND P3, PT, R22, UR7, !P0 ;  /* 0x0000000716007c0c */ /* 0x000fe4000c761270 */
[-C--:B------:R-:W-:Y:S01]  /*126c0*/  IADD3 R22, P6, R23, R3.reuse, RZ ;  /* 0x0000000317167210 */ /* 0x080fe20007fde0ff */
[----:B------:R3:W-:Y:S01]  /*126d0*/  @P2 STG.E.U8 desc[UR14][R20.64], R27 ;  /* 0x0000001b14002986 */ /* 0x0007e2000c10110e */
[----:B------:R-:W-:Y:S01]  /*126e0*/  ISETP.LT.AND P2, PT, R24, UR7, !P0 ;  /* 0x0000000718007c0c */ /* 0x000fe2000c741270 */
[----:B------:R-:W-:Y:S01]  /*126f0*/  VIADD R24, R17, UR6 ;  /* 0x0000000611187c36 */ /* 0x000fe20008000000 */
[----:B------:R-:W-:Y:S02]  /*12700*/  LEA.HI.X.SX32 R23, R23, R2, 0x1, P6 ;  /* 0x0000000217177211 */ /* 0x000fe400030f0eff */
[----:B--2---:R-:W-:-:S03]  /*12710*/  IADD3 R18, P6, R17, R3, RZ ;  /* 0x0000000311127210 */ /* 0x004fc60007fde0ff */
[----:B------:R2:W-:Y:S01]  /*12720*/  @P1 STG.E.U8 desc[UR14][R22.64], R31 ;  /* 0x0000001f16001986 */ /* 0x0005e2000c10110e */
[----:B------:R-:W-:Y:S02]  /*12730*/  PRMT R29, R9, 0x7771, RZ ;  /* 0x00007771091d7816 */ /* 0x000fe400000000ff */
[-C--:B------:R-:W-:Y:S01]  /*12740*/  LEA.HI.X.SX32 R19, R17, R2.reuse, 0x1, P6 ;  /* 0x0000000211137211 */ /* 0x080fe200030f0eff */
[C---:B------:R-:W-:Y:S01]  /*12750*/  VIADD R17, R24.reuse, UR6 ;  /* 0x0000000618117c36 */ /* 0x040fe20008000000 */
[-C--:B---3--:R-:W-:Y:S02]  /*12760*/  IADD3 R20, P6, R24, R3.reuse, RZ ;  /* 0x0000000318147210 */ /* 0x088fe40007fde0ff */
[----:B------:R-:W-:Y:S01]  /*12770*/  ISETP.LT.AND P1, PT, R25, UR7, !P0 ;  /* 0x0000000719007c0c */ /* 0x000fe2000c721270 */
[----:B------:R-:W-:Y:S01]  /*12780*/  VIADD R25, R0, 0x8 ;  /* 0x0000000800197836 */ /* 0x000fe20000000000 */
[----:B------:R-:W-:Y:S01]  /*12790*/  LEA.HI.X.SX32 R21, R24, R2, 0x1, P6 ;  /* 0x0000000218157211 */ /* 0x000fe200030f0eff */
[----:B------:R3:W-:Y:S01]  /*127a0*/  @P5 STG.E.U8 desc[UR14][R18.64], R29 ;  /* 0x0000001d12005986 */ /* 0x0007e2000c10110e */
[----:B------:R-:W-:-:S02]  /*127b0*/  IADD3 R24, P6, R17, R3, RZ ;  /* 0x0000000311187210 */ /* 0x000fc40007fde0ff */
[----:B------:R-:W-:Y:S02]  /*127c0*/  ISETP.LT.AND P5, PT, R25, UR7, !P0 ;  /* 0x0000000719007c0c */ /* 0x000fe4000c7a1270 */
[C---:B------:R-:W-:Y:S01]  /*127d0*/  LEA.HI.X.SX32 R25, R17.reuse, R2, 0x1, P6 ;  /* 0x0000000211197211 */ /* 0x040fe200030f0eff */
[----:B------:R-:W-:Y:S01]  /*127e0*/  VIADD R17, R17, UR6 ;  /* 0x0000000611117c36 */ /* 0x000fe20008000000 */
[C---:B------:R-:W-:Y:S02]  /*127f0*/  PRMT R27, R10.reuse, 0x7770, RZ ;  /* 0x000077700a1b7816 */ /* 0x040fe400000000ff */
[----:B--2---:R-:W-:Y:S01]  /*12800*/  PRMT R23, R10, 0x7771, RZ ;  /* 0x000077710a177816 */ /* 0x004fe200000000ff */
[----:B------:R-:W-:Y:S01]  /*12810*/  VIADD R22, R17, UR6 ;  /* 0x0000000611167c36 */ /* 0x000fe20008000000 */
[----:B------:R-:W-:Y:S01]  /*12820*/  PRMT R31, R11, 0x7771, RZ ;  /* 0x000077710b1f7816 */ /* 0x000fe200000000ff */
[----:B---3--:R-:W-:Y:S01]  /*12830*/  VIADD R19, R0, 0xa ;  /* 0x0000000a00137836 */ /* 0x008fe20000000000 */
[----:B------:R-:W-:Y:S01]  /*12840*/  IADD3 R18, P6, R17, R3, RZ ;  /* 0x0000000311127210 */ /* 0x000fe20007fde0ff */
[----:B------:R2:W-:Y:S01]  /*12850*/  @P4 STG.E.U8 desc[UR14][R20.64], R27 ;  /* 0x0000001b14004986 */ /* 0x0005e2000c10110e */
[----:B------:R-:W-:Y:S01]  /*12860*/  ISETP.LT.AND P4, PT, R26, UR7, !P0 ;  /* 0x000000071a007c0c */ /* 0x000fe2000c781270 */
[----:B------:R-:W-:Y:S01]  /*12870*/  VIADD R26, R0, 0xb ;  /* 0x0000000b001a7836 */ /* 0x000fe20000000000 */
[----:B------:R-:W-:Y:S01]  /*12880*/  PRMT R29, R8, 0x7772, RZ ;  /* 0x00007772081d7816 */ /* 0x000fe200000000ff */
[----:B------:R3:W-:Y:S01]  /*12890*/  @P3 STG.E.U8 desc[UR14][R24.64], R23 ;  /* 0x0000001718003986 */ /* 0x0007e2000c10110e */
[----:B------:R-:W-:-:S02]  /*128a0*/  ISETP.LT.AND P3, PT, R19, UR7, !P0 ;  /* 0x0000000713007c0c */ /* 0x000fc4000c761270 */
[-C--:B------:R-:W-:Y:S01]  /*128b0*/  LEA.HI.X.SX32 R19, R17, R2.reuse, 0x1, P6 ;  /* 0x0000000211137211 */ /* 0x080fe200030f0eff */
[C---:B------:R-:W-:Y:S01]  /*128c0*/  VIADD R17, R22.reuse, UR6 ;  /* 0x0000000616117c36 */ /* 0x040fe20008000000 */
[----:B--2---:R-:W-:Y:S02]  /*128d0*/  PRMT R27, R11, 0x7770, RZ ;  /* 0x000077700b1b7816 */ /* 0x004fe400000000ff */
[-C--:B------:R-:W-:Y:S01]  /*128e0*/  IADD3 R20, P6, R22, R3.reuse, RZ ;  /* 0x0000000316147210 */ /* 0x080fe20007fde0ff */
[----:B---3--:R-:W-:Y:S02]  /*128f0*/  VIADD R24, R0, 0xc ;  /* 0x0000000c00187836 */ /* 0x008fe40000000000 */
[----:B------:R2:W-:Y:S01]  /*12900*/  @P2 STG.E.U8 desc[UR14][R18.64], R27 ;  /* 0x0000001b12002986 */ /* 0x0005e2000c10110e */
[----:B------:R-:W-:Y:S02]  /*12910*/  LEA.HI.X.SX32 R21, R22, R2, 0x1, P6 ;  /* 0x0000000216157211 */ /* 0x000fe400030f0eff */
[----:B------:R-:W-:Y:S01]  /*12920*/  ISETP.LT.AND P2, PT, R26, UR7, !P0 ;  /* 0x000000071a007c0c */ /* 0x000fe2000c741270 */
[C---:B------:R-:W-:Y:S01]  /*12930*/  VIADD R26, R17.reuse, UR6 ;  /* 0x00000006111a7c36 */ /* 0x040fe20008000000 */
[----:B------:R-:W-:Y:S01]  /*12940*/  IADD3 R22, P6, R17, R3, RZ ;  /* 0x0000000311167210 */ /* 0x000fe20007fde0ff */
[----:B------:R3:W-:Y:S01]  /*12950*/  @P1 STG.E.U8 desc[UR14][R20.64], R31 ;  /* 0x0000001f14001986 */ /* 0x0007e2000c10110e */
[----:B------:R-:W-:-:S02]  /*12960*/  ISETP.LT.AND P1, PT, R24, UR7, !P0 ;  /* 0x0000000718007c0c */ /* 0x000fc4000c721270 */
[-C--:B------:R-:W-:Y:S01]  /*12970*/  LEA.HI.X.SX32 R23, R17, R2.reuse, 0x1, P6 ;  /* 0x0000000211177211 */ /* 0x080fe200030f0eff */
[----:B------:R-:W-:Y:S01]  /*12980*/  VIADD R17, R0, 0xd ;  /* 0x0000000d00117836 */ /* 0x000fe20000000000 */
[-C--:B------:R-:W-:Y:S02]  /*12990*/  IADD3 R24, P6, R26, R3.reuse, RZ ;  /* 0x000000031a187210 */ /* 0x080fe40007fde0ff */
[----:B--2---:R-:W-:Y:S01]  /*129a0*/  PRMT R27, R8, 0x7773, RZ ;  /* 0x00007773081b7816 */ /* 0x004fe200000000ff */
[----:B------:R2:W-:Y:S01]  /*129b0*/  @P5 STG.E.U8 desc[UR14][R22.64], R29 ;  /* 0x0000001d16005986 */ /* 0x0005e2000c10110e */
[CC--:B------:R-:W-:Y:S01]  /*129c0*/  LEA.HI.X.SX32 R25, R26.reuse, R2.reuse, 0x1, P6 ;  /* 0x000000021a197211 */ /* 0x0c0fe200030f0eff */
[----:B------:R-:W-:Y:S01]  /*129d0*/  VIADD R26, R26, UR6 ;  /* 0x000000061a1a7c36 */ /* 0x000fe20008000000 */
[----:B------:R-:W-:Y:S01]  /*129e0*/  ISETP.LT.AND P5, PT, R17, UR7, !P0 ;  /* 0x0000000711007c0c */ /* 0x000fe2000c7a1270 */
[----:B------:R-:W-:Y:S01]  /*129f0*/  VIADD R8, R0, 0xe ;  /* 0x0000000e00087836 */ /* 0x000fe20000000000 */
[----:B---3--:R-:W-:Y:S01]  /*12a00*/  PRMT R31, R9, 0x7772, RZ ;  /* 0x00007772091f7816 */ /* 0x008fe200000000ff */
[C---:B------:R-:W-:Y:S01]  /*12a10*/  VIADD R17, R26.reuse, UR6 ;  /* 0x000000061a117c36 */ /* 0x040fe20008000000 */
[-C--:B------:R-:W-:Y:S01]  /*12a20*/  IADD3 R18, P6, R26, R3.reuse, RZ ;  /* 0x000000031a127210 */ /* 0x080fe20007fde0ff */
[----:B------:R3:W-:Y:S01]  /*12a30*/  @P4 STG.E.U8 desc[UR14][R24.64], R27 ;  /* 0x0000001b18004986 */ /* 0x0007e2000c10110e */
[----:B------:R-:W-:Y:S01]  /*12a40*/  ISETP.LT.AND P4, PT, R8, UR7, !P0 ;  /* 0x0000000708007c0c */ /* 0x000fe2000c781270 */
[----:B------:R-:W-:Y:S01]  /*12a50*/  VIADD R20, R0, 0xf ;  /* 0x0000000f00147836 */ /* 0x000fe20000000000 */
[-C--:B------:R-:W-:Y:S01]  /*12a60*/  LEA.HI.X.SX32 R19, R26, R2.reuse, 0x1, P6 ;  /* 0x000000021a137211 */ /* 0x080fe200030f0eff */
[C---:B------:R-:W-:Y:S01]  /*12a70*/  VIADD R21, R17.reuse, UR6 ;  /* 0x0000000611157c36 */ /* 0x040fe20008000000 */
[-C--:B------:R-:W-:Y:S01]  /*12a80*/  IADD3 R8, P6, R17, R3.reuse, RZ ;  /* 0x0000000311087210 */ /* 0x080fe20007fde0ff */
[----:B--2---:R-:W-:Y:S01]  /*12a90*/  VIADD R22, R0, 0x10 ;  /* 0x0000001000167836 */ /* 0x004fe20000000000 */
[----:B------:R-:W-:Y:S01]  /*12aa0*/  PRMT R29, R9, 0x7773, RZ ;  /* 0x00007773091d7816 */ /* 0x000fe200000000ff */
[----:B------:R2:W-:Y:S01]  /*12ab0*/  @P3 STG.E.U8 desc[UR14][R18.64], R31 ;  /* 0x0000001f12003986 */ /* 0x0005e2000c10110e */
[----:B------:R-:W-:Y:S01]  /*12ac0*/  LEA.HI.X.SX32 R9, R17, R2, 0x1, P6 ;  /* 0x0000000211097211 */ /* 0x000fe200030f0eff */
[C---:B------:R-:W-:Y:S01]  /*12ad0*/  VIADD R17, R21.reuse, UR6 ;  /* 0x0000000615117c36 */ /* 0x040fe20008000000 */
[----:B------:R-:W-:Y:S01]  /*12ae0*/  ISETP.LT.AND P3, PT, R20, UR7, !P0 ;  /* 0x0000000714007c0c */ /* 0x000fe2000c761270 */
[----:B---3--:R-:W-:Y:S01]  /*12af0*/  VIADD R24, R0, 0x11 ;  /* 0x0000001100187836 */ /* 0x008fe20000000000 */
[----:B------:R-:W-:Y:S01]  /*12b00*/  IADD3 R20, P6, R21, R3, RZ ;  /* 0x0000000315147210 */ /* 0x000fe20007fde0ff */
[----:B------:R3:W-:Y:S01]  /*12b10*/  @P2 STG.E.U8 desc[UR14][R8.64], R29 ;  /* 0x0000001d08002986 */ /* 0x0007e2000c10110e */
[----:B------:R-:W-:-:S02]  /*12b20*/  ISETP.LT.AND P2, PT, R22, UR7, !P0 ;  /* 0x0000000716007c0c */ /* 0x000fc4000c741270 */
[-C--:B------:R-:W-:Y:S02]  /*12b30*/  LEA.HI.X.SX32 R21, R21, R2.reuse, 0x1, P6 ;  /* 0x0000000215157211 */ /* 0x080fe400030f0eff */
[CC--:B------:R-:W-:Y:S02]  /*12b40*/  IADD3 R22, P6, R17.reuse, R3.reuse, RZ ;  /* 0x0000000311167210 */ /* 0x0c0fe40007fde0ff */
[C---:B------:R-:W-:Y:S02]  /*12b50*/  PRMT R27, R10.reuse, 0x7772, RZ ;  /* 0x000077720a1b7816 */ /* 0x040fe400000000ff */
[C---:B------:R-:W-:Y:S01]  /*12b60*/  LEA.HI.X.SX32 R23, R17.reuse, R2, 0x1, P6 ;  /* 0x0000000211177211 */ /* 0x040fe200030f0eff */
[----:B------:R-:W-:Y:S01]  /*12b70*/  VIADD R17, R17, UR6 ;  /* 0x0000000611117c36 */ /* 0x000fe20008000000 */
[----:B--2---:R-:W-:Y:S01]  /*12b80*/  PRMT R19, R10, 0x7773, RZ ;  /* 0x000077730a137816 */ /* 0x004fe200000000ff */
[----:B---3--:R-:W-:Y:S01]  /*12b90*/  VIADD R9, R0, 0x12 ;  /* 0x0000001200097836 */ /* 0x008fe20000000000 */
[----:B------:R2:W-:Y:S01]  /*12ba0*/  @P1 STG.E.U8 desc[UR14][R20.64], R27 ;  /* 0x0000001b14001986 */ /* 0x0005e2000c10110e */
[C---:B------:R-:W-:Y:S01]  /*12bb0*/  VIADD R18, R17.reuse, UR6 ;  /* 0x0000000611127c36 */ /* 0x040fe20008000000 */
[----:B------:R-:W-:-:S02]  /*12bc0*/  IADD3 R8, P6, R17, R3, RZ ;  /* 0x0000000311087210 */ /* 0x000fc40007fde0ff */
[----:B------:R3:W-:Y:S01]  /*12bd0*/  @P5 STG.E.U8 desc[UR14][R22.64], R19 ;  /* 0x0000001316005986 */ /* 0x0007e2000c10110e */
[----:B------:R-:W-:Y:S02]  /*12be0*/  ISETP.LT.AND P5, PT, R9, UR7, !P0 ;  /* 0x0000000709007c0c */ /* 0x000fe4000c7a1270 */
[-C--:B------:R-:W-:Y:S01]  /*12bf0*/  LEA.HI.X.SX32 R9, R17, R2.reuse, 0x1, P6 ;  /* 0x0000000211097211 */ /* 0x080fe200030f0eff */
[C---:B------:R-:W-:Y:S01]  /*12c00*/  VIADD R17, R18.reuse, UR6 ;  /* 0x0000000612117c36 */ /* 0x040fe20008000000 */
[-C--:B------:R-:W-:Y:S02]  /*12c10*/  IADD3 R10, P6, R18, R3.reuse, RZ ;  /* 0x00000003120a7210 */ /* 0x080fe40007fde0ff */
[C---:B------:R-:W-:Y:S01]  /*12c20*/  PRMT R25, R11.reuse, 0x7773, RZ ;  /* 0x000077730b197816 */ /* 0x040fe200000000ff */
[----:B--2---:R-:W-:Y:S01]  /*12c30*/  VIADD R20, R0, 0x13 ;  /* 0x0000001300147836 */ /* 0x004fe20000000000 */
[----:B------:R-:W-:Y:S02]  /*12c40*/  PRMT R27, R11, 0x7772, RZ ;  /* 0x000077720b1b7816 */ /* 0x000fe400000000ff */
[-C--:B------:R-:W-:Y:S01]  /*12c50*/  LEA.HI.X.SX32 R11, R18, R2.reuse, 0x1, P6 ;  /* 0x00000002120b7211 */ /* 0x080fe200030f0eff */
[C---:B---3--:R-:W-:Y:S01]  /*12c60*/  VIADD R22, R17.reuse, UR6 ;  /* 0x0000000611167c36 */ /* 0x048fe20008000000 */
[CC--:B------:R-:W-:Y:S01]  /*12c70*/  IADD3 R18, P6, R17.reuse, R3.reuse, RZ ;  /* 0x0000000311127210 */ /* 0x0c0fe20007fde0ff */
[----:B------:R2:W-:Y:S01]  /*12c80*/  @P4 STG.E.U8 desc[UR14][R8.64], R27 ;  /* 0x0000001b08004986 */ /* 0x0005e2000c10110e */
[----:B------:R-:W-:Y:S01]  /*12c90*/  ISETP.LT.AND P4, PT, R20, UR7, !P0 ;  /* 0x0000000714007c0c */ /* 0x000fe2000c781270 */
[----:B------:R-:W-:Y:S01]  /*12ca0*/  VIADD R20, R0, 0x14 ;  /* 0x0000001400147836 */ /* 0x000fe20000000000 */
[----:B------:R-:W-:Y:S01]  /*12cb0*/  ISETP.LT.AND P1, PT, R24, UR7, !P0 ;  /* 0x0000000718007c0c */ /* 0x000fe2000c721270 */
[----:B------:R3:W-:Y:S01]  /*12cc0*/  @P3 STG.E.U8 desc[UR14][R10.64], R25 ;  /* 0x000000190a003986 */ /* 0x0007e2000c10110e */
[----:B------:R-:W-:Y:S01]  /*12cd0*/  LEA.HI.X.SX32 R19, R17, R2, 0x1, P6 ;  /* 0x0000000211137211 */ /* 0x000fe200030f0eff */
[----:B------:R-:W-:Y:S01]  /*12ce0*/  VIADD R23, R0, 0x15 ;  /* 0x0000001500177836 */ /* 0x000fe20000000000 */
[----:B------:R-:W-:Y:S01]  /*12cf0*/  ISETP.LT.AND P3, PT, R20, UR7, !P0 ;  /* 0x0000000714007c0c */ /* 0x000fe2000c761270 */
[----:B------:R-:W-:Y:S01]  /*12d00*/  VIADD R24, R0, 0x17 ;  /* 0x0000001700187836 */ /* 0x000fe20000000000 */
[----:B------:R-:W-:-:S02]  /*12d10*/  IADD3 R20, P6, R22, R3, RZ ;  /* 0x0000000316147210 */ /* 0x000fc40007fde0ff */
[----:B0-----:R-:W-:Y:S01]  /*12d20*/  PRMT R17, R12, 0x7770, RZ ;  /* 0x000077700c117816 */ /* 0x001fe200000000ff */
[----:B--2---:R-:W-:Y:S01]  /*12d30*/  VIADD R9, R0, 0x16 ;  /* 0x0000001600097836 */ /* 0x004fe20000000000 */
[C---:B------:R-:W-:Y:S01]  /*12d40*/  LEA.HI.X.SX32 R21, R22.reuse, R2, 0x1, P6 ;  /* 0x0000000216157211 */ /* 0x040fe200030f0eff */
[----:B------:R-:W-:Y:S01]  /*12d50*/  VIADD R22, R22, UR6 ;  /* 0x0000000616167c36 */ /* 0x000fe20008000000 */
[----:B------:R-:W-:Y:S01]  /*12d60*/  PRMT R27, R12, 0x7771, RZ ;  /* 0x000077710c1b7816 */ /* 0x000fe200000000ff */
[----:B------:R0:W-:Y:S01]  /*12d70*/  @P2 STG.E.U8 desc[UR14][R18.64], R17 ;  /* 0x0000001112002986 */ /* 0x0001e2000c10110e */
[----:B------:R-:W-:Y:S01]  /*12d80*/  ISETP.LT.AND P2, PT, R23, UR7, !P0 ;  /* 0x0000000717007c0c */ /* 0x000fe2000c741270 */
[C---:B---3--:R-:W-:Y:S01]  /*12d90*/  VIADD R11, R22.reuse, UR6 ;  /* 0x00000006160b7c36 */ /* 0x048fe20008000000 */
[----:B------:R-:W-:Y:S01]  /*12da0*/  IADD3 R8, P6, R22, R3, RZ ;  /* 0x0000000316087210 */ /* 0x000fe20007fde0ff */
[----:B------:R2:W-:Y:S01]  /*12db0*/  @P1 STG.E.U8 desc[UR14][R20.64], R27 ;  /* 0x0000001b14001986 */ /* 0x0005e2000c10110e */
[----:B------:R-:W-:-:S02]  /*12dc0*/  ISETP.LT.AND P1, PT, R9, UR7, !P0 ;  /* 0x0000000709007c0c */ /* 0x000fc4000c721270 */
[-C--:B------:R-:W-:Y:S02]  /*12dd0*/  LEA.HI.X.SX32 R9, R22, R2.reuse, 0x1, P6 ;  /* 0x0000000216097211 */ /* 0x080fe400030f0eff */
[-C--:B------:R-:W-:Y:S02]  /*12de0*/  IADD3 R10, P6, R11, R3.reuse, RZ ;  /* 0x000000030b0a7210 */ /* 0x080fe40007fde0ff */
[----:B------:R-:W-:Y:S01]  /*12df0*/  PRMT R23, R13, 0x7770, RZ ;  /* 0x000077700d177816 */ /* 0x000fe200000000ff */
[----:B0-----:R-:W-:Y:S01]  /*12e00*/  VIADD R17, R11, UR6 ;  /* 0x000000060b117c36 */ /* 0x001fe20008000000 */
[----:B------:R-:W-:Y:S02]  /*12e10*/  PRMT R25, R13, 0x7771, RZ ;  /* 0x000077710d197816 */ /* 0x000fe400000000ff */
[-C--:B------:R-:W-:Y:S01]  /*12e20*/  LEA.HI.X.SX32 R11, R11, R2.reuse, 0x1, P6 ;  /* 0x000000020b0b7211 */ /* 0x080fe200030f0eff */
[----:B--2---:R-:W-:Y:S01]  /*12e30*/  VIADD R20, R0, 0x18 ;  /* 0x0000001800147836 */ /* 0x004fe20000000000 */
[C---:B------:R-:W-:Y:S01]  /*12e40*/  IADD3 R18, P6, R17.reuse, R3, RZ ;  /* 0x0000000311127210 */ /* 0x040fe20007fde0ff */
[C---:B------:R-:W-:Y:S01]  /*12e50*/  VIADD R22, R17.reuse, UR6 ;  /* 0x0000000611167c36 */ /* 0x040fe20008000000 */
[----:B------:R0:W-:Y:S01]  /*12e60*/  @P5 STG.E.U8 desc[UR14][R8.64], R23 ;  /* 0x0000001708005986 */ /* 0x0001e2000c10110e */
[----:B------:R-:W-:Y:S01]  /*12e70*/  ISETP.LT.AND P5, PT, R24, UR7, !P0 ;  /* 0x0000000718007c0c */ /* 0x000fe2000c7a1270 */
[----:B------:R-:W-:Y:S01]  /*12e80*/  VIADD R24, R0, 0x19 ;  /* 0x0000001900187836 */ /* 0x000fe20000000000 */
[----:B------:R-:W-:Y:S01]  /*12e90*/  LEA.HI.X.SX32 R19, R17, R2, 0x1, P6 ;  /* 0x0000000211137211 */ /* 0x000fe200030f0eff */
[----:B------:R2:W-:Y:S01]  /*12ea0*/  @P4 STG.E.U8 desc[UR14][R10.64], R25 ;  /* 0x000000190a004986 */ /* 0x0005e2000c10110e */
[----:B------:R-:W-:-:S02]  /*12eb0*/  ISETP.LT.AND P4, PT, R20, UR7, !P0 ;  /* 0x0000000714007c0c */ /* 0x000fc4000c781270 */
[-C--:B------:R-:W-:Y:S02]  /*12ec0*/  IADD3 R20, P6, R22, R3.reuse, RZ ;  /* 0x0000000316147210 */ /* 0x080fe40007fde0ff */
[----:B------:R-:W-:Y:S02]  /*12ed0*/  PRMT R17, R14, 0x7770, RZ ;  /* 0x000077700e117816 */ /* 0x000fe400000000ff */
[C---:B------:R-:W-:Y:S01]  /*12ee0*/  LEA.HI.X.SX32 R21, R22.reuse, R2, 0x1, P6 ;  /* 0x0000000216157211 */ /* 0x040fe200030f0eff */
[----:B------:R-:W-:Y:S01]  /*12ef0*/  VIADD R22, R22, UR6 ;  /* 0x0000000616167c36 */ /* 0x000fe20008000000 */
[----:B0-----:R-:W-:Y:S01]  /*12f00*/  PRMT R23, R14, 0x7771, RZ ;  /* 0x000077710e177816 */ /* 0x001fe200000000ff */
[----:B------:R-:W-:Y:S01]  /*12f10*/  VIADD R9, R0, 0x1a ;  /* 0x0000001a00097836 */ /* 0x000fe20000000000 */
[----:B------:R0:W-:Y:S01]  /*12f20*/  @P3 STG.E.U8 desc[UR14][R18.64], R17 ;  /* 0x0000001112003986 */ /* 0x0001e2000c10110e */
[C---:B--2---:R-:W-:Y:S01]  /*12f30*/  VIADD R11, R22.reuse, UR6 ;  /* 0x00000006160b7c36 */ /* 0x044fe20008000000 */
[----:B------:R-:W-:-:S02]  /*12f40*/  IADD3 R8, P6, R22, R3, RZ ;  /* 0x0000000316087210 */ /* 0x000fc40007fde0ff */
[----:B------:R2:W-:Y:S01]  /*12f50*/  @P2 STG.E.U8 desc[UR14][R20.64], R23 ;  /* 0x0000001714002986 */ /* 0x0005e2000c10110e */
[----:B------:R-:W-:Y:S02]  /*12f60*/  ISETP.LT.AND P2, PT, R9, UR7, !P0 ;  /* 0x0000000709007c0c */ /* 0x000fe4000c741270 */
        /* <DEDUP_REMOVED lines=19> */
[----:B------:R-:W-:Y:S01]  /*130a0*/  PRMT R17, R12, 0x7773, RZ ;  /* 0x000077730c117816 */ /* 0x000fe200000000ff */
[----:B0-----:R-:W-:Y:S01]  /*130b0*/  VIADD R9, R0, 0x1e ;  /* 0x0000001e00097836 */ /* 0x001fe20000000000 */
[----:B------:R-:W-:Y:S01]  /*130c0*/  ISETP.LT.AND P1, PT, R24, UR7, !P0 ;  /* 0x0000000718007c0c */ /* 0x000fe2000c721270 */
[C---:B--2---:R-:W-:Y:S01]  /*130d0*/  VIADD R11, R22.reuse, UR6 ;  /* 0x00000006160b7c36 */ /* 0x044fe20008000000 */
[----:B------:R-:W-:Y:S01]  /*130e0*/  IADD3 R8, P6, R22, R3, RZ ;  /* 0x0000000316087210 */ /* 0x000fe20007fde0ff */
[----:B------:R0:W-:Y:S01]  /*130f0*/  @P4 STG.E.U8 desc[UR14][R18.64], R23 ;  /* 0x0000001712004986 */ /* 0x0001e2000c10110e */
[C---:B------:R-:W-:Y:S01]  /*13100*/  VIADD R12, R0.reuse, 0x1f ;  /* 0x0000001f000c7836 */ /* 0x040fe20000000000 */
[----:B------:R-:W-:Y:S01]  /*13110*/  PRMT R27, R13, 0x7773, RZ ;  /* 0x000077730d1b7816 */ /* 0x000fe200000000ff */
[----:B------:R-:W-:Y:S01]  /*13120*/  VIADD R24, R0, 0x1d ;  /* 0x0000001d00187836 */ /* 0x000fe20000000000 */
[----:B------:R2:W-:Y:S01]  /*13130*/  @P3 STG.E.U8 desc[UR14][R20.64], R17 ;  /* 0x0000001114003986 */ /* 0x0005e2000c10110e */
[----:B------:R-:W-:-:S02]  /*13140*/  ISETP.LT.AND P3, PT, R9, UR7, !P0 ;  /* 0x0000000709007c0c */ /* 0x000fc4000c761270 */
[-C--:B------:R-:W-:Y:S02]  /*13150*/  LEA.HI.X.SX32 R9, R22, R2.reuse, 0x1, P6 ;  /* 0x0000000216097211 */ /* 0x080fe400030f0eff */
[-C--:B------:R-:W-:Y:S02]  /*13160*/  IADD3 R10, P6, R11, R3.reuse, RZ ;  /* 0x000000030b0a7210 */ /* 0x080fe40007fde0ff */
[----:B------:R-:W-:Y:S01]  /*13170*/  ISETP.LT.AND P4, PT, R24, UR7, !P0 ;  /* 0x0000000718007c0c */ /* 0x000fe2000c781270 */
[C---:B0-----:R-:W-:Y:S01]  /*13180*/  VIADD R18, R0.reuse, 0x20 ;  /* 0x0000002000127836 */ /* 0x041fe20000000000 */
[----:B------:R-:W-:Y:S01]  /*13190*/  PRMT R23, R13, 0x7772, RZ ;  /* 0x000077720d177816 */ /* 0x000fe200000000ff */
[C---:B------:R-:W-:Y:S01]  /*131a0*/  VIADD R13, R11.reuse, UR6 ;  /* 0x000000060b0d7c36 */ /* 0x040fe20008000000 */
[----:B------:R-:W-:Y:S01]  /*131b0*/  LEA.HI.X.SX32 R11, R11, R2, 0x1, P6 ;  /* 0x000000020b0b7211 */ /* 0x000fe200030f0eff */
[----:B--2---:R-:W-:Y:S01]  /*131c0*/  VIADD R20, R0, 0x21 ;  /* 0x0000002100147836 */ /* 0x004fe20000000000 */
[----:B------:R-:W-:Y:S01]  /*131d0*/  PRMT R25, R14, 0x7772, RZ ;  /* 0x000077720e197816 */ /* 0x000fe200000000ff */
[----:B------:R0:W-:Y:S01]  /*131e0*/  @P2 STG.E.U8 desc[UR14][R8.64], R23 ;  /* 0x0000001708002986 */ /* 0x0001e2000c10110e */
[----:B------:R-:W-:Y:S01]  /*131f0*/  ISETP.LT.AND P2, PT, R12, UR7, !P0 ;  /* 0x000000070c007c0c */ /* 0x000fe2000c741270 */
[C---:B------:R-:W-:Y:S01]  /*13200*/  VIADD R17, R13.reuse, UR6 ;  /* 0x000000060d117c36 */ /* 0x040fe20008000000 */
[----:B------:R-:W-:Y:S01]  /*13210*/  IADD3 R12, P6, R13, R3, RZ ;  /* 0x000000030d0c7210 */ /* 0x000fe20007fde0ff */
[----:B------:R2:W-:Y:S01]  /*13220*/  @P1 STG.E.U8 desc[UR14][R10.64], R27 ;  /* 0x0000001b0a001986 */ /* 0x0005e2000c10110e */
[----:B------:R-:W-:-:S02]  /*13230*/  ISETP.LT.AND P1, PT, R18, UR7, !P0 ;  /* 0x0000000712007c0c */ /* 0x000fc4000c721270 */
[-C--:B------:R-:W-:Y:S02]  /*13240*/  LEA.HI.X.SX32 R13, R13, R2.reuse, 0x1, P6 ;  /* 0x000000020d0d7211 */ /* 0x080fe400030f0eff */
[-C--:B------:R-:W-:Y:S02]  /*13250*/  IADD3 R18, P6, R17, R3.reuse, RZ ;  /* 0x0000000311127210 */ /* 0x080fe40007fde0ff */
[----:B------:R-:W-:Y:S01]  /*13260*/  PRMT R21, R15, 0x7773, RZ ;  /* 0x000077730f157816 */ /* 0x000fe200000000ff */
[----:B0-----:R-:W-:Y:S01]  /*13270*/  VIADD R9, R0, 0x22 ;  /* 0x0000002200097836 */ /* 0x001fe20000000000 */
[CC--:B------:R-:W-:Y:S01]  /*13280*/  LEA.HI.X.SX32 R19, R17.reuse, R2.reuse, 0x1, P6 ;  /* 0x0000000211137211 */ /* 0x0c0fe200030f0eff */
[----:B------:R-:W-:Y:S01]  /*13290*/  VIADD R17, R17, UR6 ;  /* 0x0000000611117c36 */ /* 0x000fe20008000000 */
[----:B------:R-:W-:Y:S01]  /*132a0*/  PRMT R23, R14, 0x7773, RZ ;  /* 0x000077730e177816 */ /* 0x000fe200000000ff */
[----:B------:R0:W-:Y:S01]  /*132b0*/  @P5 STG.E.U8 desc[UR14][R12.64], R25 ;  /* 0x000000190c005986 */ /* 0x0001e2000c10110e */
[----:B------:R-:W-:Y:S01]  /*132c0*/  PRMT R15, R15, 0x7772, RZ ;  /* 0x000077720f0f7816 */ /* 0x000fe200000000ff */
[C---:B--2---:R-:W-:Y:S01]  /*132d0*/  VIADD R11, R17.reuse, UR6 ;  /* 0x00000006110b7c36 */ /* 0x044fe20008000000 */
[----:B------:R-:W-:Y:S01]  /*132e0*/  IADD3 R8, P6, R17, R3, RZ ;  /* 0x0000000311087210 */ /* 0x000fe20007fde0ff */
[----:B------:R2:W-:Y:S01]  /*132f0*/  @P4 STG.E.U8 desc[UR14][R18.64], R23 ;  /* 0x0000001712004986 */ /* 0x0005e2000c10110e */
[----:B------:R-:W-:Y:S01]  /*13300*/  ISETP.LT.AND P4, PT, R9, UR7, !P0 ;  /* 0x0000000709007c0c */ /* 0x000fe2000c781270 */
[----:B------:R-:W-:Y:S01]  /*13310*/  VIADD R14, R11, UR6 ;  /* 0x000000060b0e7c36 */ /* 0x000fe20008000000 */
[----:B------:R-:W-:-:S02]  /*13320*/  LEA.HI.X.SX32 R9, R17, R2, 0x1, P6 ;  /* 0x0000000211097211 */ /* 0x000fc400030f0eff */
[CC--:B------:R-:W-:Y:S02]  /*13330*/  IADD3 R10, P6, R11.reuse, R3.reuse, RZ ;  /* 0x000000030b0a7210 */ /* 0x0c0fe40007fde0ff */
[----:B------:R-:W-:Y:S01]  /*13340*/  ISETP.LT.AND P5, PT, R20, UR7, !P0 ;  /* 0x0000000714007c0c */ /* 0x000fe2000c7a1270 */
[C---:B0-----:R-:W-:Y:S01]  /*13350*/  VIADD R12, R0.reuse, 0x23 ;  /* 0x00000023000c7836 */ /* 0x041fe20000000000 */
[----:B------:R0:W-:Y:S01]  /*13360*/  @P3 STG.E.U8 desc[UR14][R8.64], R15 ;  /* 0x0000000f08003986 */ /* 0x0001e2000c10110e */
[----:B------:R-:W-:Y:S01]  /*13370*/  LEA.HI.X.SX32 R11, R11, R2, 0x1, P6 ;  /* 0x000000020b0b7211 */ /* 0x000fe200030f0eff */
[----:B------:R-:W-:Y:S01]  /*13380*/  VIADD R20, R0, 0x2f ;  /* 0x0000002f00147836 */ /* 0x000fe20000000000 */
[----:B-1----:R-:W-:Y:S01]  /*13390*/  PRMT R17, R4, 0x7770, RZ ;  /* 0x0000777004117816 */ /* 0x002fe200000000ff */
[----:B--2---:R-:W-:Y:S01]  /*133a0*/  VIADD R18, R0, 0x24 ;  /* 0x0000002400127836 */ /* 0x004fe20000000000 */
[----:B------:R-:W-:Y:S01]  /*133b0*/  ISETP.LT.AND P3, PT, R12, UR7, !P0 ;  /* 0x000000070c007c0c */ /* 0x000fe2000c761270 */
[----:B------:R1:W-:Y:S01]  /*133c0*/  @P2 STG.E.U8 desc[UR14][R10.64], R21 ;  /* 0x000000150a002986 */ /* 0x0003e2000c10110e */
[----:B------:R-:W-:-:S02]  /*133d0*/  IADD3 R12, P6, R14, R3, RZ ;  /* 0x000000030e0c7210 */ /* 0x000fc40007fde0ff */
[C---:B------:R-:W-:Y:S02]  /*133e0*/  PRMT R23, R5.reuse, 0x7770, RZ ;  /* 0x0000777005177816 */ /* 0x040fe400000000ff */
[C---:B------:R-:W-:Y:S01]  /*133f0*/  LEA.HI.X.SX32 R13, R14.reuse, R2, 0x1, P6 ;  /* 0x000000020e0d7211 */ /* 0x040fe200030f0eff */
[----:B------:R-:W-:Y:S01]  /*13400*/  VIADD R14, R14, UR6 ;  /* 0x000000060e0e7c36 */ /* 0x000fe20008000000 */
[----:B------:R-:W-:Y:S01]  /*13410*/  ISETP.LT.AND P2, PT, R18, UR7, !P0 ;  /* 0x0000000712007c0c */ /* 0x000fe2000c741270 */
[----:B------:R-:W-:Y:S01]  /*13420*/  VIADD R18, R0, 0x25 ;  /* 0x0000002500127836 */ /* 0x000fe20000000000 */
[----:B------:R-:W-:Y:S01]  /*13430*/  PRMT R19, R5, 0x7771, RZ ;  /* 0x0000777105137816 */ /* 0x000fe200000000ff */
[C---:B0-----:R-:W-:Y:S01]  /*13440*/  VIADD R15, R14.reuse, UR6 ;  /* 0x000000060e0f7c36 */ /* 0x041fe20008000000 */
[----:B------:R-:W-:Y:S01]  /*13450*/  IADD3 R8, P6, R14, R3, RZ ;  /* 0x000000030e087210 */ /* 0x000fe20007fde0ff */
[----:B------:R0:W-:Y:S01]  /*13460*/  @P1 STG.E.U8 desc[UR14][R12.64], R17 ;  /* 0x000000110c001986 */ /* 0x0001e2000c10110e */
[----:B-1----:R-:W-:-:S02]  /*13470*/  PRMT R21, R4, 0x7771, RZ ;  /* 0x0000777104157816 */ /* 0x002fc400000000ff */
[-C--:B------:R-:W-:Y:S01]  /*13480*/  LEA.HI.X.SX32 R9, R14, R2.reuse, 0x1, P6 ;  /* 0x000000020e097211 */ /* 0x080fe200030f0eff */
[C---:B------:R-:W-:Y:S01]  /*13490*/  VIADD R14, R15.reuse, UR6 ;  /* 0x000000060f0e7c36 */ /* 0x040fe20008000000 */
[CC--:B------:R-:W-:Y:S02]  /*134a0*/  IADD3 R10, P6, R15.reuse, R3.reuse, RZ ;  /* 0x000000030f0a7210 */ /* 0x0c0fe40007fde0ff */
[----:B------:R-:W-:Y:S01]  /*134b0*/  ISETP.LT.AND P1, PT, R18, UR7, !P0 ;  /* 0x0000000712007c0c */ /* 0x000fe2000c721270 */
[----:B------:R1:W-:Y:S01]  /*134c0*/  @P5 STG.E.U8 desc[UR14][R8.64], R21 ;  /* 0x0000001508005986 */ /* 0x0003e2000c10110e */
[-C--:B------:R-:W-:Y:S01]  /*134d0*/  LEA.HI.X.SX32 R11, R15, R2.reuse, 0x1, P6 ;  /* 0x000000020f0b7211 */ /* 0x080fe200030f0eff */
[----:B------:R-:W-:Y:S01]  /*134e0*/  VIADD R15, R0, 0x27 ;  /* 0x00000027000f7836 */ /* 0x000fe20000000000 */
[----:B------:R-:W-:Y:S01]  /*134f0*/  PRMT R25, R4, 0x7773, RZ ;  /* 0x0000777304197816 */ /* 0x000fe200000000ff */
[C---:B0-----:R-:W-:Y:S01]  /*13500*/  VIADD R17, R14.reuse, UR6 ;  /* 0x000000060e117c36 */ /* 0x041fe20008000000 */
[----:B------:R-:W-:Y:S01]  /*13510*/  IADD3 R12, P6, R14, R3, RZ ;  /* 0x000000030e0c7210 */ /* 0x000fe20007fde0ff */
[----:B------:R0:W-:Y:S01]  /*13520*/  @P4 STG.E.U8 desc[UR14][R10.64], R23 ;  /* 0x000000170a004986 */ /* 0x0001e2000c10110e */
[----:B------:R-:W-:Y:S01]  /*13530*/  ISETP.LT.AND P4, PT, R15, UR7, !P0 ;  /* 0x000000070f007c0c */ /* 0x000fe2000c781270 */
[----:B------:R-:W-:Y:S01]  /*13540*/  VIADD R18, R0, 0x26 ;  /* 0x0000002600127836 */ /* 0x000fe20000000000 */
[----:B------:R-:W-:-:S02]  /*13550*/  LEA.HI.X.SX32 R13, R14, R2, 0x1, P6 ;  /* 0x000000020e0d7211 */ /* 0x000fc400030f0eff */
[CC--:B------:R-:W-:Y:S01]  /*13560*/  IADD3 R14, P6, R17.reuse, R3.reuse, RZ ;  /* 0x00000003110e7210 */ /* 0x0c0fe20007fde0ff */
[----:B-1----:R-:W-:Y:S01]  /*13570*/  VIADD R9, R0, 0x29 ;  /* 0x0000002900097836 */ /* 0x002fe20000000000 */
[----:B------:R-:W-:Y:S01]  /*13580*/  PRMT R21, R6, 0x7770, RZ ;  /* 0x0000777006157816 */ /* 0x000fe200000000ff */
[----:B------:R1:W-:Y:S01]  /*13590*/  @P3 STG.E.U8 desc[UR14][R12.64], R19 ;  /* 0x000000130c003986 */ /* 0x0003e2000c10110e */
[C---:B------:R-:W-:Y:S01]  /*135a0*/  LEA.HI.X.SX32 R15, R17.reuse, R2, 0x1, P6 ;  /* 0x00000002110f7211 */ /* 0x040fe200030f0eff */
[----:B------:R-:W-:Y:S01]  /*135b0*/  VIADD R17, R17, UR6 ;  /* 0x0000000611117c36 */ /* 0x000fe20008000000 */
[----:B------:R-:W-:Y:S01]  /*135c0*/  ISETP.LT.AND P5, PT, R18, UR7, !P0 ;  /* 0x0000000712007c0c */ /* 0x000fe2000c7a1270 */
[----:B------:R-:W-:Y:S01]  /*135d0*/  VIADD R18, R0, 0x28 ;  /* 0x0000002800127836 */ /* 0x000fe20000000000 */
[----:B0-----:R-:W-:Y:S01]  /*135e0*/  PRMT R23, R6, 0x7771, RZ ;  /* 0x0000777106177816 */ /* 0x001fe200000000ff */
[C---:B------:R-:W-:Y:S01]  /*135f0*/  VIADD R11, R17.reuse, UR6 ;  /* 0x00000006110b7c36 */ /* 0x040fe20008000000 */
[----:B------:R-:W-:Y:S01]  /*13600*/  IADD3 R8, P6, R17, R3, RZ ;  /* 0x0000000311087210 */ /* 0x000fe20007fde0ff */
[----:B------:R0:W-:Y:S01]  /*13610*/  @P2 STG.E.U8 desc[UR14][R14.64], R21 ;  /* 0x000000150e002986 */ /* 0x0001e2000c10110e */
[----:B------:R-:W-:-:S02]  /*13620*/  ISETP.LT.AND P2, PT, R9, UR7, !P0 ;  /* 0x0000000709007c0c */ /* 0x000fc4000c741270 */
[-C--:B------:R-:W-:Y:S01]  /*13630*/  LEA.HI.X.SX32 R9, R17, R2.reuse, 0x1, P6 ;  /* 0x0000000211097211 */ /* 0x080fe200030f0eff */
[C---:B-1----:R-:W-:Y:S01]  /*13640*/  VIADD R13, R11.reuse, UR6 ;  /* 0x000000060b0d7c36 */ /* 0x042fe20008000000 */
[-C--:B------:R-:W-:Y:S02]  /*13650*/  IADD3 R10, P6, R11, R3.reuse, RZ ;  /* 0x000000030b0a7210 */ /* 0x080fe40007fde0ff */
[----:B------:R-:W-:Y:S01]  /*13660*/  PRMT R19, R7, 0x7770, RZ ;  /* 0x0000777007137816 */ /* 0x000fe200000000ff */
[----:B------:R-:W-:Y:S01]  /*13670*/  VIADD R17, R13, UR6 ;  /* 0x000000060d117c36 */ /* 0x000fe20008000000 */
[-C--:B------:R-:W-:Y:S01]  /*13680*/  LEA.HI.X.SX32 R11, R11, R2.reuse, 0x1, P6 ;  /* 0x000000020b0b7211 */ /* 0x080fe200030f0eff */
[----:B------:R1:W-:Y:S01]  /*13690*/  @P1 STG.E.U8 desc[UR14][R8.64], R23 ;  /* 0x0000001708001986 */ /* 0x0003e2000c10110e */
[C---:B------:R-:W-:Y:S01]  /*136a0*/  IADD3 R12, P6, R13.reuse, R3, RZ ;  /* 0x000000030d0c7210 */ /* 0x040fe20007fde0ff */
[----:B0-----:R-:W-:Y:S01]  /*136b0*/  VIADD R14, R0, 0x2b ;  /* 0x0000002b000e7836 */ /* 0x001fe20000000000 */
[----:B------:R-:W-:Y:S01]  /*136c0*/  ISETP.LT.AND P3, PT, R18, UR7, !P0 ;  /* 0x0000000712007c0c */ /* 0x000fe2000c761270 */
[----:B------:R-:W-:Y:S01]  /*136d0*/  VIADD R18, R0, 0x2a ;  /* 0x0000002a00127836 */ /* 0x000fe20000000000 */
[----:B------:R0:W-:Y:S01]  /*136e0*/  @P5 STG.E.U8 desc[UR14][R10.64], R19 ;  /* 0x000000130a005986 */ /* 0x0001e2000c10110e */
[----:B------:R-:W-:-:S02]  /*136f0*/  LEA.HI.X.SX32 R13, R13, R2, 0x1, P6 ;  /* 0x000000020d0d7211 */ /* 0x000fc400030f0eff */
[----:B------:R-:W-:Y:S02]  /*13700*/  ISETP.LT.AND P5, PT, R14, UR7, !P0 ;  /* 0x000000070e007c0c */ /* 0x000fe4000c7a1270 */
[-C--:B------:R-:W-:Y:S02]  /*13710*/  IADD3 R14, P6, R17, R3.reuse, RZ ;  /* 0x00000003110e7210 */ /* 0x080fe40007fde0ff */
[----:B------:R-:W-:Y:S01]  /*13720*/  ISETP.LT.AND P1, PT, R18, UR7, !P0 ;  /* 0x0000000712007c0c */ /* 0x000fe2000c721270 */
[----:B------:R-:W-:Y:S01]  /*13730*/  VIADD R18, R0, 0x2c ;  /* 0x0000002c00127836 */ /* 0x000fe20000000000 */
[----:B------:R-:W-:Y:S02]  /*13740*/  PRMT R21, R7, 0x7771, RZ ;  /* 0x0000777107157816 */ /* 0x000fe400000000ff */
[C---:B------:R-:W-:Y:S01]  /*13750*/  LEA.HI.X.SX32 R15, R17.reuse, R2, 0x1, P6 ;  /* 0x00000002110f7211 */ /* 0x040fe200030f0eff */
[----:B------:R-:W-:Y:S01]  /*13760*/  VIADD R17, R17, UR6 ;  /* 0x0000000611117c36 */ /* 0x000fe20008000000 */
[----:B-1----:R-:W-:Y:S01]  /*13770*/  PRMT R9, R4, 0x7772, RZ ;  /* 0x0000777204097816 */ /* 0x002fe200000000ff */
[----:B------:R1:W-:Y:S01]  /*13780*/  @P4 STG.E.U8 desc[UR14][R12.64], R21 ;  /* 0x000000150c004986 */ /* 0x0003e2000c10110e */
[----:B------:R-:W-:Y:S01]  /*13790*/  ISETP.LT.AND P4, PT, R18, UR7, !P0 ;  /* 0x0000000712007c0c */ /* 0x000fe2000c781270 */
[----:B0-----:R-:W-:Y:S01]  /*137a0*/  VIADD R10, R0, 0x2d ;  /* 0x0000002d000a7836 */ /* 0x001fe20000000000 */
[C---:B------:R-:W-:Y:S01]  /*137b0*/  IADD3 R18, P6, R17.reuse, R3, RZ ;  /* 0x0000000311127210 */ /* 0x040fe20007fde0ff */
[----:B------:R-:W-:Y:S01]  /*137c0*/  VIADD R8, R17, UR6 ;  /* 0x0000000611087c36 */ /* 0x000fe20008000000 */
[----:B------:R0:W-:Y:S01]  /*137d0*/  @P3 STG.E.U8 desc[UR14][R14.64], R9 ;  /* 0x000000090e003986 */ /* 0x0001e2000c10110e */
[----:B------:R-:W-:-:S02]  /*137e0*/  PRMT R23, R5, 0x7773, RZ ;  /* 0x0000777305177816 */ /* 0x000fc400000000ff */
[-C--:B------:R-:W-:Y:S01]  /*137f0*/  LEA.HI.X.SX32 R19, R17, R2.reuse, 0x1, P6 ;  /* 0x0000000211137211 */ /* 0x080fe200030f0eff */
[----:B------:R-:W-:Y:S01]  /*13800*/  VIADD R4, R8, UR6 ;  /* 0x0000000608047c36 */ /* 0x000fe20008000000 */
[----:B------:R-:W-:Y:S01]  /*13810*/  ISETP.LT.AND P3, PT, R10, UR7, !P0 ;  /* 0x000000070a007c0c */ /* 0x000fe2000c761270 */
[----:B------:R-:W-:Y:S01]  /*13820*/  VIADD R10, R0, 0x2e ;  /* 0x0000002e000a7836 */ /* 0x000fe20000000000 */
[-C--:B-1----:R-:W-:Y:S01]  /*13830*/  IADD3 R12, P6, R8, R3.reuse, RZ ;  /* 0x00000003080c7210 */ /* 0x082fe20007fde0ff */
[----:B------:R1:W-:Y:S01]  /*13840*/  @P2 STG.E.U8 desc[UR14][R18.64], R25 ;  /* 0x0000001912002986 */ /* 0x0003e2000c10110e */
[----:B------:R-:W-:Y:S01]  /*13850*/  VIADD R17, R4, UR6 ;  /* 0x0000000604117c36 */ /* 0x000fe20008000000 */
[----:B------:R-:W-:Y:S02]  /*13860*/  PRMT R21, R5, 0x7772, RZ ;  /* 0x0000777205157816 */ /* 0x000fe400000000ff */
[----:B------:R-:W-:Y:S02]  /*13870*/  LEA.HI.X.SX32 R13, R8, R2, 0x1, P6 ;  /* 0x00000002080d7211 */ /* 0x000fe400030f0eff */
[----:B0-----:R-:W-:-:S02]  /*13880*/  IADD3 R14, P6, R4, R3, RZ ;  /* 0x00000003040e7210 */ /* 0x001fc40007fde0ff */
[----:B------:R-:W-:Y:S01]  /*13890*/  ISETP.LT.AND P2, PT, R10, UR7, !P0 ;  /* 0x000000070a007c0c */ /* 0x000fe2000c741270 */
[----:B------:R-:W-:Y:S01]  /*138a0*/  @P1 STG.E.U8 desc[UR14][R12.64], R21 ;  /* 0x000000150c001986 */ /* 0x000fe2000c10110e */
[-C--:B------:R-:W-:Y:S02]  /*138b0*/  LEA.HI.X.SX32 R15, R4, R2.reuse, 0x1, P6 ;  /* 0x00000002040f7211 */ /* 0x080fe400030f0eff */
[CC--:B------:R-:W-:Y:S01]  /*138c0*/  IADD3 R4, P6, R17.reuse, R3.reuse, RZ ;  /* 0x0000000311047210 */ /* 0x0c0fe20007fde0ff */
[----:B------:R0:W2:Y:S01]  /*138d0*/  LDS.128 R8, [R16] ;  /* 0x0000000010087984 */ /* 0x0000a20000000c00 */
[C---:B-1----:R-:W-:Y:S01]  /*138e0*/  VIADD R18, R17.reuse, UR6 ;  /* 0x0000000611127c36 */ /* 0x042fe20008000000 */
[----:B------:R-:W-:Y:S02]  /*138f0*/  PRMT R19, R6, 0x7772, RZ ;  /* 0x0000777206137816 */ /* 0x000fe400000000ff */
[-C--:B------:R-:W-:Y:S01]  /*13900*/  LEA.HI.X.SX32 R5, R17, R2.reuse, 0x1, P6 ;  /* 0x0000000211057211 */ /* 0x080fe200030f0eff */
[----:B------:R1:W-:Y:S01]  /*13910*/  @P5 STG.E.U8 desc[UR14][R14.64], R23 ;  /* 0x000000170e005986 */ /* 0x0003e2000c10110e */
[----:B------:R-:W-:Y:S01]  /*13920*/  VIADD R17, R0, 0x31 ;  /* 0x0000003100117836 */ /* 0x000fe20000000000 */
[----:B------:R-:W-:Y:S01]  /*13930*/  ISETP.LT.AND P1, PT, R20, UR7, !P0 ;  /* 0x0000000714007c0c */ /* 0x000fe2000c721270 */
[----:B0-----:R-:W-:Y:S01]  /*13940*/  VIADD R16, R0, 0x33 ;  /* 0x0000003300107836 */ /* 0x001fe20000000000 */
[----:B------:R-:W-:Y:S01]  /*13950*/  IADD3 R12, P6, R18, R3, RZ ;  /* 0x00000003120c7210 */ /* 0x000fe20007fde0ff */
[----:B------:R0:W-:Y:S01]  /*13960*/  @P4 STG.E.U8 desc[UR14][R4.64], R19 ;  /* 0x0000001304004986 */ /* 0x0001e2000c10110e */
[----:B------:R-:W-:Y:S01]  /*13970*/  PRMT R21, R6, 0x7773, RZ ;  /* 0x0000777306157816 */ /* 0x000fe200000000ff */
[----:B------:R-:W-:Y:S01]  /*13980*/  VIADD R20, R0, 0x30 ;  /* 0x0000003000147836 */ /* 0x000fe20000000000 */
[C---:B------:R-:W-:Y:S01]  /*13990*/  LEA.HI.X.SX32 R13, R18.reuse, R2, 0x1, P6 ;  /* 0x00000002120d7211 */ /* 0x040fe200030f0eff */
[----:B------:R-:W-:Y:S01]  /*139a0*/  VIADD R18, R18, UR6 ;  /* 0x0000000612127c36 */ /* 0x000fe20008000000 */
[----:B------:R-:W-:Y:S01]  /*139b0*/  ISETP.LT.AND P4, PT, R17, UR7, !P0 ;  /* 0x0000000711007c0c */ /* 0x000fe2000c781270 */
[----:B-1----:R-:W-:-:S02]  /*139c0*/  VIADD R15, R0, 0x32 ;  /* 0x00000032000f7836 */ /* 0x002fc40000000000 */
[----:B------:R1:W-:Y:S01]  /*139d0*/  @P3 STG.E.U8 desc[UR14][R12.64], R21 ;  /* 0x000000150c003986 */ /* 0x0003e2000c10110e */
[CC--:B------:R-:W-:Y:S01]  /*139e0*/  IADD3 R14, P6, R18.reuse, R3.reuse, RZ ;  /* 0x00000003120e7210 */ /* 0x0c0fe20007fde0ff */
[C---:B------:R-:W-:Y:S01]  /*139f0*/  VIADD R6, R18.reuse, UR6 ;  /* 0x0000000612067c36 */ /* 0x040fe20008000000 */
[----:B------:R-:W-:Y:S02]  /*13a00*/  PRMT R17, R7, 0x7773, RZ ;  /* 0x0000777307117816 */ /* 0x000fe400000000ff */
[----:B------:R-:W-:Y:S02]  /*13a10*/  ISETP.LT.AND P3, PT, R15, UR7, !P0 ;  /* 0x000000070f007c0c */ /* 0x000fe4000c761270 */
[-C--:B------:R-:W-:Y:S01]  /*13a20*/  LEA.HI.X.SX32 R15, R18, R2.reuse, 0x1, P6 ;  /* 0x00000002120f7211 */ /* 0x080fe200030f0eff */
[----:B------:R-:W-:Y:S01]  /*13a30*/  VIADD R18, R0, 0x35 ;  /* 0x0000003500127836 */ /* 0x000fe20000000000 */
[----:B0-----:R-:W-:Y:S01]  /*13a40*/  PRMT R19, R7, 0x7772, RZ ;  /* 0x0000777207137816 */ /* 0x001fe200000000ff */
[C---:B------:R-:W-:Y:S01]  /*13a50*/  VIADD R7, R6.reuse, UR6 ;  /* 0x0000000606077c36 */ /* 0x040fe20008000000 */
[-C--:B------:R-:W-:Y:S01]  /*13a60*/  IADD3 R4, P6, R6, R3.reuse, RZ ;  /* 0x0000000306047210 */ /* 0x080fe20007fde0ff */
[----:B-1----:R-:W-:Y:S01]  /*13a70*/  VIADD R12, R0, 0x34 ;  /* 0x00000034000c7836 */ /* 0x002fe20000000000 */
[----:B------:R-:W-:Y:S01]  /*13a80*/  ISETP.LT.AND P5, PT, R20, UR7, !P0 ;  /* 0x0000000714007c0c */ /* 0x000fe2000c7a1270 */
[----:B------:R-:W-:Y:S01]  /*13a90*/  @P2 STG.E.U8 desc[UR14][R14.64], R19 ;  /* 0x000000130e002986 */ /* 0x000fe2000c10110e */
[----:B------:R-:W-:Y:S01]  /*13aa0*/  LEA.HI.X.SX32 R5, R6, R2, 0x1, P6 ;  /* 0x0000000206057211 */ /* 0x000fe200030f0eff */
[----:B------:R-:W-:Y:S01]  /*13ab0*/  VIADD R20, R0, 0x3e ;  /* 0x0000003e00147836 */ /* 0x000fe20000000000 */
[----:B------:R-:W-:Y:S01]  /*13ac0*/  ISETP.LT.AND P2, PT, R16, UR7, !P0 ;  /* 0x0000000710007c0c */ /* 0x000fe2000c741270 */
[C---:B------:R-:W-:Y:S01]  /*13ad0*/  VIADD R16, R7.reuse, UR6 ;  /* 0x0000000607107c36 */ /* 0x040fe20008000000 */
[----:B------:R-:W-:Y:S01]  /*13ae0*/  IADD3 R6, P6, R7, R3, RZ ;  /* 0x0000000307067210 */ /* 0x000fe20007fde0ff */
[----:B------:R0:W-:Y:S01]  /*13af0*/  @P1 STG.E.U8 desc[UR14][R4.64], R17 ;  /* 0x0000001104001986 */ /* 0x0001e2000c10110e */
[----:B------:R-:W-:-:S02]  /*13b00*/  ISETP.LT.AND P1, PT, R12, UR7, !P0 ;  /* 0x000000070c007c0c */ /* 0x000fc4000c721270 */
[-C--:B------:R-:W-:Y:S02]  /*13b10*/  LEA.HI.X.SX32 R7, R7, R2.reuse, 0x1, P6 ;  /* 0x0000000207077211 */ /* 0x080fe400030f0eff */
[-C--:B------:R-:W-:Y:S02]  /*13b20*/  IADD3 R12, P6, R16, R3.reuse, RZ ;  /* 0x00000003100c7210 */ /* 0x080fe40007fde0ff */
[----:B--2---:R-:W-:Y:S02]  /*13b30*/  PRMT R21, R8, 0x7770, RZ ;  /* 0x0000777008157816 */ /* 0x004fe400000000ff */
[CC--:B------:R-:W-:Y:S01]  /*13b40*/  LEA.HI.X.SX32 R13, R16.reuse, R2.reuse, 0x1, P6 ;  /* 0x00000002100d7211 */ /* 0x0c0fe200030f0eff */
[----:B------:R-:W-:Y:S01]  /*13b50*/  VIADD R16, R16, UR6 ;  /* 0x0000000610107c36 */ /* 0x000fe20008000000 */
[----:B------:R-:W-:Y:S01]  /*13b60*/  PRMT R23, R8, 0x7771, RZ ;  /* 0x0000777108177816 */ /* 0x000fe200000000ff */
[----:B0-----:R-:W-:Y:S01]  /*13b70*/  VIADD R5, R0, 0x36 ;  /* 0x0000003600057836 */ /* 0x001fe20000000000 */
[----:B------:R0:W-:Y:S01]  /*13b80*/  @P5 STG.E.U8 desc[UR14][R6.64], R21 ;  /* 0x0000001506005986 */ /* 0x0001e2000c10110e */
[C---:B------:R-:W-:Y:S01]  /*13b90*/  VIADD R14, R16.reuse, UR6 ;  /* 0x00000006100e7c36 */ /* 0x040fe20008000000 */
[----:B------:R-:W-:Y:S01]  /*13ba0*/  IADD3 R4, P6, R16, R3, RZ ;  /* 0x0000000310047210 */ /* 0x000fe20007fde0ff */
[----:B------:R-:W-:Y:S01]  /*13bb0*/  VIADD R17, R0, 0x37 ;  /* 0x0000003700117836 */ /* 0x000fe20000000000 */
[----:B------:R1:W-:Y:S01]  /*13bc0*/  @P4 STG.E.U8 desc[UR14][R12.64], R23 ;  /* 0x000000170c004986 */ /* 0x0003e2000c10110e */
[----:B------:R-:W-:Y:S01]  /*13bd0*/  ISETP.LT.AND P4, PT, R5, UR7, !P0 ;  /* 0x0000000705007c0c */ /* 0x000fe2000c781270 */
[----:B------:R-:W-:Y:S01]  /*13be0*/  VIADD R15, R14, UR6 ;  /* 0x000000060e0f7c36 */ /* 0x000fe20008000000 */
[----:B------:R-:W-:-:S02]  /*13bf0*/  LEA.HI.X.SX32 R5, R16, R2, 0x1, P6 ;  /* 0x0000000210057211 */ /* 0x000fc400030f0eff */
[----:B------:R-:W-:Y:S01]  /*13c00*/  PRMT R19, R9, 0x7770, RZ ;  /* 0x0000777009137816 */ /* 0x000fe200000000ff */
[----:B------:R-:W-:Y:S01]  /*13c10*/  VIADD R16, R15, UR6 ;  /* 0x000000060f107c36 */ /* 0x000fe20008000000 */
[----:B------:R-:W-:Y:S01]  /*13c20*/  ISETP.LT.AND P5, PT, R18, UR7, !P0 ;  /* 0x0000000712007c0c */ /* 0x000fe2000c7a1270 */
[----:B------:R-:W-:Y:S01]  /*13c30*/  VIADD R18, R0, 0x39 ;  /* 0x0000003900127836 */ /* 0x000fe20000000000 */
[CC--:B0-----:R-:W-:Y:S01]  /*13c40*/  IADD3 R6, P6, R14.reuse, R3.reuse, RZ ;  /* 0x000000030e067210 */ /* 0x0c1fe20007fde0ff */
[----:B------:R0:W-:Y:S01]  /*13c50*/  @P3 STG.E.U8 desc[UR14][R4.64], R19 ;  /* 0x0000001304003986 */ /* 0x0001e2000c10110e */
[----:B------:R-:W-:Y:S02]  /*13c60*/  PRMT R21, R9, 0x7771, RZ ;  /* 0x0000777109157816 */ /* 0x000fe400000000ff */
[----:B------:R-:W-:Y:S01]  /*13c70*/  LEA.HI.X.SX32 R7, R14, R2, 0x1, P6 ;  /* 0x000000020e077211 */ /* 0x000fe200030f0eff */
[----:B------:R-:W-:Y:S01]  /*13c80*/  VIADD R14, R0, 0x38 ;  /* 0x00000038000e7836 */ /* 0x000fe20000000000 */
[----:B-1----:R-:W-:-:S02]  /*13c90*/  IADD3 R12, P6, R15, R3, RZ ;  /* 0x000000030f0c7210 */ /* 0x002fc40007fde0ff */
[----:B------:R-:W-:Y:S01]  /*13ca0*/  ISETP.LT.AND P3, PT, R17, UR7, !P0 ;  /* 0x0000000711007c0c */ /* 0x000fe2000c761270 */
[----:B------:R1:W-:Y:S01]  /*13cb0*/  @P2 STG.E.U8 desc[UR14][R6.64], R21 ;  /* 0x0000001506002986 */ /* 0x0003e2000c10110e */
[-C--:B------:R-:W-:Y:S02]  /*13cc0*/  LEA.HI.X.SX32 R13, R15, R2.reuse, 0x1, P6 ;  /* 0x000000020f0d7211 */ /* 0x080fe400030f0eff */
[----:B------:R-:W-:Y:S01]  /*13cd0*/  ISETP.LT.AND P2, PT, R14, UR7, !P0 ;  /* 0x000000070e007c0c */ /* 0x000fe2000c741270 */
[----:B0-----:R-:W-:Y:S01]  /*13ce0*/  VIADD R5, R0, 0x3a ;  /* 0x0000003a00057836 */ /* 0x001fe20000000000 */
[-C--:B------:R-:W-:Y:S02]  /*13cf0*/  IADD3 R14, P6, R16, R3.reuse, RZ ;  /* 0x00000003100e7210 */ /* 0x080fe40007fde0ff */
[----:B------:R-:W-:Y:S02]  /*13d00*/  PRMT R17, R10, 0x7770, RZ ;  /* 0x000077700a117816 */ /* 0x000fe400000000ff */
[C---:B------:R-:W-:Y:S01]  /*13d10*/  LEA.HI.X.SX32 R15, R16.reuse, R2, 0x1, P6 ;  /* 0x00000002100f7211 */ /* 0x040fe200030f0eff */
[----:B------:R-:W-:Y:S01]  /*13d20*/  VIADD R16, R16, UR6 ;  /* 0x0000000610107c36 */ /* 0x000fe20008000000 */
[----:B------:R-:W-:Y:S01]  /*13d30*/  PRMT R19, R10, 0x7771, RZ ;  /* 0x000077710a137816 */ /* 0x000fe200000000ff */
[----:B------:R0:W-:Y:S01]  /*13d40*/  @P1 STG.E.U8 desc[UR14][R12.64], R17 ;  /* 0x000000110c001986 */ /* 0x0001e2000c10110e */
[----:B-1----:R-:W-:Y:S01]  /*13d50*/  PRMT R21, R11, 0x7770, RZ ;  /* 0x000077700b157816 */ /* 0x002fe200000000ff */
[C---:B------:R-:W-:Y:S01]  /*13d60*/  VIADD R7, R16.reuse, UR6 ;  /* 0x0000000610077c36 */ /* 0x040fe20008000000 */
[----:B------:R-:W-:Y:S01]  /*13d70*/  IADD3 R4, P6, R16, R3, RZ ;  /* 0x0000000310047210 */ /* 0x000fe20007fde0ff */
[----:B------:R1:W-:Y:S01]  /*13d80*/  @P5 STG.E.U8 desc[UR14][R14.64], R19 ;  /* 0x000000130e005986 */ /* 0x0003e2000c10110e */
[----:B------:R-:W-:-:S02]  /*13d90*/  ISETP.LT.AND P5, PT, R5, UR7, !P0 ;  /* 0x0000000705007c0c */ /* 0x000fc4000c7a1270 */
[-C--:B------:R-:W-:Y:S02]  /*13da0*/  LEA.HI.X.SX32 R5, R16, R2.reuse, 0x1, P6 ;  /* 0x0000000210057211 */ /* 0x080fe400030f0eff */
[CC--:B------:R-:W-:Y:S02]  /*13db0*/  IADD3 R6, P6, R7.reuse, R3.reuse, RZ ;  /* 0x0000000307067210 */ /* 0x0c0fe40007fde0ff */
[----:B------:R-:W-:Y:S01]  /*13dc0*/  ISETP.LT.AND P1, PT, R18, UR7, !P0 ;  /* 0x0000000712007c0c */ /* 0x000fe2000c721270 */
[----:B0-----:R-:W-:Y:S01]  /*13dd0*/  VIADD R13, R7, UR6 ;  /* 0x00000006070d7c36 */ /* 0x001fe20008000000 */
[----:B------:R-:W-:Y:S01]  /*13de0*/  PRMT R17, R11, 0x7771, RZ ;  /* 0x000077710b117816 */ /* 0x000fe200000000ff */
[----:B------:R0:W-:Y:S01]  /*13df0*/  @P4 STG.E.U8 desc[UR14][R4.64], R21 ;  /* 0x0000001504004986 */ /* 0x0001e2000c10110e */
[-C--:B------:R-:W-:Y:S01]  /*13e00*/  LEA.HI.X.SX32 R7, R7, R2.reuse, 0x1, P6 ;  /* 0x0000000207077211 */ /* 0x080fe200030f0eff */
[C---:B-1----:R-:W-:Y:S01]  /*13e10*/  VIADD R15, R13.reuse, UR6 ;  /* 0x000000060d0f7c36 */ /* 0x042fe20008000000 */
[----:B------:R-:W-:Y:S01]  /*13e20*/  IADD3 R12, P6, R13, R3, RZ ;  /* 0x000000030d0c7210 */ /* 0x000fe20007fde0ff */
[----:B------:R-:W-:Y:S01]  /*13e30*/  VIADD R14, R0, 0x3c ;  /* 0x0000003c000e7836 */ /* 0x000fe20000000000 */
[----:B------:R-:W-:Y:S01]  /*13e40*/  PRMT R19, R8, 0x7772, RZ ;  /* 0x0000777208137816 */ /* 0x000fe200000000ff */
[----:B------:R-:W-:Y:S01]  /*13e50*/  VIADD R16, R15, UR6 ;  /* 0x000000060f107c36 */ /* 0x000fe20008000000 */
[----:B------:R1:W-:Y:S01]  /*13e60*/  @P3 STG.E.U8 desc[UR14][R6.64], R17 ;  /* 0x0000001106003986 */ /* 0x0003e2000c10110e */
[----:B------:R-:W-:Y:S01]  /*13e70*/  LEA.HI.X.SX32 R13, R13, R2, 0x1, P6 ;  /* 0x000000020d0d7211 */ /* 0x000fe200030f0eff */
[----:B------:R-:W-:Y:S01]  /*13e80*/  VIADD R18, R0, 0x3b ;  /* 0x0000003b00127836 */ /* 0x000fe20000000000 */
[----:B------:R-:W-:-:S02]  /*13e90*/  ISETP.LT.AND P3, PT, R14, UR7, !P0 ;  /* 0x000000070e007c0c */ /* 0x000fc4000c761270 */
[CC--:B------:R-:W-:Y:S01]  /*13ea0*/  IADD3 R14, P6, R15.reuse, R3.reuse, RZ ;  /* 0x000000030f0e7210 */ /* 0x0c0fe20007fde0ff */
[----:B0-----:R-:W-:Y:S01]  /*13eb0*/  VIADD R4, R0, 0x3d ;  /* 0x0000003d00047836 */ /* 0x001fe20000000000 */
[----:B------:R-:W-:Y:S01]  /*13ec0*/  PRMT R21, R8, 0x7773, RZ ;  /* 0x0000777308157816 */ /* 0x000fe200000000ff */
[----:B------:R0:W-:Y:S01]  /*13ed0*/  @P2 STG.E.U8 desc[UR14][R12.64], R19 ;  /* 0x000000130c002986 */ /* 0x0001e2000c10110e */
[----:B------:R-:W-:Y:S01]  /*13ee0*/  LEA.HI.X.SX32 R15, R15, R2, 0x1, P6 ;  /* 0x000000020f0f7211 */ /* 0x000fe200030f0eff */
[----:B------:R-:W-:Y:S01]  /*13ef0*/  VIADD R0, R0, 0x3f ;  /* 0x0000003f00007836 */ /* 0x000fe20000000000 */
[----:B------:R-:W-:Y:S01]  /*13f00*/  ISETP.LT.AND P2, PT, R4, UR7, !P0 ;  /* 0x0000000704007c0c */ /* 0x000fe2000c741270 */
[C---:B-1----:R-:W-:Y:S01]  /*13f10*/  VIADD R7, R16.reuse, UR6 ;  /* 0x0000000610077c36 */ /* 0x042fe20008000000 */
[-C--:B------:R-:W-:Y:S01]  /*13f20*/  IADD3 R4, P6, R16, R3.reuse, RZ ;  /* 0x0000000310047210 */ /* 0x080fe20007fde0ff */
[----:B------:R1:W-:Y:S01]  /*13f30*/  @P1 STG.E.U8 desc[UR14][R14.64], R21 ;  /* 0x000000150e001986 */ /* 0x0003e2000c10110e */
[----:B------:R-:W-:Y:S01]  /*13f40*/  ISETP.LT.AND P4, PT, R18, UR7, !P0 ;  /* 0x0000000712007c0c */ /* 0x000fe2000c781270 */
[C---:B------:R-:W-:Y:S01]  /*13f50*/  VIADD R8, R7.reuse, UR6 ;  /* 0x0000000607087c36 */ /* 0x040fe20008000000 */
[----:B------:R-:W-:-:S02]  /*13f60*/  IADD3 R6, P1, R7, R3, RZ ;  /* 0x0000000307067210 */ /* 0x000fc40007f3e0ff */
[-C--:B------:R-:W-:Y:S01]  /*13f70*/  LEA.HI.X.SX32 R5, R16, R2.reuse, 0x1, P6 ;  /* 0x0000000210057211 */ /* 0x080fe200030f0eff */
[C---:B------:R-:W-:Y:S01]  /*13f80*/  VIADD R17, R8.reuse, UR6 ;  /* 0x0000000608117c36 */ /* 0x040fe20008000000 */
[-C--:B------:R-:W-:Y:S02]  /*13f90*/  LEA.HI.X.SX32 R7, R7, R2.reuse, 0x1, P1 ;  /* 0x0000000207077211 */ /* 0x080fe400008f0eff */
[CC--:B0-----:R-:W-:Y:S01]  /*13fa0*/  IADD3 R12, P6, R8.reuse, R3.reuse, RZ ;  /* 0x00000003080c7210 */ /* 0x0c1fe20007fde0ff */
[----:B------:R-:W-:Y:S01]  /*13fb0*/  VIADD R19, R17, UR6 ;  /* 0x0000000611137c36 */ /* 0x000fe20008000000 */
[----:B------:R-:W-:Y:S02]  /*13fc0*/  PRMT R25, R9, 0x7772, RZ ;  /* 0x0000777209197816 */ /* 0x000fe400000000ff */
[----:B------:R-:W-:Y:S01]  /*13fd0*/  LEA.HI.X.SX32 R13, R8, R2, 0x1, P6 ;  /* 0x00000002080d7211 */ /* 0x000fe200030f0eff */
[C---:B------:R-:W-:Y:S01]  /*13fe0*/  VIADD R8, R19.reuse, UR6 ;  /* 0x0000000613087c36 */ /* 0x040fe20008000000 */
[-C--:B-1----:R-:W-:Y:S01]  /*13ff0*/  IADD3 R14, P1, R19, R3.reuse, RZ ;  /* 0x00000003130e7210 */ /* 0x082fe20007f3e0ff */
[----:B------:R0:W-:Y:S01]  /*14000*/  @P5 STG.E.U8 desc[UR14][R4.64], R25 ;  /* 0x0000001904005986 */ /* 0x0001e2000c10110e */
[----:B------:R-:W-:-:S02]  /*14010*/  IADD3 R16, P6, R17, R3, RZ ;  /* 0x0000000311107210 */ /* 0x000fc40007fde0ff */
[-C--:B------:R-:W-:Y:S02]  /*14020*/  LEA.HI.X.SX32 R15, R19, R2.reuse, 0x1, P1 ;  /* 0x00000002130f7211 */ /* 0x080fe400008f0eff */
[----:B------:R-:W-:Y:S02]  /*14030*/  ISETP.LT.AND P1, PT, R20, UR7, !P0 ;  /* 0x0000000714007c0c */ /* 0x000fe4000c721270 */
[----:B------:R-:W-:Y:S02]  /*14040*/  ISETP.LT.AND P0, PT, R0, UR7, !P0 ;  /* 0x0000000700007c0c */ /* 0x000fe4000c701270 */
[----:B------:R-:W-:Y:S02]  /*14050*/  LEA.HI.X.SX32 R17, R17, R2, 0x1, P6 ;  /* 0x0000000211117211 */ /* 0x000fe400030f0eff */
[----:B------:R-:W-:Y:S02]  /*14060*/  PRMT R23, R9, 0x7773, RZ ;  /* 0x0000777309177816 */ /* 0x000fe400000000ff */
[----:B------:R-:W-:-:S02]  /*14070*/  IADD3 R18, P6, R8, R3, RZ ;  /* 0x0000000308127210 */ /* 0x000fc40007fde0ff */
[C---:B------:R-:W-:Y:S01]  /*14080*/  PRMT R21, R10.reuse, 0x7772, RZ ;  /* 0x000077720a157816 */ /* 0x040fe200000000ff */
[----:B------:R0:W-:Y:S01]  /*14090*/  @P4 STG.E.U8 desc[UR14][R6.64], R23 ;  /* 0x0000001706004986 */ /* 0x0001e2000c10110e */
[----:B------:R-:W-:Y:S02]  /*140a0*/  PRMT R9, R10, 0x7773, RZ ;  /* 0x000077730a097816 */ /* 0x000fe400000000ff */
[C---:B------:R-:W-:Y:S01]  /*140b0*/  PRMT R3, R11.reuse, 0x7773, RZ ;  /* 0x000077730b037816 */ /* 0x040fe200000000ff */
[----:B------:R0:W-:Y:S01]  /*140c0*/  @P3 STG.E.U8 desc[UR14][R12.64], R21 ;  /* 0x000000150c003986 */ /* 0x0001e2000c10110e */
[----:B------:R-:W-:Y:S02]  /*140d0*/  PRMT R11, R11, 0x7772, RZ ;  /* 0x000077720b0b7816 */ /* 0x000fe400000000ff */
[----:B------:R-:W-:Y:S01]  /*140e0*/  LEA.HI.X.SX32 R19, R8, R2, 0x1, P6 ;  /* 0x0000000208137211 */ /* 0x000fe200030f0eff */
[----:B------:R0:W-:Y:S04]  /*140f0*/  @P2 STG.E.U8 desc[UR14][R16.64], R9 ;  /* 0x0000000910002986 */ /* 0x0001e8000c10110e */
[----:B------:R0:W-:Y:S01]  /*14100*/  @P1 STG.E.U8 desc[UR14][R14.64], R11 ;  /* 0x0000000b0e001986 */ /* 0x0001e2000c10110e */
[----:B------:R-:W-:Y:S05]  /*14110*/  @!P0 EXIT ;  /* 0x000000000000894d */ /* 0x000fea0003800000 */
[----:B------:R-:W-:Y:S01]  /*14120*/  STG.E.U8 desc[UR14][R18.64], R3 ;  /* 0x0000000312007986 */ /* 0x000fe2000c10110e */
[----:B------:R-:W-:Y:S05]  /*14130*/  EXIT ;  /* 0x000000000000794d */ /* 0x000fea0003800000 */
.L_x_3:
[----:B------:R-:W-:-:S00]  /*14140*/  BRA `(.L_x_3) ;  /* 0xfffffffc00fc7947 */ /* 0x000fc0000383ffff */
[----:B------:R-:W-:-:S00]  /*14150*/  NOP ;  /* 0x0000000000007918 */ /* 0x000fc00000000000 */
        /* <DEDUP_REMOVED lines=10> */
.L_x_4:


//--------------------- .nv.shared.matmul_kernel  --------------------------
	.section	.nv.shared.matmul_kernel,"aw",@nobits
	.sectionflags	@""
	.align	16
	.zero		1024


//--------------------- .nv.shared.reserved.0     --------------------------
	.section	.nv.shared.reserved.0,"aw",@nobits
	.weak		__nv_reservedSMEM_offset_0_alias
	.size		__nv_reservedSMEM_offset_0_alias, 0, 0
	.other		__nv_reservedSMEM_offset_0_alias,@"STO_CUDA_RESERVED_SHARED STV_DEFAULT"
__nv_reservedSMEM_offset_0_alias:
	.zero		0


//--------------------- .nv.constant0.matmul_kernel --------------------------
	.section	.nv.constant0.matmul_kernel,"a",@progbits
	.sectionflags	@""
	.align	4
.nv.constant0.matmul_kernel:
	.zero		608


//--------------------- SYMBOLS --------------------------

	.type		.nv.reservedSmem.offset0,@object
	.size		.nv.reservedSmem.offset0,0x4
